def matmul_kernel(
    a_ptr,
    b_ptr,
    c_ptr,
    M,
    N,
    K,
    stride_am,
    stride_ak,
    stride_bk,
    stride_bn,
    stride_cm,
    stride_cn,
    BLOCK_M: tl.constexpr,
    BLOCK_N: tl.constexpr,
    BLOCK_K: tl.constexpr,
    GROUP_M: tl.constexpr,
):
    pid = tl.program_id(axis=0)
    num_pid_m = tl.cdiv(M, BLOCK_M)
    num_pid_n = tl.cdiv(N, BLOCK_N)
    num_pid_in_group = GROUP_M * num_pid_n
    group_id = pid // num_pid_in_group
    first_pid_m = group_id * GROUP_M
    group_size_m = min(num_pid_m - first_pid_m, GROUP_M)
    pid_m = first_pid_m + ((pid % num_pid_in_group) % group_size_m)
    pid_n = (pid % num_pid_in_group) // group_size_m

    offs_am = (pid_m * BLOCK_M + tl.arange(0, BLOCK_M)) % M
    offs_bn = (pid_n * BLOCK_N + tl.arange(0, BLOCK_N)) % N
    offs_k = tl.arange(0, BLOCK_K)
    a_ptrs = a_ptr + offs_am[:, None] * stride_am + offs_k[None, :] * stride_ak
    b_ptrs = b_ptr + offs_k[:, None] * stride_bk + offs_bn[None, :] * stride_bn

    acc = tl.zeros((BLOCK_M, BLOCK_N), dtype=tl.float32)
    for kk in range(0, tl.cdiv(K, BLOCK_K)):
        a = tl.load(a_ptrs, mask=offs_k[None, :] < K - kk * BLOCK_K, other=0.0)
        b = tl.load(b_ptrs, mask=offs_k[:, None] < K - kk * BLOCK_K, other=0.0)
        acc = tl.dot(a, b, acc)
        a_ptrs += BLOCK_K * stride_ak
        b_ptrs += BLOCK_K * stride_bk

    c = acc.to(c_ptr.dtype.element_ty)
    offs_cm = pid_m * BLOCK_M + tl.arange(0, BLOCK_M)
    offs_cn = pid_n * BLOCK_N + tl.arange(0, BLOCK_N)
    c_ptrs = c_ptr + offs_cm[:, None] * stride_cm + offs_cn[None, :] * stride_cn
    mask = (offs_cm[:, None] < M) & (offs_cn[None, :] < N)
    tl.store(c_ptrs, c, mask=mask)

# config = {"BLOCK_K": 128, "BLOCK_M": 128, "BLOCK_N": 128, "GROUP_M": 8, "arch": "sm_90", "dtype": "fp16", "num_ctas": 1, "num_stages": 2, "num_warps": 4}
# arch = sm_90


// ===== COMPILED SASS (sm_90a) =====

	.target	sm_90a

	.elftype	@"ET_EXEC"


//--------------------- .note.nv.tkinfo           --------------------------
	.section	.note.nv.tkinfo,"",@"SHT_NOTE"
	.sectionflags	@"SHF_NOTE_NV_TKINFO"
	.tkinfo
        /*0018*/ 	.word	0x00000002
        /*0030*/ 	.string	""
        /*0030*/ 	.string	"ptxas"
        /*0030*/ 	.string	"Cuda compilation tools, release 13.0, V13.0.88"
        /*0030*/ 	.string	"Build cuda_13.0.r13.0/compiler.36424714_0"
        /*0030*/ 	.string	"-v  -suppress-debug-info  -lineinfo  -arch sm_90a "



//--------------------- .note.nv.cuinfo           --------------------------
	.section	.note.nv.cuinfo,"",@"SHT_NOTE"
	.sectionflags	@"SHF_NOTE_NV_CUINFO"
        /*0018*/ 	.short	0x0002
        /*001a*/ 	.short	0x005a
        /*001c*/ 	.short	0x0082
	.zero		2


//--------------------- .nv.info                  --------------------------
	.section	.nv.info,"",@"SHT_CUDA_INFO"
	.align	4


	//----- nvinfo : EIATTR_REGCOUNT
	.align		4
        /*0000*/ 	.byte	0x04, 0x2f
        /*0002*/ 	.short	(.L_1 - .L_0)
	.align		4
.L_0:
        /*0004*/ 	.word	index@(matmul_kernel)
        /*0008*/ 	.word	0x000000ff


	//----- nvinfo : EIATTR_FRAME_SIZE
	.align		4
.L_1:
        /*000c*/ 	.byte	0x04, 0x11
        /*000e*/ 	.short	(.L_3 - .L_2)
	.align		4
.L_2:
        /*0010*/ 	.word	index@(matmul_kernel)
        /*0014*/ 	.word	0x00000910


	//----- nvinfo : EIATTR_MIN_STACK_SIZE
	.align		4
.L_3:
        /*0018*/ 	.byte	0x04, 0x12
        /*001a*/ 	.short	(.L_5 - .L_4)
	.align		4
.L_4:
        /*001c*/ 	.word	index@(matmul_kernel)
        /*0020*/ 	.word	0x00000910
.L_5:


//--------------------- .nv.compat                --------------------------
	.section	.nv.compat,"",@"SHT_CUDA_COMPAT_INFO"
	.align	4
        /*0000*/ 	.byte	0x02, 0x09, 0x01, 0x00, 0x02, 0x02, 0x04, 0x00, 0x02, 0x05, 0x05, 0x00, 0x03, 0x07, 0x01, 0x01
        /*0010*/ 	.byte	0x02, 0x03, 0x00, 0x00, 0x02, 0x06, 0x01, 0x00, 0x04, 0x0b, 0x08, 0x00, 0x00, 0x00, 0x00, 0x00
        /*0020*/ 	.byte	0x00, 0x00, 0x00, 0x00


//--------------------- .nv.info.matmul_kernel    --------------------------
	.section	.nv.info.matmul_kernel,"",@"SHT_CUDA_INFO"
	.sectionflags	@""
	.align	4


	//----- nvinfo : EIATTR_CUDA_API_VERSION
	.align		4
        /*0000*/ 	.byte	0x04, 0x37
        /*0002*/ 	.short	(.L_7 - .L_6)
.L_6:
        /*0004*/ 	.word	0x00000082


	//----- nvinfo : EIATTR_KPARAM_INFO
	.align		4
.L_7:
        /*0008*/ 	.byte	0x04, 0x17
        /*000a*/ 	.short	(.L_9 - .L_8)
.L_8:
        /*000c*/ 	.word	0x00000000
        /*0010*/ 	.short	0x000d
        /*0012*/ 	.short	0x0048
        /*0014*/ 	.byte	0x00, 0xf4, 0x21, 0x00


	//----- nvinfo : EIATTR_KPARAM_INFO
	.align		4
.L_9:
        /*0018*/ 	.byte	0x04, 0x17
        /*001a*/ 	.short	(.L_11 - .L_10)
.L_10:
        /*001c*/ 	.word	0x00000000
        /*0020*/ 	.short	0x000c
        /*0022*/ 	.short	0x0040
        /*0024*/ 	.byte	0x00, 0xf4, 0x21, 0x00


	//----- nvinfo : EIATTR_KPARAM_INFO
	.align		4
.L_11:
        /*0028*/ 	.byte	0x04, 0x17
        /*002a*/ 	.short	(.L_13 - .L_12)
.L_12:
        /*002c*/ 	.word	0x00000000
        /*0030*/ 	.short	0x000b
        /*0032*/ 	.short	0x0038
        /*0034*/ 	.byte	0x00, 0xf0, 0x11, 0x00


	//----- nvinfo : EIATTR_KPARAM_INFO
	.align		4
.L_13:
        /*0038*/ 	.byte	0x04, 0x17
        /*003a*/ 	.short	(.L_15 - .L_14)
.L_14:
        /*003c*/ 	.word	0x00000000
        /*0040*/ 	.short	0x000a
        /*0042*/ 	.short	0x0034
        /*0044*/ 	.byte	0x00, 0xf0, 0x11, 0x00


	//----- nvinfo : EIATTR_KPARAM_INFO
	.align		4
.L_15:
        /*0048*/ 	.byte	0x04, 0x17
        /*004a*/ 	.short	(.L_17 - .L_16)
.L_16:
        /*004c*/ 	.word	0x00000000
        /*0050*/ 	.short	0x0009
        /*0052*/ 	.short	0x0030
        /*0054*/ 	.byte	0x00, 0xf0, 0x11, 0x00


	//----- nvinfo : EIATTR_KPARAM_INFO
	.align		4
.L_17:
        /*0058*/ 	.byte	0x04, 0x17
        /*005a*/ 	.short	(.L_19 - .L_18)
.L_18:
        /*005c*/ 	.word	0x00000000
        /*0060*/ 	.short	0x0008
        /*0062*/ 	.short	0x002c
        /*0064*/ 	.byte	0x00, 0xf0, 0x11, 0x00


	//----- nvinfo : EIATTR_KPARAM_INFO
	.align		4
.L_19:
        /*0068*/ 	.byte	0x04, 0x17
        /*006a*/ 	.short	(.L_21 - .L_20)
.L_20:
        /*006c*/ 	.word	0x00000000
        /*0070*/ 	.short	0x0007
        /*0072*/ 	.short	0x0028
        /*0074*/ 	.byte	0x00, 0xf0, 0x11, 0x00


	//----- nvinfo : EIATTR_KPARAM_INFO
	.align		4
.L_21:
        /*0078*/ 	.byte	0x04, 0x17
        /*007a*/ 	.short	(.L_23 - .L_22)
.L_22:
        /*007c*/ 	.word	0x00000000
        /*0080*/ 	.short	0x0006
        /*0082*/ 	.short	0x0024
        /*0084*/ 	.byte	0x00, 0xf0, 0x11, 0x00


	//----- nvinfo : EIATTR_KPARAM_INFO
	.align		4
.L_23:
        /*0088*/ 	.byte	0x04, 0x17
        /*008a*/ 	.short	(.L_25 - .L_24)
.L_24:
        /*008c*/ 	.word	0x00000000
        /*0090*/ 	.short	0x0005
        /*0092*/ 	.short	0x0020
        /*0094*/ 	.byte	0x00, 0xf0, 0x11, 0x00


	//----- nvinfo : EIATTR_KPARAM_INFO
	.align		4
.L_25:
        /*0098*/ 	.byte	0x04, 0x17
        /*009a*/ 	.short	(.L_27 - .L_26)
.L_26:
        /*009c*/ 	.word	0x00000000
        /*00a0*/ 	.short	0x0004
        /*00a2*/ 	.short	0x001c
        /*00a4*/ 	.byte	0x00, 0xf0, 0x11, 0x00


	//----- nvinfo : EIATTR_KPARAM_INFO
	.align		4
.L_27:
        /*00a8*/ 	.byte	0x04, 0x17
        /*00aa*/ 	.short	(.L_29 - .L_28)
.L_28:
        /*00ac*/ 	.word	0x00000000
        /*00b0*/ 	.short	0x0003
        /*00b2*/ 	.short	0x0018
        /*00b4*/ 	.byte	0x00, 0xf0, 0x11, 0x00


	//----- nvinfo : EIATTR_KPARAM_INFO
	.align		4
.L_29:
        /*00b8*/ 	.byte	0x04, 0x17
        /*00ba*/ 	.short	(.L_31 - .L_30)
.L_30:
        /*00bc*/ 	.word	0x00000000
        /*00c0*/ 	.short	0x0002
        /*00c2*/ 	.short	0x0010
        /*00c4*/ 	.byte	0x00, 0xf4, 0x21, 0x00


	//----- nvinfo : EIATTR_KPARAM_INFO
	.align		4
.L_31:
        /*00c8*/ 	.byte	0x04, 0x17
        /*00ca*/ 	.short	(.L_33 - .L_32)
.L_32:
        /*00cc*/ 	.word	0x00000000
        /*00d0*/ 	.short	0x0001
        /*00d2*/ 	.short	0x0008
        /*00d4*/ 	.byte	0x00, 0xf4, 0x21, 0x00


	//----- nvinfo : EIATTR_KPARAM_INFO
	.align		4
.L_33:
        /*00d8*/ 	.byte	0x04, 0x17
        /*00da*/ 	.short	(.L_35 - .L_34)
.L_34:
        /*00dc*/ 	.word	0x00000000
        /*00e0*/ 	.short	0x0000
        /*00e2*/ 	.short	0x0000
        /*00e4*/ 	.byte	0x00, 0xf4, 0x21, 0x00


	//----- nvinfo : EIATTR_SPARSE_MMA_MASK
	.align		4
.L_35:
        /*00e8*/ 	.byte	0x03, 0x50
        /*00ea*/ 	.short	0x0000


	//----- nvinfo : EIATTR_MAXREG_COUNT
	.align		4
        /*00ec*/ 	.byte	0x03, 0x1b
        /*00ee*/ 	.short	0x00ff


	//----- nvinfo : EIATTR_NUM_BARRIERS
	.align		4
        /*00f0*/ 	.byte	0x02, 0x4c
        /*00f2*/ 	.byte	0x01
	.zero		1


	//----- nvinfo : EIATTR_ANNOTATIONS
	.align		4
        /*00f4*/ 	.byte	0x04, 0x55
        /*00f6*/ 	.short	(.L_37 - .L_36)


	//   ....[0]....
.L_36:
        /*00f8*/ 	.word	0x00000001
        /*00fc*/ 	.byte	0x20, 0x08, 0x00, 0x00, 0x01, 0x00, 0x00, 0x00, 0xd0, 0x65, 0x00, 0x00, 0x01, 0x00, 0x00, 0x00
        /* <DEDUP_REMOVED lines=1028> */
        /*414c*/ 	.byte	0x00, 0xa3, 0x01, 0x00, 0x01, 0x00, 0x00, 0x00, 0x40, 0xa8, 0x01, 0x00


	//----- nvinfo : EIATTR_MERCURY_ISA_VERSION
	.align		4
.L_37:
        /*4158*/ 	.byte	0x03, 0x5f
        /*415a*/ 	.short	0x0101


	//----- nvinfo : EIATTR_EXIT_INSTR_OFFSETS
	.align		4
        /*415c*/ 	.byte	0x04, 0x1c
        /*415e*/ 	.short	(.L_39 - .L_38)


	//   ....[0]....
.L_38:
        /*4160*/ 	.word	0x0001e950


	//   ....[1]....
        /*4164*/ 	.word	0x0001e980


	//----- nvinfo : EIATTR_REQNTID
	.align		4
.L_39:
        /*4168*/ 	.byte	0x04, 0x10
        /*416a*/ 	.short	(.L_41 - .L_40)
.L_40:
        /*416c*/ 	.word	0x00000080
        /*4170*/ 	.word	0x00000001
        /*4174*/ 	.word	0x00000001


	//----- nvinfo : EIATTR_CBANK_PARAM_SIZE
	.align		4
.L_41:
        /*4178*/ 	.byte	0x03, 0x19
        /*417a*/ 	.short	0x0050


	//----- nvinfo : EIATTR_PARAM_CBANK
	.align		4
        /*417c*/ 	.byte	0x04, 0x0a
        /*417e*/ 	.short	(.L_43 - .L_42)
	.align		4
.L_42:
        /*4180*/ 	.word	index@(.nv.constant0.matmul_kernel)
        /*4184*/ 	.short	0x0210
        /*4186*/ 	.short	0x0050


	//----- nvinfo : EIATTR_SW_WAR
	.align		4
.L_43:
        /*4188*/ 	.byte	0x04, 0x36
        /*418a*/ 	.short	(.L_45 - .L_44)
.L_44:
        /*418c*/ 	.word	0x00000008
.L_45:


//--------------------- .nv.callgraph             --------------------------
	.section	.nv.callgraph,"",@"SHT_CUDA_CALLGRAPH"
	.align	4
	.sectionentsize	8
	.align		4
        /*0000*/ 	.word	0x00000000
	.align		4
        /*0004*/ 	.word	0xffffffff
	.align		4
        /*0008*/ 	.word	0x00000000
	.align		4
        /*000c*/ 	.word	0xfffffffe
	.align		4
        /*0010*/ 	.word	0x00000000
	.align		4
        /*0014*/ 	.word	0xfffffffd
	.align		4
        /*0018*/ 	.word	0x00000000
	.align		4
        /*001c*/ 	.word	0xfffffffc


//--------------------- .text.matmul_kernel       --------------------------
	.section	.text.matmul_kernel,"ax",@progbits
	.align	128
        .global         matmul_kernel
        .type           matmul_kernel,@function
        .size           matmul_kernel,(.L_x_3 - matmul_kernel)
        .other          matmul_kernel,@"STO_CUDA_ENTRY STV_DEFAULT"
matmul_kernel:
.text.matmul_kernel:
[----:B------:R-:W0:Y:S08]  /*0000*/  LDC R1, c[0x0][0x28] ;  /* 0x00000a00ff017b82 */ /* 0x000e300000000800 */
[----:B------:R-:W1:Y:S01]  /*0010*/  LDC.64 R158, c[0x0][0x228] ;  /* 0x00008a00ff9e7b82 */ /* 0x000e620000000a00 */
[----:B------:R-:W2:Y:S01]  /*0020*/  S2R R5, SR_CTAID.X ;  /* 0x0000000000057919 */ /* 0x000ea20000002500 */
[----:B0-----:R-:W-:Y:S01]  /*0030*/  VIADD R1, R1, 0xfffff6f0 ;  /* 0xfffff6f001017836 */ /* 0x001fe20000000000 */
[----:B------:R-:W-:Y:S01]  /*0040*/  UMOV UR4, 0x400 ;  /* 0x0000040000047882 */ /* 0x000fe20000000000 */
[----:B------:R-:W-:Y:S01]  /*0050*/  ULDC.64 UR6, c[0x0][0x208] ;  /* 0x0000820000067ab9 */ /* 0x000fe20000000a00 */
[----:B------:R-:W-:-:S02]  /*0060*/  CS2R R24, SRZ ;  /* 0x0000000000187805 */ /* 0x000fc4000001ff00 */
[----:B------:R-:W-:Y:S02]  /*0070*/  CS2R R26, SRZ ;  /* 0x00000000001a7805 */ /* 0x000fe4000001ff00 */
[----:B------:R-:W-:Y:S01]  /*0080*/  CS2R R28, SRZ ;  /* 0x00000000001c7805 */ /* 0x000fe2000001ff00 */
[----:B------:R-:W0:Y:S01]  /*0090*/  LDC R20, c[0x0][0x230] ;  /* 0x00008c00ff147b82 */ /* 0x000e220000000800 */
[----:B------:R-:W-:Y:S02]  /*00a0*/  CS2R R30, SRZ ;  /* 0x00000000001e7805 */ /* 0x000fe4000001ff00 */
[----:B------:R-:W-:Y:S02]  /*00b0*/  CS2R R32, SRZ ;  /* 0x0000000000207805 */ /* 0x000fe4000001ff00 */
[----:B------:R-:W-:Y:S02]  /*00c0*/  CS2R R34, SRZ ;  /* 0x0000000000227805 */ /* 0x000fe4000001ff00 */
[----:B------:R-:W-:-:S02]  /*00d0*/  CS2R R36, SRZ ;  /* 0x0000000000247805 */ /* 0x000fc4000001ff00 */
[----:B------:R-:W-:Y:S02]  /*00e0*/  CS2R R38, SRZ ;  /* 0x0000000000267805 */ /* 0x000fe4000001ff00 */
[----:B------:R-:W-:Y:S02]  /*00f0*/  CS2R R40, SRZ ;  /* 0x0000000000287805 */ /* 0x000fe4000001ff00 */
[----:B------:R-:W-:Y:S01]  /*0100*/  CS2R R42, SRZ ;  /* 0x00000000002a7805 */ /* 0x000fe2000001ff00 */
[----:B------:R-:W3:Y:S01]  /*0110*/  S2UR UR5, SR_CgaCtaId ;  /* 0x00000000000579c3 */ /* 0x000ee20000008800 */
[----:B------:R-:W-:Y:S02]  /*0120*/  CS2R R44, SRZ ;  /* 0x00000000002c7805 */ /* 0x000fe4000001ff00 */
[----:B------:R-:W-:Y:S02]  /*0130*/  CS2R R46, SRZ ;  /* 0x00000000002e7805 */ /* 0x000fe4000001ff00 */
[----:B------:R-:W-:-:S02]  /*0140*/  CS2R R48, SRZ ;  /* 0x0000000000307805 */ /* 0x000fc4000001ff00 */
[----:B------:R-:W-:Y:S02]  /*0150*/  CS2R R50, SRZ ;  /* 0x0000000000327805 */ /* 0x000fe4000001ff00 */
[----:B------:R-:W-:Y:S02]  /*0160*/  CS2R R52, SRZ ;  /* 0x0000000000347805 */ /* 0x000fe4000001ff00 */
[----:B------:R-:W-:Y:S02]  /*0170*/  CS2R R54, SRZ ;  /* 0x0000000000367805 */ /* 0x000fe4000001ff00 */
[----:B------:R-:W-:Y:S01]  /*0180*/  CS2R R56, SRZ ;  /* 0x0000000000387805 */ /* 0x000fe2000001ff00 */
[----:B-1----:R-:W-:Y:S01]  /*0190*/  VIADD R0, R159, 0x7f ;  /* 0x0000007f9f007836 */ /* 0x002fe20000000000 */
[----:B------:R-:W-:Y:S02]  /*01a0*/  CS2R R58, SRZ ;  /* 0x00000000003a7805 */ /* 0x000fe4000001ff00 */
[----:B------:R-:W-:-:S02]  /*01b0*/  CS2R R60, SRZ ;  /* 0x00000000003c7805 */ /* 0x000fc4000001ff00 */
[----:B------:R-:W-:Y:S02]  /*01c0*/  CS2R R62, SRZ ;  /* 0x00000000003e7805 */ /* 0x000fe4000001ff00 */
[----:B------:R-:W-:Y:S02]  /*01d0*/  CS2R R64, SRZ ;  /* 0x0000000000407805 */ /* 0x000fe4000001ff00 */
[----:B------:R-:W-:Y:S02]  /*01e0*/  SHF.R.S32.HI R3, RZ, 0x1f, R0 ;  /* 0x0000001fff037819 */ /* 0x000fe40000011400 */
[----:B------:R-:W-:Y:S02]  /*01f0*/  CS2R R66, SRZ ;  /* 0x0000000000427805 */ /* 0x000fe4000001ff00 */
[----:B------:R-:W-:Y:S01]  /*0200*/  CS2R R68, SRZ ;  /* 0x0000000000447805 */ /* 0x000fe2000001ff00 */
[----:B0-----:R-:W-:Y:S01]  /*0210*/  VIADD R20, R20, 0x7f ;  /* 0x0000007f14147836 */ /* 0x001fe20000000000 */
[----:B------:R-:W-:-:S02]  /*0220*/  LEA.HI R3, R3, R0, RZ, 0x7 ;  /* 0x0000000003037211 */ /* 0x000fc400078f38ff */
[----:B------:R-:W-:Y:S02]  /*0230*/  CS2R R70, SRZ ;  /* 0x0000000000467805 */ /* 0x000fe4000001ff00 */
[----:B--2---:R-:W-:Y:S02]  /*0240*/  IABS R8, R5 ;  /* 0x0000000500087213 */ /* 0x004fe40000000000 */
[----:B------:R-:W-:Y:S02]  /*0250*/  CS2R R72, SRZ ;  /* 0x0000000000487805 */ /* 0x000fe4000001ff00 */
[----:B------:R-:W-:Y:S02]  /*0260*/  SHF.R.S32.HI R3, RZ, 0x7, R3 ;  /* 0x00000007ff037819 */ /* 0x000fe40000011403 */
[----:B------:R-:W-:Y:S02]  /*0270*/  CS2R R74, SRZ ;  /* 0x00000000004a7805 */ /* 0x000fe4000001ff00 */
[----:B------:R-:W-:Y:S01]  /*0280*/  CS2R R76, SRZ ;  /* 0x00000000004c7805 */ /* 0x000fe2000001ff00 */
[----:B---3--:R-:W-:Y:S01]  /*0290*/  ULEA UR4, UR5, UR4, 0x18 ;  /* 0x0000000405047291 */ /* 0x008fe2000f8ec03f */
[----:B------:R-:W-:Y:S01]  /*02a0*/  CS2R R78, SRZ ;  /* 0x00000000004e7805 */ /* 0x000fe2000001ff00 */
[----:B------:R-:W-:Y:S01]  /*02b0*/  IMAD.SHL.U32 R4, R3, 0x8, RZ ;  /* 0x0000000803047824 */ /* 0x000fe200078e00ff */
[----:B------:R-:W-:-:S02]  /*02c0*/  CS2R R80, SRZ ;  /* 0x0000000000507805 */ /* 0x000fc4000001ff00 */
[----:B------:R-:W-:Y:S02]  /*02d0*/  CS2R R82, SRZ ;  /* 0x0000000000527805 */ /* 0x000fe4000001ff00 */
[----:B------:R-:W-:Y:S02]  /*02e0*/  CS2R R84, SRZ ;  /* 0x0000000000547805 */ /* 0x000fe4000001ff00 */
[----:B------:R-:W-:Y:S02]  /*02f0*/  CS2R R86, SRZ ;  /* 0x0000000000567805 */ /* 0x000fe4000001ff00 */
[-C--:B------:R-:W-:Y:S02]  /*0300*/  IABS R7, R4.reuse ;  /* 0x0000000400077213 */ /* 0x080fe40000000000 */
[----:B------:R-:W-:Y:S02]  /*0310*/  IABS R10, R4 ;  /* 0x00000004000a7213 */ /* 0x000fe40000000000 */
[----:B------:R-:W0:Y:S08]  /*0320*/  I2F.RP R0, R7 ;  /* 0x0000000700007306 */ /* 0x000e300000209400 */
[----:B0-----:R-:W0:Y:S02]  /*0330*/  MUFU.RCP R0, R0 ;  /* 0x0000000000007308 */ /* 0x001e240000001000 */
[----:B0-----:R-:W-:-:S02]  /*0340*/  VIADD R2, R0, 0xffffffe ;  /* 0x0ffffffe00027836 */ /* 0x001fc40000000000 */
[----:B------:R-:W-:-:S04]  /*0350*/  IMAD.MOV R0, RZ, RZ, -R10 ;  /* 0x000000ffff007224 */ /* 0x000fc800078e0a0a */
[----:B------:R0:W1:Y:S02]  /*0360*/  F2I.FTZ.U32.TRUNC.NTZ R3, R2 ;  /* 0x0000000200037305 */ /* 0x000064000021f000 */
[----:B0-----:R-:W-:Y:S02]  /*0370*/  IMAD.MOV.U32 R2, RZ, RZ, RZ ;  /* 0x000000ffff027224 */ /* 0x001fe400078e00ff */
[----:B-1----:R-:W-:-:S04]  /*0380*/  IMAD.MOV R6, RZ, RZ, -R3 ;  /* 0x000000ffff067224 */ /* 0x002fc800078e0a03 */
[----:B------:R-:W-:Y:S02]  /*0390*/  IMAD R9, R6, R7, RZ ;  /* 0x0000000706097224 */ /* 0x000fe400078e02ff */
[----:B------:R-:W-:Y:S02]  /*03a0*/  IMAD.MOV.U32 R6, RZ, RZ, R8 ;  /* 0x000000ffff067224 */ /* 0x000fe400078e0008 */
[----:B------:R-:W-:-:S06]  /*03b0*/  IMAD.HI.U32 R3, R3, R9, R2 ;  /* 0x0000000903037227 */ /* 0x000fcc00078e0002 */
[----:B------:R-:W-:-:S04]  /*03c0*/  IMAD.HI.U32 R3, R3, R6, RZ ;  /* 0x0000000603037227 */ /* 0x000fc800078e00ff */
[----:B------:R-:W-:-:S05]  /*03d0*/  IMAD R0, R3, R0, R6 ;  /* 0x0000000003007224 */ /* 0x000fca00078e0206 */
[----:B------:R-:W-:-:S13]  /*03e0*/  ISETP.GT.U32.AND P1, PT, R7, R0, PT ;  /* 0x000000000700720c */ /* 0x000fda0003f24070 */
[----:B------:R-:W-:Y:S02]  /*03f0*/  @!P1 IMAD.IADD R0, R0, 0x1, -R7 ;  /* 0x0000000100009824 */ /* 0x000fe400078e0a07 */
[----:B------:R-:W-:Y:S01]  /*0400*/  @!P1 VIADD R3, R3, 0x1 ;  /* 0x0000000103039836 */ /* 0x000fe20000000000 */
[----:B------:R-:W-:Y:S02]  /*0410*/  ISETP.NE.AND P1, PT, R4, RZ, PT ;  /* 0x000000ff0400720c */ /* 0x000fe40003f25270 */
[----:B------:R-:W-:Y:S02]  /*0420*/  ISETP.GE.U32.AND P0, PT, R0, R7, PT ;  /* 0x000000070000720c */ /* 0x000fe40003f06070 */
[----:B------:R-:W-:-:S04]  /*0430*/  LOP3.LUT R0, R5, R4, RZ, 0x3c, !PT ;  /* 0x0000000405007212 */ /* 0x000fc800078e3cff */
[----:B------:R-:W-:Y:S01]  /*0440*/  ISETP.GE.AND P2, PT, R0, RZ, PT ;  /* 0x000000ff0000720c */ /* 0x000fe20003f46270 */
[----:B------:R-:W-:-:S06]  /*0450*/  VIADD R0, R158, 0x7f ;  /* 0x0000007f9e007836 */ /* 0x000fcc0000000000 */
[----:B------:R-:W-:-:S04]  /*0460*/  @P0 VIADD R3, R3, 0x1 ;  /* 0x0000000103030836 */ /* 0x000fc80000000000 */
[----:B------:R-:W-:Y:S01]  /*0470*/  IMAD.MOV.U32 R2, RZ, RZ, R3 ;  /* 0x000000ffff027224 */ /* 0x000fe200078e0003 */
[----:B------:R-:W-:-:S03]  /*0480*/  SHF.R.S32.HI R3, RZ, 0x1f, R0 ;  /* 0x0000001fff037819 */ /* 0x000fc60000011400 */
[----:B------:R-:W-:Y:S01]  /*0490*/  @!P2 IMAD.MOV R2, RZ, RZ, -R2 ;  /* 0x000000ffff02a224 */ /* 0x000fe200078e0a02 */
[----:B------:R-:W-:Y:S02]  /*04a0*/  @!P1 LOP3.LUT R2, RZ, R4, RZ, 0x33, !PT ;  /* 0x00000004ff029212 */ /* 0x000fe400078e33ff */
[----:B------:R-:W-:-:S03]  /*04b0*/  LEA.HI R3, R3, R0, RZ, 0x7 ;  /* 0x0000000003037211 */ /* 0x000fc600078f38ff */
[----:B------:R-:W-:Y:S02]  /*04c0*/  IMAD.SHL.U32 R6, R2, 0x8, RZ ;  /* 0x0000000802067824 */ /* 0x000fe400078e00ff */
[----:B------:R-:W-:-:S03]  /*04d0*/  IMAD.MOV R2, RZ, RZ, -R2 ;  /* 0x000000ffff027224 */ /* 0x000fc600078e0a02 */
[----:B------:R-:W-:Y:S01]  /*04e0*/  LEA.HI.SX32 R3, R3, -R6, 0x19 ;  /* 0x8000000603037211 */ /* 0x000fe200078fcaff */
[----:B------:R-:W-:-:S03]  /*04f0*/  IMAD R4, R4, R2, R5 ;  /* 0x0000000204047224 */ /* 0x000fc600078e0205 */
[----:B------:R-:W-:Y:S02]  /*0500*/  VIMNMX R11, R3, 0x8, PT ;  /* 0x00000008030b7848 */ /* 0x000fe40003fe0100 */
[----:B------:R-:W-:Y:S02]  /*0510*/  IABS R9, R4 ;  /* 0x0000000400097213 */ /* 0x000fe40000000000 */
[----:B------:R-:W-:-:S04]  /*0520*/  IABS R7, R11 ;  /* 0x0000000b00077213 */ /* 0x000fc80000000000 */
[----:B------:R-:W0:Y:S08]  /*0530*/  I2F.RP R0, R7 ;  /* 0x0000000700007306 */ /* 0x000e300000209400 */
[----:B0-----:R-:W0:Y:S02]  /*0540*/  MUFU.RCP R0, R0 ;  /* 0x0000000000007308 */ /* 0x001e240000001000 */
[----:B0-----:R-:W-:-:S06]  /*0550*/  VIADD R3, R0, 0xffffffe ;  /* 0x0ffffffe00037836 */ /* 0x001fcc0000000000 */
[----:B------:R-:W0:Y:S02]  /*0560*/  F2I.FTZ.U32.TRUNC.NTZ R3, R3 ;  /* 0x0000000300037305 */ /* 0x000e24000021f000 */
[----:B0-----:R-:W-:-:S04]  /*0570*/  IMAD.MOV R8, RZ, RZ, -R3 ;  /* 0x000000ffff087224 */ /* 0x001fc800078e0a03 */
[----:B------:R-:W-:Y:S01]  /*0580*/  IMAD.MOV.U32 R2, RZ, RZ, R8 ;  /* 0x000000ffff027224 */ /* 0x000fe200078e0008 */
[----:B------:R-:W-:-:S03]  /*0590*/  IABS R8, R11 ;  /* 0x0000000b00087213 */ /* 0x000fc60000000000 */
[----:B------:R-:W-:Y:S02]  /*05a0*/  IMAD R5, R2, R7, RZ ;  /* 0x0000000702057224 */ /* 0x000fe400078e02ff */
[----:B------:R-:W-:Y:S02]  /*05b0*/  IMAD.MOV.U32 R2, RZ, RZ, RZ ;  /* 0x000000ffff027224 */ /* 0x000fe400078e00ff */
[----:B------:R-:W-:Y:S02]  /*05c0*/  IMAD.MOV R0, RZ, RZ, -R8 ;  /* 0x000000ffff007224 */ /* 0x000fe400078e0a08 */
        /* <DEDUP_REMOVED lines=9> */
[----:B------:R-:W-:-:S07]  /*0660*/  ISETP.GE.AND P2, PT, R0, RZ, PT ;  /* 0x000000ff0000720c */ /* 0x000fce0003f46270 */
[----:B------:R-:W-:Y:S01]  /*0670*/  @P0 VIADD R2, R2, 0x1 ;  /* 0x0000000102020836 */ /* 0x000fe20000000000 */
[----:B------:R-:W-:-:S05]  /*0680*/  ISETP.GE.AND P0, PT, R20, 0x80, PT ;  /* 0x000000801400780c */ /* 0x000fca0003f06270 */
[----:B------:R-:W-:Y:S01]  /*0690*/  @!P2 IMAD.MOV R2, RZ, RZ, -R2 ;  /* 0x000000ffff02a224 */ /* 0x000fe200078e0a02 */
[----:B------:R-:W-:-:S05]  /*06a0*/  @!P1 LOP3.LUT R2, RZ, R11, RZ, 0x33, !PT ;  /* 0x0000000bff029212 */ /* 0x000fca00078e33ff */
[----:B------:R-:W-:-:S04]  /*06b0*/  IMAD.MOV R0, RZ, RZ, -R2 ;  /* 0x000000ffff007224 */ /* 0x000fc800078e0a02 */
[----:B------:R-:W-:Y:S02]  /*06c0*/  IMAD R0, R11, R0, R4 ;  /* 0x000000000b007224 */ /* 0x000fe400078e0204 */
[----:B------:R-:W0:Y:S02]  /*06d0*/  S2R R4, SR_TID.X ;  /* 0x0000000000047919 */ /* 0x000e240000002100 */
[----:B------:R-:W-:Y:S02]  /*06e0*/  IMAD.IADD R3, R6, 0x1, R0 ;  /* 0x0000000106037824 */ /* 0x000fe400078e0200 */
[----:B------:R-:W-:-:S04]  /*06f0*/  IMAD.SHL.U32 R0, R2, 0x80, RZ ;  /* 0x0000008002007824 */ /* 0x000fc800078e00ff */
[C---:B------:R-:W-:Y:S02]  /*0700*/  VIADD R94, R0.reuse, 0x1 ;  /* 0x00000001005e7836 */ /* 0x040fe40000000000 */
[C---:B------:R-:W-:Y:S02]  /*0710*/  VIADD R92, R0.reuse, 0x2 ;  /* 0x00000002005c7836 */ /* 0x040fe40000000000 */
[C---:B------:R-:W-:Y:S02]  /*0720*/  VIADD R90, R0.reuse, 0x3 ;  /* 0x00000003005a7836 */ /* 0x040fe40000000000 */
[C---:B------:R-:W-:Y:S02]  /*0730*/  VIADD R88, R0.reuse, 0x4 ;  /* 0x0000000400587836 */ /* 0x040fe40000000000 */
[C---:B------:R-:W-:Y:S02]  /*0740*/  VIADD R18, R0.reuse, 0x5 ;  /* 0x0000000500127836 */ /* 0x040fe40000000000 */
[----:B------:R-:W-:-:S02]  /*0750*/  VIADD R16, R0, 0x6 ;  /* 0x0000000600107836 */ /* 0x000fc40000000000 */
[C---:B------:R-:W-:Y:S02]  /*0760*/  VIADD R96, R0.reuse, 0x7 ;  /* 0x0000000700607836 */ /* 0x040fe40000000000 */
[C---:B------:R-:W-:Y:S02]  /*0770*/  VIADD R106, R0.reuse, 0x8 ;  /* 0x00000008006a7836 */ /* 0x040fe40000000000 */
[C---:B------:R-:W-:Y:S02]  /*0780*/  VIADD R104, R0.reuse, 0x9 ;  /* 0x0000000900687836 */ /* 0x040fe40000000000 */
[C---:B------:R-:W-:Y:S02]  /*0790*/  VIADD R102, R0.reuse, 0xa ;  /* 0x0000000a00667836 */ /* 0x040fe40000000000 */
[C---:B------:R-:W-:Y:S02]  /*07a0*/  VIADD R100, R0.reuse, 0xb ;  /* 0x0000000b00647836 */ /* 0x040fe40000000000 */
[----:B------:R-:W-:Y:S01]  /*07b0*/  VIADD R98, R0, 0xc ;  /* 0x0000000c00627836 */ /* 0x000fe20000000000 */
[----:B0-----:R-:W-:Y:S01]  /*07c0*/  LOP3.LUT R204, R4, 0x7f, RZ, 0xc0, !PT ;  /* 0x0000007f04cc7812 */ /* 0x001fe200078ec0ff */
[----:B------:R-:W-:-:S02]  /*07d0*/  VIADD R21, R0, 0xd ;  /* 0x0000000d00157836 */ /* 0x000fc40000000000 */
[C---:B------:R-:W-:Y:S02]  /*07e0*/  VIADD R19, R0.reuse, 0xe ;  /* 0x0000000e00137836 */ /* 0x040fe40000000000 */
[----:B------:R-:W-:Y:S02]  /*07f0*/  IMAD R203, R3, 0x80, R204 ;  /* 0x0000008003cb7824 */ /* 0x000fe400078e02cc */
[C---:B------:R-:W-:Y:S02]  /*0800*/  VIADD R17, R0.reuse, 0xf ;  /* 0x0000000f00117836 */ /* 0x040fe40000000000 */
[C---:B------:R-:W-:Y:S01]  /*0810*/  VIADD R15, R0.reuse, 0x10 ;  /* 0x00000010000f7836 */ /* 0x040fe20000000000 */
[----:B------:R0:W-:Y:S01]  /*0820*/  STL [R1+0x848], R203 ;  /* 0x000848cb01007387 */ /* 0x0001e20000100800 */
[C---:B------:R-:W-:Y:S02]  /*0830*/  VIADD R22, R0.reuse, 0x11 ;  /* 0x0000001100167836 */ /* 0x040fe40000000000 */
[----:B------:R-:W-:-:S02]  /*0840*/  VIADD R110, R0, 0x12 ;  /* 0x00000012006e7836 */ /* 0x000fc40000000000 */
        /* <DEDUP_REMOVED lines=108> */
[----:B------:R-:W-:Y:S01]  /*0f10*/  VIADD R202, R0, 0x7f ;  /* 0x0000007f00ca7836 */ /* 0x000fe20000000000 */
[----:B0-----:R-:W-:Y:S06]  /*0f20*/  @!P0 BRA `(.L_x_0) ;  /* 0x0000019800448947 */ /* 0x001fec0003800000 */
[----:B------:R-:W-:Y:S01]  /*0f30*/  IABS R24, R158 ;  /* 0x0000009e00187213 */ /* 0x000fe20000000000 */
[----:B------:R-:W-:Y:S01]  /*0f40*/  ULDC UR60, c[0x0][0x23c] ;  /* 0x00008f00003c7ab9 */ /* 0x000fe20000000800 */
[----:B------:R-:W-:Y:S01]  /*0f50*/  IABS R6, R159 ;  /* 0x0000009f00067213 */ /* 0x000fe20000000000 */
[----:B------:R-:W-:Y:S01]  /*0f60*/  ULDC UR10, c[0x0][0x240] ;  /* 0x00009000000a7ab9 */ /* 0x000fe20000000800 */
[----:B------:R-:W0:Y:S01]  /*0f70*/  I2F.RP R3, R24 ;  /* 0x0000001800037306 */ /* 0x000e220000209400 */
[----:B------:R-:W-:Y:S01]  /*0f80*/  IABS R245, R0 ;  /* 0x0000000000f57213 */ /* 0x000fe20000000000 */
[----:B------:R-:W-:Y:S01]  /*0f90*/  ULDC.64 UR8, c[0x0][0x218] ;  /* 0x0000860000087ab9 */ /* 0x000fe20000000a00 */
[----:B------:R-:W-:Y:S01]  /*0fa0*/  IABS R217, R202 ;  /* 0x000000ca00d97213 */ /* 0x000fe20000000000 */
[----:B------:R-:W-:Y:S01]  /*0fb0*/  ULDC UR5, c[0x0][0x234] ;  /* 0x00008d0000057ab9 */ /* 0x000fe20000000800 */
[----:B------:R-:W-:Y:S01]  /*0fc0*/  IABS R227, R200 ;  /* 0x000000c800e37213 */ /* 0x000fe20000000000 */
[----:B------:R-:W-:Y:S01]  /*0fd0*/  USHF.R.U32.HI UR36, URZ, 0x4, UR4 ;  /* 0x000000043f247899 */ /* 0x000fe20008011604 */
[----:B------:R-:W-:Y:S01]  /*0fe0*/  IABS R243, R201 ;  /* 0x000000c900f37213 */ /* 0x000fe20000000000 */
[----:B------:R-:W1:Y:S01]  /*0ff0*/  I2F.RP R9, R6 ;  /* 0x0000000600097306 */ /* 0x000e620000209400 */
[----:B------:R-:W-:Y:S01]  /*1000*/  ISETP.GE.AND P2, PT, R203, RZ, PT ;  /* 0x000000ffcb00720c */ /* 0x000fe20003f46270 */
[----:B------:R-:W-:Y:S01]  /*1010*/  USGXT.U32 UR36, UR36, 0xe ;  /* 0x0000000e2424789a */ /* 0x000fe20008000000 */
[----:B------:R-:W-:Y:S01]  /*1020*/  IABS R231, R199 ;  /* 0x000000c700e77213 */ /* 0x000fe20000000000 */
[----:B------:R-:W-:Y:S01]  /*1030*/  UMOV UR39, 0x40000040 ;  /* 0x4000004000277882 */ /* 0x000fe20000000000 */
[----:B------:R-:W-:Y:S01]  /*1040*/  IABS R241, R197 ;  /* 0x000000c500f17213 */ /* 0x000fe20000000000 */
[----:B------:R-:W-:Y:S01]  /*1050*/  UIADD3 UR11, UP0, UR36, 0x80, URZ ;  /* 0x00000080240b7890 */ /* 0x000fe2000ff1e03f */
[----:B------:R-:W-:Y:S01]  /*1060*/  IABS R237, R196 ;  /* 0x000000c400ed7213 */ /* 0x000fe20000000000 */
[----:B0-----:R-:W0:Y:S01]  /*1070*/  MUFU.RCP R3, R3 ;  /* 0x0000000300037308 */ /* 0x001e220000001000 */
[----:B------:R-:W-:-:S02]  /*1080*/  IABS R247, R198 ;  /* 0x000000c600f77213 */ /* 0x000fc40000000000 */
[----:B------:R-:W-:Y:S02]  /*1090*/  IABS R233, R191 ;  /* 0x000000bf00e97213 */ /* 0x000fe40000000000 */
[----:B------:R-:W-:Y:S02]  /*10a0*/  IABS R235, R195 ;  /* 0x000000c300eb7213 */ /* 0x000fe40000000000 */
[----:B------:R-:W-:Y:S01]  /*10b0*/  ISETP.GE.AND P3, PT, R202, RZ, PT ;  /* 0x000000ffca00720c */ /* 0x000fe20003f66270 */
[----:B-1----:R-:W1:Y:S01]  /*10c0*/  MUFU.RCP R9, R9 ;  /* 0x0000000900097308 */ /* 0x002e620000001000 */
[----:B------:R-:W-:Y:S02]  /*10d0*/  IABS R225, R192 ;  /* 0x000000c000e17213 */ /* 0x000fe40000000000 */
[----:B------:R-:W-:Y:S02]  /*10e0*/  ISETP.GE.AND P1, PT, R200, RZ, PT ;  /* 0x000000ffc800720c */ /* 0x000fe40003f26270 */
[----:B------:R-:W-:-:S02]  /*10f0*/  IABS R223, R193 ;  /* 0x000000c100df7213 */ /* 0x000fc40000000000 */
[----:B------:R-:W-:Y:S01]  /*1100*/  ISETP.GE.AND P4, PT, R201, RZ, PT ;  /* 0x000000ffc900720c */ /* 0x000fe20003f86270 */
[----:B0-----:R-:W-:Y:S01]  /*1110*/  VIADD R12, R3, 0xffffffe ;  /* 0x0ffffffe030c7836 */ /* 0x001fe20000000000 */
[----:B------:R-:W-:Y:S02]  /*1120*/  IABS R3, R203 ;  /* 0x000000cb00037213 */ /* 0x000fe40000000000 */
[----:B------:R-:W-:Y:S01]  /*1130*/  IABS R221, R194 ;  /* 0x000000c200dd7213 */ /* 0x000fe20000000000 */
[----:B------:R0:W2:Y:S01]  /*1140*/  F2I.FTZ.U32.TRUNC.NTZ R13, R12 ;  /* 0x0000000c000d7305 */ /* 0x0000a2000021f000 */
[----:B------:R-:W-:Y:S02]  /*1150*/  IABS R219, R14 ;  /* 0x0000000e00db7213 */ /* 0x000fe40000000000 */
[----:B------:R-:W-:Y:S01]  /*1160*/  IABS R213, R189 ;  /* 0x000000bd00d57213 */ /* 0x000fe20000000000 */
[----:B-1----:R-:W-:Y:S01]  /*1170*/  VIADD R10, R9, 0xffffffe ;  /* 0x0ffffffe090a7836 */ /* 0x002fe20000000000 */
[----:B------:R-:W-:-:S02]  /*1180*/  IABS R215, R190 ;  /* 0x000000be00d77213 */ /* 0x000fc40000000000 */
[----:B------:R-:W-:Y:S01]  /*1190*/  IABS R211, R188 ;  /* 0x000000bc00d37213 */ /* 0x000fe20000000000 */
[----:B------:R1:W3:Y:S01]  /*11a0*/  F2I.FTZ.U32.TRUNC.NTZ R11, R10 ;  /* 0x0000000a000b7305 */ /* 0x0002e2000021f000 */
[----:B0-----:R-:W-:Y:S01]  /*11b0*/  IMAD.MOV.U32 R12, RZ, RZ, RZ ;  /* 0x000000ffff0c7224 */ /* 0x001fe200078e00ff */
[----:B------:R-:W-:Y:S02]  /*11c0*/  IABS R209, R186 ;  /* 0x000000ba00d17213 */ /* 0x000fe40000000000 */
[----:B------:R-:W-:Y:S02]  /*11d0*/  IABS R207, R187 ;  /* 0x000000bb00cf7213 */ /* 0x000fe40000000000 */
[----:B------:R-:W-:Y:S01]  /*11e0*/  IABS R205, R183 ;  /* 0x000000b700cd7213 */ /* 0x000fe20000000000 */
[----:B--2---:R-:W-:Y:S01]  /*11f0*/  IMAD.MOV R25, RZ, RZ, -R13 ;  /* 0x000000ffff197224 */ /* 0x004fe200078e0a0d */
[----:B------:R-:W-:Y:S01]  /*1200*/  IABS R203, R185 ;  /* 0x000000b900cb7213 */ /* 0x000fe20000000000 */
[----:B-1----:R-:W-:Y:S01]  /*1210*/  IMAD.MOV.U32 R10, RZ, RZ, RZ ;  /* 0x000000ffff0a7224 */ /* 0x002fe200078e00ff */
[----:B------:R-:W-:Y:S01]  /*1220*/  IABS R201, R184 ;  /* 0x000000b800c97213 */ /* 0x000fe20000000000 */
[----:B------:R-:W-:Y:S01]  /*1230*/  IMAD R25, R25, R24, RZ ;  /* 0x0000001819197224 */ /* 0x000fe200078e02ff */
[----:B------:R-:W-:-:S02]  /*1240*/  IABS R27, R147 ;  /* 0x00000093001b7213 */ /* 0x000fc40000000000 */
[----:B------:R-:W-:Y:S01]  /*1250*/  IABS R29, R149 ;  /* 0x00000095001d7213 */ /* 0x000fe20000000000 */
[----:B------:R-:W-:Y:S01]  /*1260*/  IMAD.HI.U32 R13, R13, R25, R12 ;  /* 0x000000190d0d7227 */ /* 0x000fe200078e000c */
[----:B------:R-:W-:Y:S02]  /*1270*/  IABS R31, R109 ;  /* 0x0000006d001f7213 */ /* 0x000fe40000000000 */
[----:B------:R-:W-:Y:S01]  /*1280*/  IABS R33, R99 ;  /* 0x0000006300217213 */ /* 0x000fe20000000000 */
[----:B---3--:R-:W-:Y:S01]  /*1290*/  IMAD.MOV R9, RZ, RZ, -R11 ;  /* 0x000000ffff097224 */ /* 0x008fe200078e0a0b */
[----:B------:R-:W-:Y:S01]  /*12a0*/  IABS R87, R91 ;  /* 0x0000005b00577213 */ /* 0x000fe20000000000 */
[----:B------:R-:W-:Y:S01]  /*12b0*/  IMAD.HI.U32 R13, R13, R3, RZ ;  /* 0x000000030d0d7227 */ /* 0x000fe200078e00ff */
[----:B------:R-:W-:Y:S02]  /*12c0*/  IABS R85, R166 ;  /* 0x000000a600557213 */ /* 0x000fe40000000000 */
[----:B------:R-:W-:Y:S01]  /*12d0*/  IABS R83, R89 ;  /* 0x0000005900537213 */ /* 0x000fe20000000000 */
[----:B------:R-:W-:Y:S01]  /*12e0*/  IMAD.MOV R13, RZ, RZ, -R13 ;  /* 0x000000ffff0d7224 */ /* 0x000fe200078e0a0d */
[----:B------:R-:W-:Y:S01]  /*12f0*/  IABS R81, R160 ;  /* 0x000000a000517213 */ /* 0x000fe20000000000 */
[----:B------:R-:W-:Y:S01]  /*1300*/  IMAD R9, R9, R6, RZ ;  /* 0x0000000609097224 */ /* 0x000fe200078e02ff */
[----:B------:R-:W-:Y:S01]  /*1310*/  IABS R79, R162 ;  /* 0x000000a2004f7213 */ /* 0x000fe20000000000 */
[----:B------:R-:W-:Y:S01]  /*1320*/  IMAD R3, R24, R13, R3 ;  /* 0x0000000d18037224 */ /* 0x000fe200078e0203 */
[----:B------:R-:W-:Y:S01]  /*1330*/  IABS R77, R164 ;  /* 0x000000a4004d7213 */ /* 0x000fe20000000000 */
[----:B------:R-:W-:Y:S01]  /*1340*/  IMAD.HI.U32 R9, R11, R9, R10 ;  /* 0x000000090b097227 */ /* 0x000fe200078e000a */
[----:B------:R-:W-:-:S02]  /*1350*/  IABS R75, R150 ;  /* 0x00000096004b7213 */ /* 0x000fc40000000000 */
[----:B------:R-:W-:Y:S02]  /*1360*/  ISETP.GT.U32.AND P0, PT, R24, R3, PT ;  /* 0x000000031800720c */ /* 0x000fe40003f04070 */
[----:B------:R-:W-:Y:S01]  /*1370*/  IABS R73, R152 ;  /* 0x0000009800497213 */ /* 0x000fe20000000000 */
[C---:B------:R-:W-:Y:S01]  /*1380*/  IMAD.HI.U32 R12, R9.reuse, R245, RZ ;  /* 0x000000f5090c7227 */ /* 0x040fe200078e00ff */
[----:B------:R-:W-:Y:S02]  /*1390*/  IABS R71, R154 ;  /* 0x0000009a00477213 */ /* 0x000fe40000000000 */
[----:B------:R-:W-:Y:S01]  /*13a0*/  IABS R67, R148 ;  /* 0x0000009400437213 */ /* 0x000fe20000000000 */
[----:B------:R-:W-:Y:S01]  /*13b0*/  IMAD.HI.U32 R10, R9, R217, RZ ;  /* 0x000000d9090a7227 */ /* 0x000fe200078e00ff */
[----:B------:R-:W-:Y:S02]  /*13c0*/  IABS R69, R156 ;  /* 0x0000009c00457213 */ /* 0x000fe40000000000 */
[----:B------:R-:W-:Y:S01]  /*13d0*/  IABS R61, R146 ;  /* 0x00000092003d7213 */ /* 0x000fe20000000000 */
[----:B------:R-:W-:Y:S01]  /*13e0*/  IMAD.MOV R12, RZ, RZ, -R12 ;  /* 0x000000ffff0c7224 */ /* 0x000fe200078e0a0c */
[----:B------:R-:W-:Y:S01]  /*13f0*/  IABS R65, R142 ;  /* 0x0000008e00417213 */ /* 0x000fe20000000000 */
[----:B------:R-:W-:Y:S01]  /*1400*/  @!P0 IMAD.IADD R3, R3, 0x1, -R24 ;  /* 0x0000000103038824 */ /* 0x000fe200078e0a18 */
[----:B------:R-:W-:Y:S01]  /*1410*/  IABS R63, R144 ;  /* 0x00000090003f7213 */ /* 0x000fe20000000000 */
[----:B------:R-:W-:Y:S01]  /*1420*/  IMAD.MOV R10, RZ, RZ, -R10 ;  /* 0x000000ffff0a7224 */ /* 0x000fe200078e0a0a */
[----:B------:R-:W-:Y:S01]  /*1430*/  IABS R59, R2 ;  /* 0x00000002003b7213 */ /* 0x000fe20000000000 */
[----:B------:R-:W-:Y:S01]  /*1440*/  IMAD R245, R6, R12, R245 ;  /* 0x0000000c06f57224 */ /* 0x000fe200078e02f5 */
[----:B------:R-:W-:Y:S01]  /*1450*/  ISETP.GT.U32.AND P6, PT, R24, R3, PT ;  /* 0x000000031800720c */ /* 0x000fe20003fc4070 */
[C---:B------:R-:W-:Y:S01]  /*1460*/  IMAD R217, R6.reuse, R10, R217 ;  /* 0x0000000a06d97224 */ /* 0x040fe200078e02d9 */
[----:B------:R-:W-:Y:S01]  /*1470*/  IABS R57, R140 ;  /* 0x0000008c00397213 */ /* 0x000fe20000000000 */
[----:B------:R-:W-:Y:S01]  /*1480*/  IMAD.HI.U32 R10, R9, R227, RZ ;  /* 0x000000e3090a7227 */ /* 0x000fe200078e00ff */
[----:B------:R-:W-:-:S02]  /*1490*/  ISETP.GT.U32.AND P0, PT, R6, R245, PT ;  /* 0x000000f50600720c */ /* 0x000fc40003f04070 */
[----:B------:R-:W-:Y:S01]  /*14a0*/  ISETP.GT.U32.AND P5, PT, R6, R217, PT ;  /* 0x000000d90600720c */ /* 0x000fe20003fa4070 */
[----:B------:R-:W-:Y:S01]  /*14b0*/  IMAD.HI.U32 R11, R9, R243, RZ ;  /* 0x000000f3090b7227 */ /* 0x000fe200078e00ff */
[----:B------:R-:W-:Y:S02]  /*14c0*/  IABS R53, R138 ;  /* 0x0000008a00357213 */ /* 0x000fe40000000000 */
[----:B------:R-:W-:Y:S01]  /*14d0*/  IABS R51, R132 ;  /* 0x0000008400337213 */ /* 0x000fe20000000000 */
[----:B------:R-:W-:Y:S01]  /*14e0*/  IMAD.MOV R13, RZ, RZ, -R10 ;  /* 0x000000ffff0d7224 */ /* 0x000fe200078e0a0a */
[----:B------:R-:W-:Y:S01]  /*14f0*/  IABS R49, R134 ;  /* 0x0000008600317213 */ /* 0x000fe20000000000 */
[----:B------:R-:W-:Y:S01]  /*1500*/  @!P6 IMAD.IADD R3, R3, 0x1, -R24 ;  /* 0x000000010303e824 */ /* 0x000fe200078e0a18 */
[----:B------:R-:W-:Y:S01]  /*1510*/  ISETP.NE.AND P6, PT, R158, RZ, PT ;  /* 0x000000ff9e00720c */ /* 0x000fe20003fc5270 */
[----:B------:R-:W-:Y:S01]  /*1520*/  IMAD.MOV R11, RZ, RZ, -R11 ;  /* 0x000000ffff0b7224 */ /* 0x000fe200078e0a0b */
[----:B------:R-:W-:Y:S01]  /*1530*/  IABS R24, R170 ;  /* 0x000000aa00187213 */ /* 0x000fe20000000000 */
[--C-:B------:R-:W-:Y:S01]  /*1540*/  @!P0 IMAD.IADD R245, R245, 0x1, -R6.reuse ;  /* 0x00000001f5f58824 */ /* 0x100fe200078e0a06 */
[----:B------:R-:W-:Y:S01]  /*1550*/  IABS R55, R136 ;  /* 0x0000008800377213 */ /* 0x000fe20000000000 */
[----:B------:R-:W-:Y:S01]  /*1560*/  @!P5 IMAD.IADD R217, R217, 0x1, -R6 ;  /* 0x00000001d9d9d824 */ /* 0x000fe200078e0a06 */
[----:B------:R-:W-:Y:S01]  /*1570*/  IABS R45, R126 ;  /* 0x0000007e002d7213 */ /* 0x000fe20000000000 */
[C---:B------:R-:W-:Y:S01]  /*1580*/  IMAD R227, R6.reuse, R13, R227 ;  /* 0x0000000d06e37224 */ /* 0x040fe200078e02e3 */
[C---:B------:R-:W-:Y:S01]  /*1590*/  ISETP.GT.U32.AND P5, PT, R6.reuse, R245, PT ;  /* 0x000000f50600720c */ /* 0x040fe20003fa4070 */
[C---:B------:R-:W-:Y:S01]  /*15a0*/  IMAD R243, R6.reuse, R11, R243 ;  /* 0x0000000b06f37224 */ /* 0x040fe200078e02f3 */
[----:B------:R-:W-:Y:S01]  /*15b0*/  ISETP.GT.U32.AND P0, PT, R6, R217, PT ;  /* 0x000000d90600720c */ /* 0x000fe20003f04070 */
[----:B------:R-:W-:Y:S01]  /*15c0*/  IMAD.HI.U32 R11, R9, R231, RZ ;  /* 0x000000e7090b7227 */ /* 0x000fe200078e00ff */
[----:B------:R-:W-:-:S02]  /*15d0*/  IABS R47, R130 ;  /* 0x00000082002f7213 */ /* 0x000fc40000000000 */
[----:B------:R-:W-:Y:S01]  /*15e0*/  IABS R41, R124 ;  /* 0x0000007c00297213 */ /* 0x000fe20000000000 */
[C---:B------:R-:W-:Y:S01]  /*15f0*/  IMAD.HI.U32 R12, R9.reuse, R241, RZ ;  /* 0x000000f1090c7227 */ /* 0x040fe200078e00ff */
[----:B------:R-:W-:Y:S02]  /*1600*/  IABS R39, R122 ;  /* 0x0000007a00277213 */ /* 0x000fe40000000000 */
[----:B------:R-:W-:Y:S01]  /*1610*/  IABS R43, R128 ;  /* 0x00000080002b7213 */ /* 0x000fe20000000000 */
[----:B------:R-:W-:Y:S01]  /*1620*/  @!P2 IMAD.MOV R3, RZ, RZ, -R3 ;  /* 0x000000ffff03a224 */ /* 0x000fe200078e0a03 */
[----:B------:R-:W-:Y:S01]  /*1630*/  @!P6 LOP3.LUT R3, RZ, R158, RZ, 0x33, !PT ;  /* 0x0000009eff03e212 */ /* 0x000fe200078e33ff */
[----:B------:R-:W-:Y:S01]  /*1640*/  IMAD.MOV R11, RZ, RZ, -R11 ;  /* 0x000000ffff0b7224 */ /* 0x000fe200078e0a0b */
[C---:B------:R-:W-:Y:S01]  /*1650*/  ISETP.GT.U32.AND P6, PT, R6.reuse, R227, PT ;  /* 0x000000e30600720c */ /* 0x040fe20003fc4070 */
[----:B------:R-:W-:Y:S01]  /*1660*/  IMAD.HI.U32 R10, R9, R237, RZ ;  /* 0x000000ed090a7227 */ /* 0x000fe200078e00ff */
[----:B------:R-:W-:-:S02]  /*1670*/  ISETP.GT.U32.AND P2, PT, R6, R243, PT ;  /* 0x000000f30600720c */ /* 0x000fc40003f44070 */
[----:B------:R-:W-:Y:S01]  /*1680*/  IABS R37, R118 ;  /* 0x0000007600257213 */ /* 0x000fe20000000000 */
[----:B------:R-:W-:Y:S01]  /*1690*/  IMAD.MOV R12, RZ, RZ, -R12 ;  /* 0x000000ffff0c7224 */ /* 0x000fe200078e0a0c */
[----:B------:R-:W-:Y:S01]  /*16a0*/  IABS R35, R120 ;  /* 0x0000007800237213 */ /* 0x000fe20000000000 */
[C---:B------:R-:W-:Y:S01]  /*16b0*/  IMAD R231, R6.reuse, R11, R231 ;  /* 0x0000000b06e77224 */ /* 0x040fe200078e02e7 */
[----:B------:R-:W-:Y:S01]  /*16c0*/  IABS R229, R98 ;  /* 0x0000006200e57213 */ /* 0x000fe20000000000 */
[----:B------:R-:W-:Y:S01]  /*16d0*/  IMAD.MOV R10, RZ, RZ, -R10 ;  /* 0x000000ffff0a7224 */ /* 0x000fe200078e0a0a */
[----:B------:R-:W-:Y:S01]  /*16e0*/  IABS R239, R100 ;  /* 0x0000006400ef7213 */ /* 0x000fe20000000000 */
[C---:B------:R-:W-:Y:S01]  /*16f0*/  IMAD R241, R6.reuse, R12, R241 ;  /* 0x0000000c06f17224 */ /* 0x040fe200078e02f1 */
[----:B------:R-:W-:Y:S01]  /*1700*/  IABS R249, R102 ;  /* 0x0000006600f97213 */ /* 0x000fe20000000000 */
[C---:B------:R-:W-:Y:S01]  /*1710*/  IMAD R237, R6.reuse, R10, R237 ;  /* 0x0000000a06ed7224 */ /* 0x040fe200078e02ed */
[----:B------:R-:W-:Y:S01]  /*1720*/  IABS R251, R104 ;  /* 0x0000006800fb7213 */ /* 0x000fe20000000000 */
[--C-:B------:R-:W-:Y:S01]  /*1730*/  @!P5 IMAD.IADD R245, R245, 0x1, -R6.reuse ;  /* 0x00000001f5f5d824 */ /* 0x100fe200078e0a06 */
[C---:B------:R-:W-:Y:S01]  /*1740*/  ISETP.GT.U32.AND P5, PT, R6.reuse, R231, PT ;  /* 0x000000e70600720c */ /* 0x040fe20003fa4070 */
[--C-:B------:R-:W-:Y:S01]  /*1750*/  @!P0 IMAD.IADD R217, R217, 0x1, -R6.reuse ;  /* 0x00000001d9d98824 */ /* 0x100fe200078e0a06 */
[C---:B------:R-:W-:Y:S01]  /*1760*/  ISETP.GT.U32.AND P0, PT, R6.reuse, R241, PT ;  /* 0x000000f10600720c */ /* 0x040fe20003f04070 */
[--C-:B------:R-:W-:Y:S01]  /*1770*/  @!P6 IMAD.IADD R227, R227, 0x1, -R6.reuse ;  /* 0x00000001e3e3e824 */ /* 0x100fe200078e0a06 */
[----:B------:R-:W-:Y:S01]  /*1780*/  ISETP.GT.U32.AND P6, PT, R6, R237, PT ;  /* 0x000000ed0600720c */ /* 0x000fe20003fc4070 */
[----:B------:R-:W-:Y:S01]  /*1790*/  @!P2 IMAD.IADD R243, R243, 0x1, -R6 ;  /* 0x00000001f3f3a824 */ /* 0x000fe200078e0a06 */
[----:B------:R-:W-:Y:S01]  /*17a0*/  ISETP.GE.AND P2, PT, R0, RZ, PT ;  /* 0x000000ff0000720c */ /* 0x000fe20003f46270 */
[----:B------:R-:W-:Y:S01]  /*17b0*/  IMAD.HI.U32 R10, R9, R247, RZ ;  /* 0x000000f7090a7227 */ /* 0x000fe200078e00ff */
[----:B------:R-:W-:-:S02]  /*17c0*/  IABS R26, R92 ;  /* 0x0000005c001a7213 */ /* 0x000fc40000000000 */
[----:B------:R-:W-:Y:S01]  /*17d0*/  IABS R28, R94 ;  /* 0x0000005e001c7213 */ /* 0x000fe20000000000 */
[----:B------:R-:W-:Y:S02]  /*17e0*/  IMAD.MOV R12, RZ, RZ, -R10 ;  /* 0x000000ffff0c7224 */ /* 0x000fe400078e0a0a */
[--C-:B------:R-:W-:Y:S01]  /*17f0*/  @!P5 IMAD.IADD R231, R231, 0x1, -R6.reuse ;  /* 0x00000001e7e7d824 */ /* 0x100fe200078e0a06 */
[C---:B------:R-:W-:Y:S01]  /*1800*/  ISETP.GT.U32.AND P5, PT, R6.reuse, R243, PT ;  /* 0x000000f30600720c */ /* 0x040fe20003fa4070 */
[--C-:B------:R-:W-:Y:S02]  /*1810*/  @!P0 IMAD.IADD R241, R241, 0x1, -R6.reuse ;  /* 0x00000001f1f18824 */ /* 0x100fe400078e0a06 */
[----:B------:R-:W-:Y:S01]  /*1820*/  @!P6 IMAD.IADD R237, R237, 0x1, -R6 ;  /* 0x00000001edede824 */ /* 0x000fe200078e0a06 */
[C---:B------:R-:W-:Y:S01]  /*1830*/  ISETP.GT.U32.AND P0, PT, R6.reuse, R231, PT ;  /* 0x000000e70600720c */ /* 0x040fe20003f04070 */
[----:B------:R-:W-:Y:S01]  /*1840*/  IMAD.HI.U32 R10, R9, R233, RZ ;  /* 0x000000e9090a7227 */ /* 0x000fe200078e00ff */
[----:B------:R-:W-:-:S03]  /*1850*/  ISETP.GT.U32.AND P6, PT, R6, R241, PT ;  /* 0x000000f10600720c */ /* 0x000fc60003fc4070 */
[C---:B------:R-:W-:Y:S02]  /*1860*/  IMAD R247, R6.reuse, R12, R247 ;  /* 0x0000000c06f77224 */ /* 0x040fe400078e02f7 */
[----:B------:R-:W-:Y:S02]  /*1870*/  IMAD.MOV R10, RZ, RZ, -R10 ;  /* 0x000000ffff0a7224 */ /* 0x000fe400078e0a0a */
[----:B------:R-:W-:Y:S01]  /*1880*/  @!P2 IMAD.MOV R245, RZ, RZ, -R245 ;  /* 0x000000fffff5a224 */ /* 0x000fe200078e0af5 */
[C---:B------:R-:W-:Y:S01]  /*1890*/  ISETP.GT.U32.AND P2, PT, R6.reuse, R227, PT ;  /* 0x000000e30600720c */ /* 0x040fe20003f44070 */
[C---:B------:R-:W-:Y:S02]  /*18a0*/  IMAD R233, R6.reuse, R10, R233 ;  /* 0x0000000a06e97224 */ /* 0x040fe400078e02e9 */
[----:B------:R-:W-:Y:S01]  /*18b0*/  @!P5 IMAD.IADD R243, R243, 0x1, -R6 ;  /* 0x00000001f3f3d824 */ /* 0x000fe200078e0a06 */
[----:B------:R-:W-:Y:S01]  /*18c0*/  ISETP.GT.U32.AND P5, PT, R6, R247, PT ;  /* 0x000000f70600720c */ /* 0x000fe20003fa4070 */
[----:B------:R-:W-:-:S04]  /*18d0*/  IMAD.HI.U32 R11, R9, R235, RZ ;  /* 0x000000eb090b7227 */ /* 0x000fc800078e00ff */
[----:B------:R-:W-:Y:S01]  /*18e0*/  @!P6 IMAD.IADD R241, R241, 0x1, -R6 ;  /* 0x00000001f1f1e824 */ /* 0x000fe200078e0a06 */
[----:B------:R-:W-:Y:S01]  /*18f0*/  ISETP.GT.U32.AND P6, PT, R6, R233, PT ;  /* 0x000000e90600720c */ /* 0x000fe20003fc4070 */
[----:B------:R-:W-:Y:S02]  /*1900*/  IMAD.MOV R11, RZ, RZ, -R11 ;  /* 0x000000ffff0b7224 */ /* 0x000fe400078e0a0b */
[----:B------:R-:W-:-:S04]  /*1910*/  IMAD.HI.U32 R10, R9, R225, RZ ;  /* 0x000000e1090a7227 */ /* 0x000fc800078e00ff */
[C---:B------:R-:W-:Y:S02]  /*1920*/  IMAD R235, R6.reuse, R11, R235 ;  /* 0x0000000b06eb7224 */ /* 0x040fe400078e02eb */
[--C-:B------:R-:W-:Y:S02]  /*1930*/  @!P2 IMAD.IADD R227, R227, 0x1, -R6.reuse ;  /* 0x00000001e3e3a824 */ /* 0x100fe400078e0a06 */
[--C-:B------:R-:W-:Y:S01]  /*1940*/  @!P0 IMAD.IADD R231, R231, 0x1, -R6.reuse ;  /* 0x00000001e7e78824 */ /* 0x100fe200078e0a06 */
[C---:B------:R-:W-:Y:S01]  /*1950*/  ISETP.GT.U32.AND P2, PT, R6.reuse, R235, PT ;  /* 0x000000eb0600720c */ /* 0x040fe20003f44070 */
[----:B------:R-:W-:Y:S01]  /*1960*/  @!P5 IMAD.IADD R247, R247, 0x1, -R6 ;  /* 0x00000001f7f7d824 */ /* 0x000fe200078e0a06 */
[----:B------:R-:W-:Y:S01]  /*1970*/  ISETP.GE.AND P0, PT, R199, RZ, PT ;  /* 0x000000ffc700720c */ /* 0x000fe20003f06270 */
[----:B------:R-:W-:Y:S01]  /*1980*/  @!P3 IMAD.MOV R217, RZ, RZ, -R217 ;  /* 0x000000ffffd9b224 */ /* 0x000fe200078e0ad9 */
[----:B------:R-:W-:Y:S01]  /*1990*/  ISETP.GT.U32.AND P3, PT, R6, R237, PT ;  /* 0x000000ed0600720c */ /* 0x000fe20003f64070 */
[----:B------:R-:W-:Y:S01]  /*19a0*/  IMAD.MOV R10, RZ, RZ, -R10 ;  /* 0x000000ffff0a7224 */ /* 0x000fe200078e0a0a */
[----:B------:R-:W-:Y:S01]  /*19b0*/  ISETP.GE.AND P5, PT, R196, RZ, PT ;  /* 0x000000ffc400720c */ /* 0x000fe20003fa6270 */
[----:B------:R-:W-:Y:S01]  /*19c0*/  @!P6 IMAD.IADD R233, R233, 0x1, -R6 ;  /* 0x00000001e9e9e824 */ /* 0x000fe200078e0a06 */
[C---:B------:R-:W-:Y:S01]  /*19d0*/  ISETP.GT.U32.AND P6, PT, R6.reuse, R247, PT ;  /* 0x000000f70600720c */ /* 0x040fe20003fc4070 */
[----:B------:R-:W-:Y:S01]  /*19e0*/  IMAD R225, R6, R10, R225 ;  /* 0x0000000a06e17224 */ /* 0x000fe200078e02e1 */
[----:B------:R-:W-:Y:S01]  /*19f0*/  IABS R199, R182 ;  /* 0x000000b600c77213 */ /* 0x000fe20000000000 */
[----:B------:R-:W-:-:S04]  /*1a00*/  IMAD.HI.U32 R11, R9, R223, RZ ;  /* 0x000000df090b7227 */ /* 0x000fc800078e00ff */
[----:B------:R-:W-:Y:S01]  /*1a10*/  @!P1 IMAD.MOV R227, RZ, RZ, -R227 ;  /* 0x000000ffffe39224 */ /* 0x000fe200078e0ae3 */
[----:B------:R-:W-:Y:S01]  /*1a20*/  ISETP.GT.U32.AND P1, PT, R6, R225, PT ;  /* 0x000000e10600720c */ /* 0x000fe20003f24070 */
[----:B------:R-:W-:Y:S02]  /*1a30*/  IMAD.MOV R11, RZ, RZ, -R11 ;  /* 0x000000ffff0b7224 */ /* 0x000fe400078e0a0b */
[--C-:B------:R-:W-:Y:S01]  /*1a40*/  @!P2 IMAD.IADD R235, R235, 0x1, -R6.reuse ;  /* 0x00000001ebeba824 */ /* 0x100fe200078e0a06 */
[----:B------:R-:W-:Y:S01]  /*1a50*/  ISETP.GE.AND P2, PT, R198, RZ, PT ;  /* 0x000000ffc600720c */ /* 0x000fe20003f46270 */
[----:B------:R-:W-:Y:S01]  /*1a60*/  @!P0 IMAD.MOV R231, RZ, RZ, -R231 ;  /* 0x000000ffffe78224 */ /* 0x000fe200078e0ae7 */
[C---:B------:R-:W-:Y:S01]  /*1a70*/  ISETP.GT.U32.AND P0, PT, R6.reuse, R233, PT ;  /* 0x000000e90600720c */ /* 0x040fe20003f04070 */
[--C-:B------:R-:W-:Y:S01]  /*1a80*/  @!P3 IMAD.IADD R237, R237, 0x1, -R6.reuse ;  /* 0x00000001ededb824 */ /* 0x100fe200078e0a06 */
[----:B------:R-:W-:Y:S01]  /*1a90*/  ISETP.GE.AND P3, PT, R197, RZ, PT ;  /* 0x000000ffc500720c */ /* 0x000fe20003f66270 */
[C---:B------:R-:W-:Y:S01]  /*1aa0*/  IMAD R223, R6.reuse, R11, R223 ;  /* 0x0000000b06df7224 */ /* 0x040fe200078e02df */
[----:B------:R-:W-:Y:S01]  /*1ab0*/  IABS R197, R180 ;  /* 0x000000b400c57213 */ /* 0x000fe20000000000 */
[----:B------:R-:W-:Y:S01]  /*1ac0*/  @!P4 IMAD.MOV R243, RZ, RZ, -R243 ;  /* 0x000000fffff3c224 */ /* 0x000fe200078e0af3 */
[----:B------:R-:W-:Y:S01]  /*1ad0*/  ISETP.GT.U32.AND P4, PT, R6, R235, PT ;  /* 0x000000eb0600720c */ /* 0x000fe20003f84070 */
[----:B------:R-:W-:Y:S01]  /*1ae0*/  @!P6 IMAD.IADD R247, R247, 0x1, -R6 ;  /* 0x00000001f7f7e824 */ /* 0x000fe200078e0a06 */
[----:B------:R-:W-:Y:S01]  /*1af0*/  ISETP.GE.AND P6, PT, R191, RZ, PT ;  /* 0x000000ffbf00720c */ /* 0x000fe20003fc6270 */
[----:B------:R-:W-:Y:S01]  /*1b00*/  IMAD.HI.U32 R10, R9, R221, RZ ;  /* 0x000000dd090a7227 */ /* 0x000fe200078e00ff */
[----:B------:R-:W-:-:S03]  /*1b10*/  IABS R191, R178 ;  /* 0x000000b200bf7213 */ /* 0x000fc60000000000 */
[----:B------:R-:W-:Y:S01]  /*1b20*/  @!P5 IMAD.MOV R237, RZ, RZ, -R237 ;  /* 0x000000ffffedd224 */ /* 0x000fe200078e0aed */
[----:B------:R-:W-:Y:S01]  /*1b30*/  ISETP.GT.U32.AND P5, PT, R6, R223, PT ;  /* 0x000000df0600720c */ /* 0x000fe20003fa4070 */
[----:B------:R-:W-:Y:S02]  /*1b40*/  IMAD.MOV R10, RZ, RZ, -R10 ;  /* 0x000000ffff0a7224 */ /* 0x000fe400078e0a0a */
[--C-:B------:R-:W-:Y:S01]  /*1b50*/  @!P1 IMAD.IADD R225, R225, 0x1, -R6.reuse ;  /* 0x00000001e1e19824 */ /* 0x100fe200078e0a06 */
[----:B------:R-:W-:Y:S01]  /*1b60*/  ISETP.GE.AND P1, PT, R194, RZ, PT ;  /* 0x000000ffc200720c */ /* 0x000fe20003f26270 */
[--C-:B------:R-:W-:Y:S01]  /*1b70*/  @!P0 IMAD.IADD R233, R233, 0x1, -R6.reuse ;  /* 0x00000001e9e98824 */ /* 0x100fe200078e0a06 */
[----:B------:R-:W-:Y:S01]  /*1b80*/  ISETP.GE.AND P0, PT, R193, RZ, PT ;  /* 0x000000ffc100720c */ /* 0x000fe20003f06270 */
[C---:B------:R-:W-:Y:S01]  /*1b90*/  IMAD R221, R6.reuse, R10, R221 ;  /* 0x0000000a06dd7224 */ /* 0x040fe200078e02dd */
[----:B------:R-:W-:Y:S01]  /*1ba0*/  IABS R193, R177 ;  /* 0x000000b100c17213 */ /* 0x000fe20000000000 */
[----:B------:R-:W-:Y:S01]  /*1bb0*/  @!P2 IMAD.MOV R247, RZ, RZ, -R247 ;  /* 0x000000fffff7a224 */ /* 0x000fe200078e0af7 */
[----:B------:R-:W-:Y:S01]  /*1bc0*/  ISETP.GT.U32.AND P2, PT, R6, R225, PT ;  /* 0x000000e10600720c */ /* 0x000fe20003f44070 */
[--C-:B------:R-:W-:Y:S01]  /*1bd0*/  @!P4 IMAD.IADD R235, R235, 0x1, -R6.reuse ;  /* 0x00000001ebebc824 */ /* 0x100fe200078e0a06 */
[----:B------:R-:W-:Y:S01]  /*1be0*/  ISETP.GE.AND P4, PT, R192, RZ, PT ;  /* 0x000000ffc000720c */ /* 0x000fe20003f86270 */
[----:B------:R-:W-:Y:S01]  /*1bf0*/  @!P6 IMAD.MOV R233, RZ, RZ, -R233 ;  /* 0x000000ffffe9e224 */ /* 0x000fe200078e0ae9 */
[----:B------:R-:W-:Y:S01]  /*1c00*/  ISETP.GT.U32.AND P6, PT, R6, R221, PT ;  /* 0x000000dd0600720c */ /* 0x000fe20003fc4070 */
[----:B------:R-:W-:-:S02]  /*1c10*/  @!P5 IMAD.IADD R223, R223, 0x1, -R6 ;  /* 0x00000001dfdfd824 */ /* 0x000fc400078e0a06 */
[----:B------:R-:W-:-:S03]  /*1c20*/  IMAD.HI.U32 R10, R9, R219, RZ ;  /* 0x000000db090a7227 */ /* 0x000fc600078e00ff */
[----:B------:R-:W-:Y:S01]  /*1c30*/  ISETP.GT.U32.AND P5, PT, R6, R223, PT ;  /* 0x000000df0600720c */ /* 0x000fe20003fa4070 */
[----:B------:R-:W-:Y:S02]  /*1c40*/  IMAD.MOV R12, RZ, RZ, -R10 ;  /* 0x000000ffff0c7224 */ /* 0x000fe400078e0a0a */
[----:B------:R-:W-:-:S04]  /*1c50*/  IMAD.HI.U32 R10, R9, R213, RZ ;  /* 0x000000d5090a7227 */ /* 0x000fc800078e00ff */
[----:B------:R-:W-:Y:S01]  /*1c60*/  @!P2 IMAD.IADD R225, R225, 0x1, -R6 ;  /* 0x00000001e1e1a824 */ /* 0x000fe200078e0a06 */
[----:B------:R-:W-:Y:S01]  /*1c70*/  ISETP.GE.AND P2, PT, R190, RZ, PT ;  /* 0x000000ffbe00720c */ /* 0x000fe20003f46270 */
[----:B------:R-:W-:Y:S02]  /*1c80*/  IMAD R219, R6, R12, R219 ;  /* 0x0000000c06db7224 */ /* 0x000fe400078e02db */
[----:B------:R-:W-:Y:S02]  /*1c90*/  IMAD.MOV R10, RZ, RZ, -R10 ;  /* 0x000000ffff0a7224 */ /* 0x000fe400078e0a0a */
[----:B------:R-:W-:-:S04]  /*1ca0*/  IMAD.HI.U32 R11, R9, R215, RZ ;  /* 0x000000d7090b7227 */ /* 0x000fc800078e00ff */
[----:B------:R-:W-:Y:S02]  /*1cb0*/  @!P6 IMAD.IADD R221, R221, 0x1, -R6 ;  /* 0x00000001dddde824 */ /* 0x000fe400078e0a06 */
[----:B------:R-:W-:Y:S01]  /*1cc0*/  @!P4 IMAD.MOV R225, RZ, RZ, -R225 ;  /* 0x000000ffffe1c224 */ /* 0x000fe200078e0ae1 */
[C---:B------:R-:W-:Y:S01]  /*1cd0*/  ISETP.GT.U32.AND P4, PT, R6.reuse, R219, PT ;  /* 0x000000db0600720c */ /* 0x040fe20003f84070 */
[C---:B------:R-:W-:Y:S01]  /*1ce0*/  IMAD R213, R6.reuse, R10, R213 ;  /* 0x0000000a06d57224 */ /* 0x040fe200078e02d5 */
[----:B------:R-:W-:Y:S01]  /*1cf0*/  ISETP.GT.U32.AND P6, PT, R6, R221, PT ;  /* 0x000000dd0600720c */ /* 0x000fe20003fc4070 */
[----:B------:R-:W-:Y:S02]  /*1d00*/  IMAD.MOV R11, RZ, RZ, -R11 ;  /* 0x000000ffff0b7224 */ /* 0x000fe400078e0a0b */
[----:B------:R-:W-:-:S04]  /*1d10*/  IMAD.HI.U32 R10, R9, R211, RZ ;  /* 0x000000d3090a7227 */ /* 0x000fc800078e00ff */
[----:B------:R-:W-:Y:S01]  /*1d20*/  @!P5 IMAD.IADD R223, R223, 0x1, -R6 ;  /* 0x00000001dfdfd824 */ /* 0x000fe200078e0a06 */
[----:B------:R-:W-:Y:S01]  /*1d30*/  ISETP.GE.AND P5, PT, R189, RZ, PT ;  /* 0x000000ffbd00720c */ /* 0x000fe20003fa6270 */
[C---:B------:R-:W-:Y:S01]  /*1d40*/  IMAD R215, R6.reuse, R11, R215 ;  /* 0x0000000b06d77224 */ /* 0x040fe200078e02d7 */
[----:B------:R-:W-:Y:S01]  /*1d50*/  IABS R189, R179 ;  /* 0x000000b300bd7213 */ /* 0x000fe20000000000 */
[----:B------:R-:W-:Y:S02]  /*1d60*/  IMAD.MOV R10, RZ, RZ, -R10 ;  /* 0x000000ffff0a7224 */ /* 0x000fe400078e0a0a */
[----:B------:R-:W-:Y:S01]  /*1d70*/  @!P0 IMAD.MOV R223, RZ, RZ, -R223 ;  /* 0x000000ffffdf8224 */ /* 0x000fe200078e0adf */
[C---:B------:R-:W-:Y:S01]  /*1d80*/  ISETP.GT.U32.AND P0, PT, R6.reuse, R215, PT ;  /* 0x000000d70600720c */ /* 0x040fe20003f04070 */
[----:B------:R-:W-:Y:S02]  /*1d90*/  IMAD R211, R6, R10, R211 ;  /* 0x0000000a06d37224 */ /* 0x000fe400078e02d3 */
[----:B------:R-:W-:-:S02]  /*1da0*/  @!P4 IMAD.IADD R219, R219, 0x1, -R6 ;  /* 0x00000001dbdbc824 */ /* 0x000fc400078e0a06 */
[----:B------:R-:W-:Y:S01]  /*1db0*/  @!P6 IMAD.IADD R221, R221, 0x1, -R6 ;  /* 0x00000001dddde824 */ /* 0x000fe200078e0a06 */
[C---:B------:R-:W-:Y:S01]  /*1dc0*/  ISETP.GT.U32.AND P4, PT, R6.reuse, R211, PT ;  /* 0x000000d30600720c */ /* 0x040fe20003f84070 */
[----:B------:R-:W-:Y:S01]  /*1dd0*/  IMAD.HI.U32 R10, R9, R209, RZ ;  /* 0x000000d1090a7227 */ /* 0x000fe200078e00ff */
[----:B------:R-:W-:-:S03]  /*1de0*/  ISETP.GT.U32.AND P6, PT, R6, R213, PT ;  /* 0x000000d50600720c */ /* 0x000fc60003fc4070 */
[----:B------:R-:W-:Y:S02]  /*1df0*/  @!P1 IMAD.MOV R221, RZ, RZ, -R221 ;  /* 0x000000ffffdd9224 */ /* 0x000fe400078e0add */
[----:B------:R-:W-:Y:S01]  /*1e00*/  @!P0 IMAD.IADD R215, R215, 0x1, -R6 ;  /* 0x00000001d7d78824 */ /* 0x000fe200078e0a06 */
[C---:B------:R-:W-:Y:S01]  /*1e10*/  ISETP.GT.U32.AND P0, PT, R6.reuse, R219, PT ;  /* 0x000000db0600720c */ /* 0x040fe20003f04070 */
[----:B------:R-:W-:Y:S02]  /*1e20*/  IMAD.MOV R10, RZ, RZ, -R10 ;  /* 0x000000ffff0a7224 */ /* 0x000fe400078e0a0a */
[----:B------:R-:W-:Y:S01]  /*1e30*/  IMAD.HI.U32 R11, R9, R207, RZ ;  /* 0x000000cf090b7227 */ /* 0x000fe200078e00ff */
[----:B------:R-:W-:-:S03]  /*1e40*/  ISETP.GT.U32.AND P1, PT, R6, R215, PT ;  /* 0x000000d70600720c */ /* 0x000fc60003f24070 */
[--C-:B------:R-:W-:Y:S02]  /*1e50*/  @!P4 IMAD.IADD R211, R211, 0x1, -R6.reuse ;  /* 0x00000001d3d3c824 */ /* 0x100fe400078e0a06 */
[----:B------:R-:W-:Y:S02]  /*1e60*/  @!P6 IMAD.IADD R213, R213, 0x1, -R6 ;  /* 0x00000001d5d5e824 */ /* 0x000fe400078e0a06 */
[C---:B------:R-:W-:Y:S01]  /*1e70*/  IMAD R209, R6.reuse, R10, R209 ;  /* 0x0000000a06d17224 */ /* 0x040fe200078e02d1 */
[C---:B------:R-:W-:Y:S01]  /*1e80*/  ISETP.GT.U32.AND P4, PT, R6.reuse, R211, PT ;  /* 0x000000d30600720c */ /* 0x040fe20003f84070 */
[----:B------:R-:W-:Y:S01]  /*1e90*/  IMAD.MOV R11, RZ, RZ, -R11 ;  /* 0x000000ffff0b7224 */ /* 0x000fe200078e0a0b */
[----:B------:R-:W-:Y:S01]  /*1ea0*/  ISETP.GT.U32.AND P6, PT, R6, R213, PT ;  /* 0x000000d50600720c */ /* 0x000fe20003fc4070 */
[----:B------:R-:W-:-:S04]  /*1eb0*/  IMAD.HI.U32 R10, R9, R205, RZ ;  /* 0x000000cd090a7227 */ /* 0x000fc800078e00ff */
[C---:B------:R-:W-:Y:S02]  /*1ec0*/  IMAD R207, R6.reuse, R11, R207 ;  /* 0x0000000b06cf7224 */ /* 0x040fe400078e02cf */
[----:B------:R-:W-:Y:S02]  /*1ed0*/  IMAD.MOV R10, RZ, RZ, -R10 ;  /* 0x000000ffff0a7224 */ /* 0x000fe400078e0a0a */
[--C-:B------:R-:W-:Y:S01]  /*1ee0*/  @!P1 IMAD.IADD R215, R215, 0x1, -R6.reuse ;  /* 0x00000001d7d79824 */ /* 0x100fe200078e0a06 */
[C---:B------:R-:W-:Y:S01]  /*1ef0*/  ISETP.GT.U32.AND P1, PT, R6.reuse, R207, PT ;  /* 0x000000cf0600720c */ /* 0x040fe20003f24070 */
[C---:B------:R-:W-:Y:S02]  /*1f00*/  IMAD R205, R6.reuse, R10, R205 ;  /* 0x0000000a06cd7224 */ /* 0x040fe400078e02cd */
[--C-:B------:R-:W-:Y:S02]  /*1f10*/  @!P4 IMAD.IADD R211, R211, 0x1, -R6.reuse ;  /* 0x00000001d3d3c824 */ /* 0x100fe400078e0a06 */
[----:B------:R-:W-:Y:S01]  /*1f20*/  @!P6 IMAD.IADD R213, R213, 0x1, -R6 ;  /* 0x00000001d5d5e824 */ /* 0x000fe200078e0a06 */
[----:B------:R-:W-:Y:S01]  /*1f30*/  ISETP.GT.U32.AND P4, PT, R6, R205, PT ;  /* 0x000000cd0600720c */ /* 0x000fe20003f84070 */
[----:B------:R-:W-:Y:S01]  /*1f40*/  IMAD.HI.U32 R10, R9, R203, RZ ;  /* 0x000000cb090a7227 */ /* 0x000fe200078e00ff */
[----:B------:R-:W-:-:S03]  /*1f50*/  ISETP.GE.AND P6, PT, R188, RZ, PT ;  /* 0x000000ffbc00720c */ /* 0x000fc60003fc6270 */
[----:B------:R-:W-:Y:S02]  /*1f60*/  IMAD.MOV R10, RZ, RZ, -R10 ;  /* 0x000000ffff0a7224 */ /* 0x000fe400078e0a0a */
[----:B------:R-:W-:Y:S01]  /*1f70*/  @!P1 IMAD.IADD R207, R207, 0x1, -R6 ;  /* 0x00000001cfcf9824 */ /* 0x000fe200078e0a06 */
[----:B------:R-:W-:Y:S01]  /*1f80*/  ISETP.GE.AND P1, PT, R187, RZ, PT ;  /* 0x000000ffbb00720c */ /* 0x000fe20003f26270 */
[----:B------:R-:W-:Y:S01]  /*1f90*/  IMAD R203, R6, R10, R203 ;  /* 0x0000000a06cb7224 */ /* 0x000fe200078e02cb */
[----:B------:R-:W-:Y:S01]  /*1fa0*/  IABS R187, R173 ;  /* 0x000000ad00bb7213 */ /* 0x000fe20000000000 */
[----:B------:R-:W-:-:S04]  /*1fb0*/  IMAD.HI.U32 R10, R9, R201, RZ ;  /* 0x000000c9090a7227 */ /* 0x000fc800078e00ff */
[----:B------:R-:W-:Y:S01]  /*1fc0*/  @!P4 IMAD.IADD R205, R205, 0x1, -R6 ;  /* 0x00000001cdcdc824 */ /* 0x000fe200078e0a06 */
[C---:B------:R-:W-:Y:S01]  /*1fd0*/  ISETP.GT.U32.AND P4, PT, R6.reuse, R207, PT ;  /* 0x000000cf0600720c */ /* 0x040fe20003f84070 */
[----:B------:R-:W-:Y:S01]  /*1fe0*/  @!P6 IMAD.MOV R211, RZ, RZ, -R211 ;  /* 0x000000ffffd3e224 */ /* 0x000fe200078e0ad3 */
[----:B------:R-:W-:Y:S01]  /*1ff0*/  ISETP.GT.U32.AND P6, PT, R6, R203, PT ;  /* 0x000000cb0600720c */ /* 0x000fe20003fc4070 */
[----:B------:R-:W-:-:S04]  /*2000*/  IMAD.HI.U32 R11, R9, R199, RZ ;  /* 0x000000c7090b7227 */ /* 0x000fc800078e00ff */
[----:B------:R-:W-:Y:S02]  /*2010*/  IMAD.MOV R10, RZ, RZ, -R10 ;  /* 0x000000ffff0a7224 */ /* 0x000fe400078e0a0a */
[----:B------:R-:W-:Y:S02]  /*2020*/  IMAD.MOV R11, RZ, RZ, -R11 ;  /* 0x000000ffff0b7224 */ /* 0x000fe400078e0a0b */
[C---:B------:R-:W-:Y:S02]  /*2030*/  IMAD R201, R6.reuse, R10, R201 ;  /* 0x0000000a06c97224 */ /* 0x040fe400078e02c9 */
[C---:B------:R-:W-:Y:S02]  /*2040*/  IMAD R199, R6.reuse, R11, R199 ;  /* 0x0000000b06c77224 */ /* 0x040fe400078e02c7 */
[--C-:B------:R-:W-:Y:S01]  /*2050*/  @!P4 IMAD.IADD R207, R207, 0x1, -R6.reuse ;  /* 0x00000001cfcfc824 */ /* 0x100fe200078e0a06 */
[C---:B------:R-:W-:Y:S01]  /*2060*/  ISETP.GT.U32.AND P4, PT, R6.reuse, R201, PT ;  /* 0x000000c90600720c */ /* 0x040fe20003f84070 */
[----:B------:R-:W-:Y:S01]  /*2070*/  @!P6 IMAD.IADD R203, R203, 0x1, -R6 ;  /* 0x00000001cbcbe824 */ /* 0x000fe200078e0a06 */
[----:B------:R-:W-:Y:S01]  /*2080*/  ISETP.GT.U32.AND P6, PT, R6, R199, PT ;  /* 0x000000c70600720c */ /* 0x000fe20003fc4070 */
[----:B------:R-:W-:Y:S01]  /*2090*/  @!P3 IMAD.MOV R241, RZ, RZ, -R241 ;  /* 0x000000fffff1b224 */ /* 0x000fe200078e0af1 */
[----:B------:R-:W-:Y:S01]  /*20a0*/  ISETP.GE.AND P3, PT, R195, RZ, PT ;  /* 0x000000ffc300720c */ /* 0x000fe20003f66270 */
[----:B------:R-:W-:Y:S01]  /*20b0*/  IMAD.HI.U32 R10, R9, R197, RZ ;  /* 0x000000c5090a7227 */ /* 0x000fe200078e00ff */
[----:B------:R-:W-:-:S03]  /*20c0*/  IABS R195, R181 ;  /* 0x000000b500c37213 */ /* 0x000fc60000000000 */
[----:B------:R-:W-:Y:S02]  /*20d0*/  IMAD.MOV R10, RZ, RZ, -R10 ;  /* 0x000000ffff0a7224 */ /* 0x000fe400078e0a0a */
[----:B------:R-:W-:-:S04]  /*20e0*/  IMAD.HI.U32 R11, R9, R195, RZ ;  /* 0x000000c3090b7227 */ /* 0x000fc800078e00ff */
[--C-:B------:R-:W-:Y:S01]  /*20f0*/  @!P4 IMAD.IADD R201, R201, 0x1, -R6.reuse ;  /* 0x00000001c9c9c824 */ /* 0x100fe200078e0a06 */
[C---:B------:R-:W-:Y:S01]  /*2100*/  ISETP.GT.U32.AND P4, PT, R6.reuse, R203, PT ;  /* 0x000000cb0600720c */ /* 0x040fe20003f84070 */
[----:B------:R-:W-:Y:S02]  /*2110*/  @!P6 IMAD.IADD R199, R199, 0x1, -R6 ;  /* 0x00000001c7c7e824 */ /* 0x000fe400078e0a06 */
[----:B------:R-:W-:Y:S01]  /*2120*/  IMAD.MOV R11, RZ, RZ, -R11 ;  /* 0x000000ffff0b7224 */ /* 0x000fe200078e0a0b */
[C---:B------:R-:W-:Y:S01]  /*2130*/  ISETP.GT.U32.AND P6, PT, R6.reuse, R201, PT ;  /* 0x000000c90600720c */ /* 0x040fe20003fc4070 */
[----:B------:R-:W-:Y:S01]  /*2140*/  @!P1 IMAD.MOV R207, RZ, RZ, -R207 ;  /* 0x000000ffffcf9224 */ /* 0x000fe200078e0acf */
[C---:B------:R-:W-:Y:S01]  /*2150*/  ISETP.GT.U32.AND P1, PT, R6.reuse, R199, PT ;  /* 0x000000c70600720c */ /* 0x040fe20003f24070 */
[C---:B------:R-:W-:Y:S02]  /*2160*/  IMAD R195, R6.reuse, R11, R195 ;  /* 0x0000000b06c37224 */ /* 0x040fe400078e02c3 */
[----:B------:R-:W-:-:S02]  /*2170*/  IMAD R197, R6, R10, R197 ;  /* 0x0000000a06c57224 */ /* 0x000fc400078e02c5 */
[----:B------:R-:W-:-:S04]  /*2180*/  IMAD.HI.U32 R10, R9, R193, RZ ;  /* 0x000000c1090a7227 */ /* 0x000fc800078e00ff */
[----:B------:R-:W-:Y:S02]  /*2190*/  IMAD.MOV R10, RZ, RZ, -R10 ;  /* 0x000000ffff0a7224 */ /* 0x000fe400078e0a0a */
[--C-:B------:R-:W-:Y:S01]  /*21a0*/  @!P6 IMAD.IADD R201, R201, 0x1, -R6.reuse ;  /* 0x00000001c9c9e824 */ /* 0x100fe200078e0a06 */
[C---:B------:R-:W-:Y:S01]  /*21b0*/  ISETP.GT.U32.AND P6, PT, R6.reuse, R195, PT ;  /* 0x000000c30600720c */ /* 0x040fe20003fc4070 */
[----:B------:R-:W-:Y:S01]  /*21c0*/  @!P0 IMAD.IADD R219, R219, 0x1, -R6 ;  /* 0x00000001dbdb8824 */ /* 0x000fe200078e0a06 */
[C---:B------:R-:W-:Y:S01]  /*21d0*/  ISETP.GT.U32.AND P0, PT, R6.reuse, R209, PT ;  /* 0x000000d10600720c */ /* 0x040fe20003f04070 */
[----:B------:R-:W-:Y:S02]  /*21e0*/  IMAD R193, R6, R10, R193 ;  /* 0x0000000a06c17224 */ /* 0x000fe400078e02c1 */
[----:B------:R-:W-:Y:S01]  /*21f0*/  @!P3 IMAD.MOV R235, RZ, RZ, -R235 ;  /* 0x000000ffffebb224 */ /* 0x000fe200078e0aeb */
[----:B------:R-:W-:Y:S01]  /*2200*/  ISETP.GE.AND P3, PT, R14, RZ, PT ;  /* 0x000000ff0e00720c */ /* 0x000fe20003f66270 */
[----:B------:R-:W-:Y:S01]  /*2210*/  IMAD.HI.U32 R10, R9, R191, RZ ;  /* 0x000000bf090a7227 */ /* 0x000fe200078e00ff */
[----:B------:R-:W-:-:S03]  /*2220*/  IABS R14, R168 ;  /* 0x000000a8000e7213 */ /* 0x000fc60000000000 */
[--C-:B------:R-:W-:Y:S01]  /*2230*/  @!P1 IMAD.IADD R199, R199, 0x1, -R6.reuse ;  /* 0x00000001c7c79824 */ /* 0x100fe200078e0a06 */
[C---:B------:R-:W-:Y:S01]  /*2240*/  ISETP.GT.U32.AND P1, PT, R6.reuse, R193, PT ;  /* 0x000000c10600720c */ /* 0x040fe20003f24070 */
[----:B------:R-:W-:Y:S02]  /*2250*/  @!P6 IMAD.IADD R195, R195, 0x1, -R6 ;  /* 0x00000001c3c3e824 */ /* 0x000fe400078e0a06 */
[----:B------:R-:W-:Y:S02]  /*2260*/  IMAD.MOV R11, RZ, RZ, -R10 ;  /* 0x000000ffff0b7224 */ /* 0x000fe400078e0a0a */
[----:B------:R-:W-:Y:S01]  /*2270*/  IMAD.HI.U32 R10, R9, R189, RZ ;  /* 0x000000bd090a7227 */ /* 0x000fe200078e00ff */
[----:B------:R-:W-:-:S03]  /*2280*/  ISETP.GT.U32.AND P6, PT, R6, R195, PT ;  /* 0x000000c30600720c */ /* 0x000fc60003fc4070 */
[----:B------:R-:W-:Y:S02]  /*2290*/  IMAD R191, R6, R11, R191 ;  /* 0x0000000b06bf7224 */ /* 0x000fe400078e02bf */
[----:B------:R-:W-:Y:S01]  /*22a0*/  @!P0 IMAD.IADD R209, R209, 0x1, -R6 ;  /* 0x00000001d1d18824 */ /* 0x000fe200078e0a06 */
[----:B------:R-:W-:Y:S01]  /*22b0*/  ISETP.GE.AND P0, PT, R186, RZ, PT ;  /* 0x000000ffba00720c */ /* 0x000fe20003f06270 */
[----:B------:R-:W-:Y:S02]  /*22c0*/  IMAD.MOV R12, RZ, RZ, -R10 ;  /* 0x000000ffff0c7224 */ /* 0x000fe400078e0a0a */
[----:B------:R-:W-:Y:S01]  /*22d0*/  @!P3 IMAD.MOV R219, RZ, RZ, -R219 ;  /* 0x000000ffffdbb224 */ /* 0x000fe200078e0adb */
[----:B------:R-:W-:Y:S01]  /*22e0*/  ISETP.GT.U32.AND P3, PT, R6, R209, PT ;  /* 0x000000d10600720c */ /* 0x000fe20003f64070 */
[----:B------:R-:W-:-:S04]  /*22f0*/  IMAD.HI.U32 R10, R9, R187, RZ ;  /* 0x000000bb090a7227 */ /* 0x000fc800078e00ff */
[--C-:B------:R-:W-:Y:S01]  /*2300*/  @!P6 IMAD.IADD R195, R195, 0x1, -R6.reuse ;  /* 0x00000001c3c3e824 */ /* 0x100fe200078e0a06 */
[C---:B------:R-:W-:Y:S01]  /*2310*/  ISETP.GT.U32.AND P6, PT, R6.reuse, R191, PT ;  /* 0x000000bf0600720c */ /* 0x040fe20003fc4070 */
[----:B------:R-:W-:Y:S02]  /*2320*/  @!P1 IMAD.IADD R193, R193, 0x1, -R6 ;  /* 0x00000001c1c19824 */ /* 0x000fe400078e0a06 */
[----:B------:R-:W-:Y:S02]  /*2330*/  IMAD.MOV R10, RZ, RZ, -R10 ;  /* 0x000000ffff0a7224 */ /* 0x000fe400078e0a0a */
[----:B------:R-:W-:Y:S01]  /*2340*/  @!P5 IMAD.MOV R213, RZ, RZ, -R213 ;  /* 0x000000ffffd5d224 */ /* 0x000fe200078e0ad5 */
[C---:B------:R-:W-:Y:S01]  /*2350*/  ISETP.GT.U32.AND P1, PT, R6.reuse, R193, PT ;  /* 0x000000c10600720c */ /* 0x040fe20003f24070 */
[--C-:B------:R-:W-:Y:S01]  /*2360*/  @!P4 IMAD.IADD R203, R203, 0x1, -R6.reuse ;  /* 0x00000001cbcbc824 */ /* 0x100fe200078e0a06 */
[----:B------:R-:W-:Y:S01]  /*2370*/  ISETP.GE.AND P5, PT, R183, RZ, PT ;  /* 0x000000ffb700720c */ /* 0x000fe20003fa6270 */
[C---:B------:R-:W-:Y:S01]  /*2380*/  IMAD R187, R6.reuse, R10, R187 ;  /* 0x0000000a06bb7224 */ /* 0x040fe200078e02bb */
[C---:B------:R-:W-:Y:S01]  /*2390*/  ISETP.GT.U32.AND P4, PT, R6.reuse, R197, PT ;  /* 0x000000c50600720c */ /* 0x040fe20003f84070 */
[----:B------:R-:W-:Y:S01]  /*23a0*/  @!P2 IMAD.MOV R215, RZ, RZ, -R215 ;  /* 0x000000ffffd7a224 */ /* 0x000fe200078e0ad7 */
[----:B------:R-:W-:Y:S01]  /*23b0*/  IABS R183, R175 ;  /* 0x000000af00b77213 */ /* 0x000fe20000000000 */
[--C-:B------:R-:W-:Y:S01]  /*23c0*/  @!P6 IMAD.IADD R191, R191, 0x1, -R6.reuse ;  /* 0x00000001bfbfe824 */ /* 0x100fe200078e0a06 */
[C---:B------:R-:W-:Y:S01]  /*23d0*/  ISETP.GT.U32.AND P2, PT, R6.reuse, R205, PT ;  /* 0x000000cd0600720c */ /* 0x040fe20003f44070 */
[----:B------:R-:W-:Y:S01]  /*23e0*/  @!P3 IMAD.IADD R209, R209, 0x1, -R6 ;  /* 0x00000001d1d1b824 */ /* 0x000fe200078e0a06 */
[----:B------:R-:W-:Y:S01]  /*23f0*/  ISETP.GT.U32.AND P6, PT, R6, R187, PT ;  /* 0x000000bb0600720c */ /* 0x000fe20003fc4070 */
[----:B------:R-:W-:Y:S01]  /*2400*/  IMAD.HI.U32 R10, R9, R183, RZ ;  /* 0x000000b7090a7227 */ /* 0x000fe200078e00ff */
[----:B------:R-:W-:-:S02]  /*2410*/  ISETP.GE.AND P3, PT, R185, RZ, PT ;  /* 0x000000ffb900720c */ /* 0x000fc40003f66270 */
[----:B------:R-:W-:Y:S01]  /*2420*/  IABS R185, R174 ;  /* 0x000000ae00b97213 */ /* 0x000fe20000000000 */
[C---:B------:R-:W-:Y:S02]  /*2430*/  IMAD R189, R6.reuse, R12, R189 ;  /* 0x0000000c06bd7224 */ /* 0x040fe400078e02bd */
[----:B------:R-:W-:Y:S02]  /*2440*/  IMAD.MOV R10, RZ, RZ, -R10 ;  /* 0x000000ffff0a7224 */ /* 0x000fe400078e0a0a */
[----:B------:R-:W-:Y:S01]  /*2450*/  @!P1 IMAD.IADD R193, R193, 0x1, -R6 ;  /* 0x00000001c1c19824 */ /* 0x000fe200078e0a06 */
[----:B------:R-:W-:Y:S01]  /*2460*/  ISETP.GT.U32.AND P1, PT, R6, R189, PT ;  /* 0x000000bd0600720c */ /* 0x000fe20003f24070 */
[----:B------:R-:W-:Y:S01]  /*2470*/  @!P0 IMAD.MOV R209, RZ, RZ, -R209 ;  /* 0x000000ffffd18224 */ /* 0x000fe200078e0ad1 */
[----:B------:R-:W-:Y:S01]  /*2480*/  ISETP.GE.AND P0, PT, R182, RZ, PT ;  /* 0x000000ffb600720c */ /* 0x000fe20003f06270 */
[----:B------:R-:W-:-:S04]  /*2490*/  IMAD.HI.U32 R11, R9, R185, RZ ;  /* 0x000000b9090b7227 */ /* 0x000fc800078e00ff */
[--C-:B------:R-:W-:Y:S02]  /*24a0*/  @!P4 IMAD.IADD R197, R197, 0x1, -R6.reuse ;  /* 0x00000001c5c5c824 */ /* 0x100fe400078e0a06 */
[----:B------:R-:W-:Y:S02]  /*24b0*/  IMAD R183, R6, R10, R183 ;  /* 0x0000000a06b77224 */ /* 0x000fe400078e02b7 */
[--C-:B------:R-:W-:Y:S01]  /*24c0*/  @!P2 IMAD.IADD R205, R205, 0x1, -R6.reuse ;  /* 0x00000001cdcda824 */ /* 0x100fe200078e0a06 */
[----:B------:R-:W-:Y:S01]  /*24d0*/  ISETP.GE.AND P2, PT, R184, RZ, PT ;  /* 0x000000ffb800720c */ /* 0x000fe20003f46270 */
[----:B------:R-:W-:Y:S01]  /*24e0*/  IMAD.MOV R11, RZ, RZ, -R11 ;  /* 0x000000ffff0b7224 */ /* 0x000fe200078e0a0b */
[C---:B------:R-:W-:Y:S01]  /*24f0*/  ISETP.GT.U32.AND P4, PT, R6.reuse, R197, PT ;  /* 0x000000c50600720c */ /* 0x040fe20003f84070 */
[--C-:B------:R-:W-:Y:S01]  /*2500*/  @!P6 IMAD.IADD R187, R187, 0x1, -R6.reuse ;  /* 0x00000001bbbbe824 */ /* 0x100fe200078e0a06 */
[C---:B------:R-:W-:Y:S01]  /*2510*/  ISETP.GT.U32.AND P6, PT, R6.reuse, R183, PT ;  /* 0x000000b70600720c */ /* 0x040fe20003fc4070 */
[----:B------:R-:W-:Y:S01]  /*2520*/  @!P3 IMAD.MOV R203, RZ, RZ, -R203 ;  /* 0x000000ffffcbb224 */ /* 0x000fe200078e0acb */
[----:B------:R-:W-:Y:S01]  /*2530*/  ISETP.GE.AND P3, PT, R181, RZ, PT ;  /* 0x000000ffb500720c */ /* 0x000fe20003f66270 */
[----:B------:R-:W-:Y:S01]  /*2540*/  IMAD R185, R6, R11, R185 ;  /* 0x0000000b06b97224 */ /* 0x000fe200078e02b9 */
[----:B------:R-:W-:Y:S01]  /*2550*/  IABS R181, R176 ;  /* 0x000000b000b57213 */ /* 0x000fe20000000000 */
[----:B------:R-:W-:Y:S01]  /*2560*/  @!P5 IMAD.MOV R205, RZ, RZ, -R205 ;  /* 0x000000ffffcdd224 */ /* 0x000fe200078e0acd */
[----:B------:R-:W-:Y:S01]  /*2570*/  ISETP.GE.AND P5, PT, R180, RZ, PT ;  /* 0x000000ffb400720c */ /* 0x000fe20003fa6270 */
[----:B------:R-:W-:Y:S01]  /*2580*/  @!P1 IMAD.IADD R189, R189, 0x1, -R6 ;  /* 0x00000001bdbd9824 */ /* 0x000fe200078e0a06 */
[C---:B------:R-:W-:Y:S01]  /*2590*/  ISETP.GT.U32.AND P1, PT, R6.reuse, R185, PT ;  /* 0x000000b90600720c */ /* 0x040fe20003f24070 */
[----:B------:R-:W-:Y:S01]  /*25a0*/  @!P0 IMAD.MOV R199, RZ, RZ, -R199 ;  /* 0x000000ffffc78224 */ /* 0x000fe200078e0ac7 */
[----:B------:R-:W-:Y:S01]  /*25b0*/  ISETP.GT.U32.AND P0, PT, R6, R191, PT ;  /* 0x000000bf0600720c */ /* 0x000fe20003f04070 */
[----:B------:R-:W-:-:S04]  /*25c0*/  IMAD.HI.U32 R10, R9, R181, RZ ;  /* 0x000000b5090a7227 */ /* 0x000fc800078e00ff */
[----:B------:R-:W-:Y:S01]  /*25d0*/  @!P2 IMAD.MOV R201, RZ, RZ, -R201 ;  /* 0x000000ffffc9a224 */ /* 0x000fe200078e0ac9 */
[----:B------:R-:W-:Y:S01]  /*25e0*/  ISETP.GE.AND P2, PT, R177, RZ, PT ;  /* 0x000000ffb100720c */ /* 0x000fe20003f46270 */
[----:B------:R-:W-:Y:S01]  /*25f0*/  @!P4 IMAD.IADD R197, R197, 0x1, -R6 ;  /* 0x00000001c5c5c824 */ /* 0x000fe200078e0a06 */
[----:B------:R-:W-:Y:S01]  /*2600*/  IABS R177, R169 ;  /* 0x000000a900b17213 */ /* 0x000fe20000000000 */
[----:B------:R-:W-:Y:S01]  /*2610*/  IMAD.MOV R13, RZ, RZ, -R10 ;  /* 0x000000ffff0d7224 */ /* 0x000fe200078e0a0a */
[----:B------:R-:W-:Y:S01]  /*2620*/  ISETP.GE.AND P4, PT, R178, RZ, PT ;  /* 0x000000ffb200720c */ /* 0x000fe20003f86270 */
[----:B------:R-:W-:Y:S02]  /*2630*/  @!P6 IMAD.IADD R183, R183, 0x1, -R6 ;  /* 0x00000001b7b7e824 */ /* 0x000fe400078e0a06 */
[----:B------:R-:W-:-:S03]  /*2640*/  IMAD.HI.U32 R11, R9, R14, RZ ;  /* 0x0000000e090b7227 */ /* 0x000fc600078e00ff */
[C---:B------:R-:W-:Y:S01]  /*2650*/  ISETP.GT.U32.AND P6, PT, R6.reuse, R183, PT ;  /* 0x000000b70600720c */ /* 0x040fe20003fc4070 */
[C---:B------:R-:W-:Y:S01]  /*2660*/  IMAD R181, R6.reuse, R13, R181 ;  /* 0x0000000d06b57224 */ /* 0x040fe200078e02b5 */
[----:B------:R-:W-:Y:S01]  /*2670*/  IABS R13, R171 ;  /* 0x000000ab000d7213 */ /* 0x000fe20000000000 */
[----:B------:R-:W-:Y:S01]  /*2680*/  @!P5 IMAD.MOV R197, RZ, RZ, -R197 ;  /* 0x000000ffffc5d224 */ /* 0x000fe200078e0ac5 */
[----:B------:R-:W-:Y:S01]  /*2690*/  ISETP.GT.U32.AND P5, PT, R6, R189, PT ;  /* 0x000000bd0600720c */ /* 0x000fe20003fa4070 */
[----:B------:R-:W-:Y:S02]  /*26a0*/  IMAD.MOV R11, RZ, RZ, -R11 ;  /* 0x000000ffff0b7224 */ /* 0x000fe400078e0a0b */
[----:B------:R-:W-:-:S04]  /*26b0*/  IMAD.HI.U32 R10, R9, R24, RZ ;  /* 0x00000018090a7227 */ /* 0x000fc800078e00ff */
[--C-:B------:R-:W-:Y:S01]  /*26c0*/  @!P1 IMAD.IADD R185, R185, 0x1, -R6.reuse ;  /* 0x00000001b9b99824 */ /* 0x100fe200078e0a06 */
[----:B------:R-:W-:Y:S01]  /*26d0*/  ISETP.GE.AND P1, PT, R179, RZ, PT ;  /* 0x000000ffb300720c */ /* 0x000fe20003f26270 */
[----:B------:R-:W-:Y:S01]  /*26e0*/  @!P3 IMAD.MOV R195, RZ, RZ, -R195 ;  /* 0x000000ffffc3b224 */ /* 0x000fe200078e0ac3 */
[C---:B------:R-:W-:Y:S01]  /*26f0*/  ISETP.GT.U32.AND P3, PT, R6.reuse, R187, PT ;  /* 0x000000bb0600720c */ /* 0x040fe20003f64070 */
[----:B------:R-:W-:Y:S01]  /*2700*/  @!P0 IMAD.IADD R191, R191, 0x1, -R6 ;  /* 0x00000001bfbf8824 */ /* 0x000fe200078e0a06 */
[----:B------:R-:W-:Y:S01]  /*2710*/  ISETP.GT.U32.AND P0, PT, R6, R181, PT ;  /* 0x000000b50600720c */ /* 0x000fe20003f04070 */
[----:B------:R-:W-:-:S04]  /*2720*/  IMAD.HI.U32 R12, R9, R177, RZ ;  /* 0x000000b1090c7227 */ /* 0x000fc800078e00ff */
[C---:B------:R-:W-:Y:S01]  /*2730*/  IMAD R179, R6.reuse, R11, R14 ;  /* 0x0000000b06b37224 */ /* 0x040fe200078e020e */
[----:B------:R-:W-:Y:S01]  /*2740*/  IABS R14, R172 ;  /* 0x000000ac000e7213 */ /* 0x000fe20000000000 */
[----:B------:R-:W-:Y:S02]  /*2750*/  IMAD.MOV R11, RZ, RZ, -R10 ;  /* 0x000000ffff0b7224 */ /* 0x000fe400078e0a0a */
[----:B------:R-:W-:Y:S01]  /*2760*/  @!P2 IMAD.MOV R193, RZ, RZ, -R193 ;  /* 0x000000ffffc1a224 */ /* 0x000fe200078e0ac1 */
[C---:B------:R-:W-:Y:S01]  /*2770*/  ISETP.GT.U32.AND P2, PT, R6.reuse, R185, PT ;  /* 0x000000b90600720c */ /* 0x040fe20003f44070 */
[----:B------:R-:W-:Y:S02]  /*2780*/  IMAD.MOV R12, RZ, RZ, -R12 ;  /* 0x000000ffff0c7224 */ /* 0x000fe400078e0a0c */
[C---:B------:R-:W-:Y:S01]  /*2790*/  IMAD R11, R6.reuse, R11, R24 ;  /* 0x0000000b060b7224 */ /* 0x040fe200078e0218 */
[----:B------:R-:W-:Y:S01]  /*27a0*/  IABS R24, R145 ;  /* 0x0000009100187213 */ /* 0x000fe20000000000 */
[----:B------:R-:W-:-:S02]  /*27b0*/  IMAD R177, R6, R12, R177 ;  /* 0x0000000c06b17224 */ /* 0x000fc400078e02b1 */
        /* <DEDUP_REMOVED lines=8> */
[----:B------:R-:W-:-:S04]  /*2840*/  IMAD.HI.U32 R10, R9, R13, RZ ;  /* 0x0000000d090a7227 */ /* 0x000fc800078e00ff */
[----:B------:R-:W-:Y:S01]  /*2850*/  @!P2 IMAD.IADD R185, R185, 0x1, -R6 ;  /* 0x00000001b9b9a824 */ /* 0x000fe200078e0a06 */
[----:B------:R-:W-:Y:S01]  /*2860*/  ISETP.GE.AND P2, PT, R173, RZ, PT ;  /* 0x000000ffad00720c */ /* 0x000fe20003f46270 */
[----:B------:R-:W-:Y:S02]  /*2870*/  IMAD.MOV R10, RZ, RZ, -R10 ;  /* 0x000000ffff0a7224 */ /* 0x000fe400078e0a0a */
[--C-:B------:R-:W-:Y:S01]  /*2880*/  @!P5 IMAD.IADD R179, R179, 0x1, -R6.reuse ;  /* 0x00000001b3b3d824 */ /* 0x100fe200078e0a06 */
[----:B------:R-:W-:Y:S01]  /*2890*/  ISETP.GE.AND P5, PT, R175, RZ, PT ;  /* 0x000000ffaf00720c */ /* 0x000fe20003fa6270 */
[C---:B------:R-:W-:Y:S02]  /*28a0*/  IMAD R173, R6.reuse, R10, R13 ;  /* 0x0000000a06ad7224 */ /* 0x040fe400078e020d */
[----:B------:R-:W-:Y:S01]  /*28b0*/  @!P6 IMAD.IADD R11, R11, 0x1, -R6 ;  /* 0x000000010b0be824 */ /* 0x000fe200078e0a06 */
[----:B------:R-:W-:Y:S01]  /*28c0*/  ISETP.GT.U32.AND P6, PT, R6, R181, PT ;  /* 0x000000b50600720c */ /* 0x000fe20003fc4070 */
[----:B------:R-:W-:-:S04]  /*28d0*/  IMAD.HI.U32 R12, R9, R14, RZ ;  /* 0x0000000e090c7227 */ /* 0x000fc800078e00ff */
[----:B------:R-:W-:Y:S01]  /*28e0*/  @!P3 IMAD.IADD R177, R177, 0x1, -R6 ;  /* 0x00000001b1b1b824 */ /* 0x000fe200078e0a06 */
[----:B------:R-:W-:Y:S01]  /*28f0*/  ISETP.GE.AND P3, PT, R176, RZ, PT ;  /* 0x000000ffb000720c */ /* 0x000fe20003f66270 */
[----:B------:R-:W-:Y:S01]  /*2900*/  @!P1 IMAD.MOV R189, RZ, RZ, -R189 ;  /* 0x000000ffffbd9224 */ /* 0x000fe200078e0abd */
[C---:B------:R-:W-:Y:S01]  /*2910*/  ISETP.GT.U32.AND P1, PT, R6.reuse, R179, PT ;  /* 0x000000b30600720c */ /* 0x040fe20003f24070 */
[----:B------:R-:W-:Y:S01]  /*2920*/  @!P0 IMAD.MOV R185, RZ, RZ, -R185 ;  /* 0x000000ffffb98224 */ /* 0x000fe200078e0ab9 */
[C---:B------:R-:W-:Y:S01]  /*2930*/  ISETP.GT.U32.AND P0, PT, R6.reuse, R173, PT ;  /* 0x000000ad0600720c */ /* 0x040fe20003f04070 */
[----:B------:R-:W-:Y:S01]  /*2940*/  IMAD.MOV R25, RZ, RZ, -R12 ;  /* 0x000000ffff197224 */ /* 0x000fe200078e0a0c */
[----:B------:R-:W-:Y:S01]  /*2950*/  IABS R12, R163 ;  /* 0x000000a3000c7213 */ /* 0x000fe20000000000 */
[----:B------:R-:W-:Y:S01]  /*2960*/  @!P2 IMAD.MOV R187, RZ, RZ, -R187 ;  /* 0x000000ffffbba224 */ /* 0x000fe200078e0abb */
[C---:B------:R-:W-:Y:S01]  /*2970*/  ISETP.GT.U32.AND P2, PT, R6.reuse, R177, PT ;  /* 0x000000b10600720c */ /* 0x040fe20003f44070 */
[C---:B------:R-:W-:Y:S01]  /*2980*/  IMAD R13, R6.reuse, R25, R14 ;  /* 0x00000019060d7224 */ /* 0x040fe200078e020e */
[----:B------:R-:W-:Y:S01]  /*2990*/  IABS R14, R157 ;  /* 0x0000009d000e7213 */ /* 0x000fe20000000000 */
[----:B------:R-:W-:Y:S01]  /*29a0*/  @!P4 IMAD.MOV R191, RZ, RZ, -R191 ;  /* 0x000000ffffbfc224 */ /* 0x000fe200078e0abf */
[C---:B------:R-:W-:Y:S01]  /*29b0*/  ISETP.GT.U32.AND P4, PT, R6.reuse, R11, PT ;  /* 0x0000000b0600720c */ /* 0x040fe20003f84070 */
[----:B------:R-:W-:Y:S01]  /*29c0*/  @!P6 IMAD.IADD R181, R181, 0x1, -R6 ;  /* 0x00000001b5b5e824 */ /* 0x000fe200078e0a06 */
[----:B------:R-:W-:Y:S01]  /*29d0*/  ISETP.GT.U32.AND P6, PT, R6, R13, PT ;  /* 0x0000000d0600720c */ /* 0x000fe20003fc4070 */
[----:B------:R-:W-:Y:S01]  /*29e0*/  IMAD.HI.U32 R10, R9, R12, RZ ;  /* 0x0000000c090a7227 */ /* 0x000fe200078e00ff */
[----:B------:R-:W-:-:S03]  /*29f0*/  IABS R25, R155 ;  /* 0x0000009b00197213 */ /* 0x000fc60000000000 */
[--C-:B------:R-:W-:Y:S01]  /*2a00*/  @!P1 IMAD.IADD R179, R179, 0x1, -R6.reuse ;  /* 0x00000001b3b39824 */ /* 0x100fe200078e0a06 */
[----:B------:R-:W-:Y:S01]  /*2a10*/  ISETP.GE.AND P1, PT, R169, RZ, PT ;  /* 0x000000ffa900720c */ /* 0x000fe20003f26270 */
[----:B------:R-:W-:Y:S01]  /*2a20*/  @!P0 IMAD.IADD R173, R173, 0x1, -R6 ;  /* 0x00000001adad8824 */ /* 0x000fe200078e0a06 */
[----:B------:R-:W-:Y:S01]  /*2a30*/  ISETP.GE.AND P0, PT, R172, RZ, PT ;  /* 0x000000ffac00720c */ /* 0x000fe20003f06270 */
[----:B------:R-:W-:Y:S01]  /*2a40*/  IMAD.MOV R169, RZ, RZ, -R10 ;  /* 0x000000ffffa97224 */ /* 0x000fe200078e0a0a */
[----:B------:R-:W-:Y:S01]  /*2a50*/  IABS R10, R165 ;  /* 0x000000a5000a7213 */ /* 0x000fe20000000000 */
[----:B------:R-:W-:Y:S01]  /*2a60*/  @!P2 IMAD.IADD R177, R177, 0x1, -R6 ;  /* 0x00000001b1b1a824 */ /* 0x000fe200078e0a06 */
[----:B------:R-:W-:Y:S01]  /*2a70*/  ISETP.GE.AND P2, PT, R170, RZ, PT ;  /* 0x000000ffaa00720c */ /* 0x000fe20003f46270 */
[----:B------:R-:W-:Y:S01]  /*2a80*/  @!P3 IMAD.MOV R181, RZ, RZ, -R181 ;  /* 0x000000ffffb5b224 */ /* 0x000fe200078e0ab5 */
[----:B------:R-:W-:Y:S01]  /*2a90*/  ISETP.GT.U32.AND P3, PT, R6, R173, PT ;  /* 0x000000ad0600720c */ /* 0x000fe20003f64070 */
[----:B------:R-:W-:Y:S01]  /*2aa0*/  @!P5 IMAD.MOV R183, RZ, RZ, -R183 ;  /* 0x000000ffffb7d224 */ /* 0x000fe200078e0ab7 */
[----:B------:R-:W-:Y:S01]  /*2ab0*/  ISETP.GE.AND P5, PT, R168, RZ, PT ;  /* 0x000000ffa800720c */ /* 0x000fe20003fa6270 */
[----:B------:R-:W-:-:S02]  /*2ac0*/  IMAD R169, R6, R169, R12 ;  /* 0x000000a906a97224 */ /* 0x000fc400078e020c */
[----:B------:R-:W-:Y:S02]  /*2ad0*/  IMAD.MOV.U32 R12, RZ, RZ, R10 ;  /* 0x000000ffff0c7224 */ /* 0x000fe400078e000a */
[--C-:B------:R-:W-:Y:S01]  /*2ae0*/  @!P4 IMAD.IADD R11, R11, 0x1, -R6.reuse ;  /* 0x000000010b0bc824 */ /* 0x100fe200078e0a06 */
[----:B------:R-:W-:Y:S01]  /*2af0*/  ISETP.GE.AND P4, PT, R171, RZ, PT ;  /* 0x000000ffab00720c */ /* 0x000fe20003f86270 */
[----:B------:R-:W-:Y:S01]  /*2b00*/  @!P6 IMAD.IADD R13, R13, 0x1, -R6 ;  /* 0x000000010d0de824 */ /* 0x000fe200078e0a06 */
[----:B------:R-:W-:Y:S01]  /*2b10*/  ISETP.GT.U32.AND P6, PT, R6, R169, PT ;  /* 0x000000a90600720c */ /* 0x000fe20003fc4070 */
[----:B------:R-:W-:-:S04]  /*2b20*/  IMAD.HI.U32 R10, R9, R12, RZ ;  /* 0x0000000c090a7227 */ /* 0x000fc800078e00ff */
[----:B------:R-:W-:Y:S02]  /*2b30*/  IMAD.MOV.U32 R175, RZ, RZ, R11 ;  /* 0x000000ffffaf7224 */ /* 0x000fe400078e000b */
[----:B------:R-:W-:Y:S01]  /*2b40*/  IMAD.MOV R11, RZ, RZ, -R10 ;  /* 0x000000ffff0b7224 */ /* 0x000fe200078e0a0a */
[----:B------:R-:W-:Y:S01]  /*2b50*/  IABS R10, R161 ;  /* 0x000000a1000a7213 */ /* 0x000fe20000000000 */
[----:B------:R-:W-:Y:S01]  /*2b60*/  @!P2 IMAD.MOV R175, RZ, RZ, -R175 ;  /* 0x000000ffffafa224 */ /* 0x000fe200078e0aaf */
[----:B------:R-:W-:Y:S01]  /*2b70*/  ISETP.GE.AND P2, PT, R165, RZ, PT ;  /* 0x000000ffa500720c */ /* 0x000fe20003f46270 */
[----:B------:R-:W-:Y:S01]  /*2b80*/  @!P3 IMAD.IADD R173, R173, 0x1, -R6 ;  /* 0x00000001adadb824 */ /* 0x000fe200078e0a06 */
[----:B------:R-:W-:Y:S01]  /*2b90*/  IABS R165, R167 ;  /* 0x000000a700a57213 */ /* 0x000fe20000000000 */
[----:B------:R-:W-:Y:S01]  /*2ba0*/  @!P5 IMAD.MOV R179, RZ, RZ, -R179 ;  /* 0x000000ffffb3d224 */ /* 0x000fe200078e0ab3 */
[----:B------:R-:W-:Y:S01]  /*2bb0*/  ISETP.GE.AND P3, PT, R167, RZ, PT ;  /* 0x000000ffa700720c */ /* 0x000fe20003f66270 */
[C---:B------:R-:W-:Y:S01]  /*2bc0*/  IMAD R167, R6.reuse, R11, R12 ;  /* 0x0000000b06a77224 */ /* 0x040fe200078e020c */
[C---:B------:R-:W-:Y:S01]  /*2bd0*/  ISETP.GT.U32.AND P5, PT, R6.reuse, R13, PT ;  /* 0x0000000d0600720c */ /* 0x040fe20003fa4070 */
[----:B------:R-:W-:Y:S01]  /*2be0*/  @!P6 IMAD.IADD R169, R169, 0x1, -R6 ;  /* 0x00000001a9a9e824 */ /* 0x000fe200078e0a06 */
[----:B------:R-:W-:Y:S01]  /*2bf0*/  IABS R12, R151 ;  /* 0x00000097000c7213 */ /* 0x000fe20000000000 */
[----:B------:R-:W-:Y:S01]  /*2c00*/  @!P1 IMAD.MOV R177, RZ, RZ, -R177 ;  /* 0x000000ffffb19224 */ /* 0x000fe200078e0ab1 */
[C---:B------:R-:W-:Y:S01]  /*2c10*/  ISETP.GT.U32.AND P6, PT, R6.reuse, R167, PT ;  /* 0x000000a70600720c */ /* 0x040fe20003fc4070 */
[----:B------:R-:W-:Y:S01]  /*2c20*/  @!P4 IMAD.MOV R173, RZ, RZ, -R173 ;  /* 0x000000ffffadc224 */ /* 0x000fe200078e0aad */
[----:B------:R-:W-:Y:S01]  /*2c30*/  ISETP.GE.AND P1, PT, R163, RZ, PT ;  /* 0x000000ffa300720c */ /* 0x000fe20003f26270 */
[----:B------:R-:W-:Y:S01]  /*2c40*/  IMAD R3, R3, UR5, RZ ;  /* 0x0000000503037c24 */ /* 0x000fe2000f8e02ff */
[----:B------:R-:W-:Y:S01]  /*2c50*/  IABS R163, R8 ;  /* 0x0000000800a37213 */ /* 0x000fe20000000000 */
[----:B------:R-:W-:Y:S01]  /*2c60*/  UIADD3 UR5, UR4, 0x8000, URZ ;  /* 0x0000800004057890 */ /* 0x000fe2000fffe03f */
[----:B------:R-:W-:-:S03]  /*2c70*/  ISETP.GT.U32.AND P4, PT, R6, R169, PT ;  /* 0x000000a90600720c */ /* 0x000fc60003f84070 */
[----:B------:R-:W-:Y:S01]  /*2c80*/  @!P5 IMAD.IADD R13, R13, 0x1, -R6 ;  /* 0x000000010d0dd824 */ /* 0x000fe200078e0a06 */
[----:B------:R-:W-:Y:S01]  /*2c90*/  ISETP.GE.AND P5, PT, R8, RZ, PT ;  /* 0x000000ff0800720c */ /* 0x000fe20003fa6270 */
[----:B------:R-:W-:Y:S01]  /*2ca0*/  IMAD.HI.U32 R8, R9, R165, RZ ;  /* 0x000000a509087227 */ /* 0x000fe200078e00ff */
[----:B------:R-:W-:-:S03]  /*2cb0*/  USHF.R.U32.HI UR5, URZ, 0x4, UR5 ;  /* 0x000000043f057899 */ /* 0x000fc60008011605 */
[----:B------:R-:W-:Y:S01]  /*2cc0*/  @!P6 IMAD.IADD R167, R167, 0x1, -R6 ;  /* 0x00000001a7a7e824 */ /* 0x000fe200078e0a06 */
[----:B------:R-:W-:Y:S01]  /*2cd0*/  USGXT.U32 UR38, UR5, 0xe ;  /* 0x0000000e0526789a */ /* 0x000fe20008000000 */
[----:B------:R-:W-:Y:S02]  /*2ce0*/  IMAD.MOV R8, RZ, RZ, -R8 ;  /* 0x000000ffff087224 */ /* 0x000fe400078e0a08 */
[----:B------:R-:W-:Y:S01]  /*2cf0*/  IMAD.MOV.U32 R171, RZ, RZ, R13 ;  /* 0x000000ffffab7224 */ /* 0x000fe200078e000d */
[C---:B------:R-:W-:Y:S01]  /*2d00*/  ISETP.GT.U32.AND P6, PT, R6.reuse, R167, PT ;  /* 0x000000a70600720c */ /* 0x040fe20003fc4070 */
[----:B------:R-:W-:Y:S02]  /*2d10*/  IMAD R165, R6, R8, R165 ;  /* 0x0000000806a57224 */ /* 0x000fe400078e02a5 */
[----:B------:R-:W-:-:S04]  /*2d20*/  IMAD.HI.U32 R8, R9, R163, RZ ;  /* 0x000000a309087227 */ /* 0x000fc800078e00ff */
[----:B------:R-:W-:Y:S01]  /*2d30*/  @!P0 IMAD.MOV R171, RZ, RZ, -R171 ;  /* 0x000000ffffab8224 */ /* 0x000fe200078e0aab */
[----:B------:R-:W-:Y:S01]  /*2d40*/  ISETP.GE.AND P0, PT, R161, RZ, PT ;  /* 0x000000ffa100720c */ /* 0x000fe20003f06270 */
[----:B------:R-:W-:Y:S02]  /*2d50*/  IMAD.MOV R11, RZ, RZ, -R8 ;  /* 0x000000ffff0b7224 */ /* 0x000fe400078e0a08 */
[----:B------:R-:W-:Y:S02]  /*2d60*/  IMAD.MOV.U32 R161, RZ, RZ, R10 ;  /* 0x000000ffffa17224 */ /* 0x000fe400078e000a */
[----:B------:R-:W-:Y:S02]  /*2d70*/  IMAD R163, R6, R11, R163 ;  /* 0x0000000b06a37224 */ /* 0x000fe400078e02a3 */
[----:B------:R-:W-:-:S04]  /*2d80*/  IMAD.HI.U32 R8, R9, R161, RZ ;  /* 0x000000a109087227 */ /* 0x000fc800078e00ff */
[----:B------:R-:W-:-:S04]  /*2d90*/  IMAD.HI.U32 R10, R9, R14, RZ ;  /* 0x0000000e090a7227 */ /* 0x000fc800078e00ff */
[----:B------:R-:W-:Y:S01]  /*2da0*/  @!P6 IMAD.IADD R167, R167, 0x1, -R6 ;  /* 0x00000001a7a7e824 */ /* 0x000fe200078e0a06 */
[----:B------:R-:W-:Y:S01]  /*2db0*/  ISETP.GT.U32.AND P6, PT, R6, R163, PT ;  /* 0x000000a30600720c */ /* 0x000fe20003fc4070 */
[----:B------:R-:W-:Y:S02]  /*2dc0*/  IMAD.MOV R11, RZ, RZ, -R8 ;  /* 0x000000ffff0b7224 */ /* 0x000fe400078e0a08 */
[----:B------:R-:W-:Y:S01]  /*2dd0*/  IMAD.MOV R13, RZ, RZ, -R10 ;  /* 0x000000ffff0d7224 */ /* 0x000fe200078e0a0a */
[----:B------:R-:W-:Y:S01]  /*2de0*/  IABS R10, R153 ;  /* 0x00000099000a7213 */ /* 0x000fe20000000000 */
[----:B------:R-:W-:-:S04]  /*2df0*/  IMAD.HI.U32 R8, R9, R12, RZ ;  /* 0x0000000c09087227 */ /* 0x000fc800078e00ff */
[C---:B------:R-:W-:Y:S02]  /*2e00*/  IMAD R161, R6.reuse, R11, R161 ;  /* 0x0000000b06a17224 */ /* 0x040fe400078e02a1 */
[----:B------:R-:W-:Y:S01]  /*2e10*/  @!P4 IMAD.IADD R169, R169, 0x1, -R6 ;  /* 0x00000001a9a9c824 */ /* 0x000fe200078e0a06 */
[C---:B------:R-:W-:Y:S01]  /*2e20*/  ISETP.GT.U32.AND P4, PT, R6.reuse, R165, PT ;  /* 0x000000a50600720c */ /* 0x040fe20003f84070 */
[C---:B------:R-:W-:Y:S02]  /*2e30*/  IMAD R14, R6.reuse, R13, R14 ;  /* 0x0000000d060e7224 */ /* 0x040fe400078e020e */
[----:B------:R-:W-:Y:S02]  /*2e40*/  IMAD.MOV R11, RZ, RZ, -R8 ;  /* 0x000000ffff0b7224 */ /* 0x000fe400078e0a08 */
[----:B------:R-:W-:Y:S01]  /*2e50*/  @!P1 IMAD.MOV R169, RZ, RZ, -R169 ;  /* 0x000000ffffa99224 */ /* 0x000fe200078e0aa9 */
[C---:B------:R-:W-:Y:S01]  /*2e60*/  ISETP.GT.U32.AND P1, PT, R6.reuse, R161, PT ;  /* 0x000000a10600720c */ /* 0x040fe20003f24070 */
[----:B------:R-:W-:-:S02]  /*2e70*/  IMAD R11, R6, R11, R12 ;  /* 0x0000000b060b7224 */ /* 0x000fc400078e020c */
[----:B------:R-:W-:Y:S01]  /*2e80*/  @!P2 IMAD.MOV R167, RZ, RZ, -R167 ;  /* 0x000000ffffa7a224 */ /* 0x000fe200078e0aa7 */
[C---:B------:R-:W-:Y:S01]  /*2e90*/  ISETP.GT.U32.AND P2, PT, R6.reuse, R14, PT ;  /* 0x0000000e0600720c */ /* 0x040fe20003f44070 */
[----:B------:R-:W-:Y:S01]  /*2ea0*/  @!P6 IMAD.IADD R163, R163, 0x1, -R6 ;  /* 0x00000001a3a3e824 */ /* 0x000fe200078e0a06 */
[----:B------:R-:W-:Y:S01]  /*2eb0*/  ISETP.GT.U32.AND P6, PT, R6, R11, PT ;  /* 0x0000000b0600720c */ /* 0x000fe20003fc4070 */
[----:B------:R-:W-:Y:S02]  /*2ec0*/  IMAD.MOV.U32 R13, RZ, RZ, R10 ;  /* 0x000000ffff0d7224 */ /* 0x000fe400078e000a */
[----:B------:R-:W-:Y:S02]  /*2ed0*/  @!P4 IMAD.IADD R165, R165, 0x1, -R6 ;  /* 0x00000001a5a5c824 */ /* 0x000fe400078e0a06 */
[----:B------:R-:W-:-:S03]  /*2ee0*/  IMAD.HI.U32 R8, R9, R13, RZ ;  /* 0x0000000d09087227 */ /* 0x000fc600078e00ff */
[C---:B------:R-:W-:Y:S01]  /*2ef0*/  ISETP.GT.U32.AND P4, PT, R6.reuse, R165, PT ;  /* 0x000000a50600720c */ /* 0x040fe20003f84070 */
[--C-:B------:R-:W-:Y:S01]  /*2f00*/  @!P1 IMAD.IADD R161, R161, 0x1, -R6.reuse ;  /* 0x00000001a1a19824 */ /* 0x100fe200078e0a06 */
[----:B------:R-:W-:Y:S01]  /*2f10*/  ISETP.GT.U32.AND P1, PT, R6, R163, PT ;  /* 0x000000a30600720c */ /* 0x000fe20003f24070 */
[----:B------:R-:W-:Y:S02]  /*2f20*/  @!P2 IMAD.IADD R14, R14, 0x1, -R6 ;  /* 0x000000010e0ea824 */ /* 0x000fe400078e0a06 */
[----:B------:R-:W-:Y:S01]  /*2f30*/  IMAD.MOV R8, RZ, RZ, -R8 ;  /* 0x000000ffff087224 */ /* 0x000fe200078e0a08 */
[C---:B------:R-:W-:Y:S01]  /*2f40*/  ISETP.GT.U32.AND P2, PT, R6.reuse, R161, PT ;  /* 0x000000a10600720c */ /* 0x040fe20003f44070 */
[----:B------:R-:W-:Y:S01]  /*2f50*/  @!P6 IMAD.IADD R11, R11, 0x1, -R6 ;  /* 0x000000010b0be824 */ /* 0x000fe200078e0a06 */
[C---:B------:R-:W-:Y:S01]  /*2f60*/  ISETP.GT.U32.AND P6, PT, R6.reuse, R14, PT ;  /* 0x0000000e0600720c */ /* 0x040fe20003fc4070 */
[----:B------:R-:W-:Y:S02]  /*2f70*/  IMAD R13, R6, R8, R13 ;  /* 0x00000008060d7224 */ /* 0x000fe400078e020d */
[----:B------:R-:W-:-:S04]  /*2f80*/  IMAD.HI.U32 R8, R9, R25, RZ ;  /* 0x0000001909087227 */ /* 0x000fc800078e00ff */
[----:B------:R-:W-:Y:S02]  /*2f90*/  IMAD.MOV R8, RZ, RZ, -R8 ;  /* 0x000000ffff087224 */ /* 0x000fe400078e0a08 */
[--C-:B------:R-:W-:Y:S01]  /*2fa0*/  @!P1 IMAD.IADD R163, R163, 0x1, -R6.reuse ;  /* 0x00000001a3a39824 */ /* 0x100fe200078e0a06 */
[C---:B------:R-:W-:Y:S01]  /*2fb0*/  ISETP.GT.U32.AND P1, PT, R6.reuse, R13, PT ;  /* 0x0000000d0600720c */ /* 0x040fe20003f24070 */
[----:B------:R-:W-:Y:S02]  /*2fc0*/  IMAD R25, R6, R8, R25 ;  /* 0x0000000806197224 */ /* 0x000fe400078e0219 */
[--C-:B------:R-:W-:Y:S02]  /*2fd0*/  @!P6 IMAD.IADD R14, R14, 0x1, -R6.reuse ;  /* 0x000000010e0ee824 */ /* 0x100fe400078e0a06 */
[----:B------:R-:W-:Y:S01]  /*2fe0*/  @!P4 IMAD.IADD R165, R165, 0x1, -R6 ;  /* 0x00000001a5a5c824 */ /* 0x000fe200078e0a06 */
[----:B------:R-:W-:Y:S01]  /*2ff0*/  ISETP.GT.U32.AND P6, PT, R6, R25, PT ;  /* 0x000000190600720c */ /* 0x000fe20003fc4070 */
[----:B------:R-:W-:Y:S01]  /*3000*/  IMAD.HI.U32 R10, R9, R27, RZ ;  /* 0x0000001b090a7227 */ /* 0x000fe200078e00ff */
[----:B------:R-:W-:-:S03]  /*3010*/  ISETP.GE.AND P4, PT, R157, RZ, PT ;  /* 0x000000ff9d00720c */ /* 0x000fc60003f86270 */
[----:B------:R-:W-:-:S04]  /*3020*/  IMAD.HI.U32 R12, R9, R29, RZ ;  /* 0x0000001d090c7227 */ /* 0x000fc800078e00ff */
[----:B------:R-:W-:Y:S01]  /*3030*/  @!P1 IMAD.IADD R13, R13, 0x1, -R6 ;  /* 0x000000010d0d9824 */ /* 0x000fe200078e0a06 */
[----:B------:R-:W-:Y:S01]  /*3040*/  ISETP.GE.AND P1, PT, R155, RZ, PT ;  /* 0x000000ff9b00720c */ /* 0x000fe20003f26270 */
[----:B------:R-:W-:Y:S02]  /*3050*/  IMAD.MOV R10, RZ, RZ, -R10 ;  /* 0x000000ffff0a7224 */ /* 0x000fe400078e0a0a */
[----:B------:R-:W-:Y:S01]  /*3060*/  @!P6 IMAD.IADD R25, R25, 0x1, -R6 ;  /* 0x000000011919e824 */ /* 0x000fe200078e0a06 */
[C---:B------:R-:W-:Y:S01]  /*3070*/  ISETP.GT.U32.AND P6, PT, R6.reuse, R13, PT ;  /* 0x0000000d0600720c */ /* 0x040fe20003fc4070 */
[----:B------:R-:W-:Y:S01]  /*3080*/  @!P3 IMAD.MOV R165, RZ, RZ, -R165 ;  /* 0x000000ffffa5b224 */ /* 0x000fe200078e0aa5 */
[----:B------:R-:W-:Y:S01]  /*3090*/  ISETP.GT.U32.AND P3, PT, R6, R11, PT ;  /* 0x0000000b0600720c */ /* 0x000fe20003f64070 */
[----:B------:R-:W-:-:S04]  /*30a0*/  IMAD.HI.U32 R8, R9, R24, RZ ;  /* 0x0000001809087227 */ /* 0x000fc800078e00ff */
[----:B------:R-:W-:Y:S02]  /*30b0*/  IMAD.MOV R12, RZ, RZ, -R12 ;  /* 0x000000ffff0c7224 */ /* 0x000fe400078e0a0c */
[C---:B------:R-:W-:Y:S01]  /*30c0*/  IMAD R27, R6.reuse, R10, R27 ;  /* 0x0000000a061b7224 */ /* 0x040fe200078e021b */
[----:B------:R-:W-:Y:S01]  /*30d0*/  IABS R10, R139 ;  /* 0x0000008b000a7213 */ /* 0x000fe20000000000 */
[----:B------:R-:W-:Y:S01]  /*30e0*/  @!P2 IMAD.IADD R161, R161, 0x1, -R6 ;  /* 0x00000001a1a1a824 */ /* 0x000fe200078e0a06 */
[----:B------:R-:W-:Y:S01]  /*30f0*/  ISETP.GE.AND P2, PT, R151, RZ, PT ;  /* 0x000000ff9700720c */ /* 0x000fe20003f46270 */
[----:B------:R-:W-:Y:S02]  /*3100*/  IMAD.MOV R151, RZ, RZ, -R8 ;  /* 0x000000ffff977224 */ /* 0x000fe400078e0a08 */
[C---:B------:R-:W-:Y:S01]  /*3110*/  IMAD R29, R6.reuse, R12, R29 ;  /* 0x0000000c061d7224 */ /* 0x040fe200078e021d */
[----:B------:R-:W-:Y:S01]  /*3120*/  IABS R12, R141 ;  /* 0x0000008d000c7213 */ /* 0x000fe20000000000 */
[----:B------:R-:W-:Y:S01]  /*3130*/  @!P4 IMAD.MOV R14, RZ, RZ, -R14 ;  /* 0x000000ffff0ec224 */ /* 0x000fe200078e0a0e */
[C---:B------:R-:W-:Y:S01]  /*3140*/  ISETP.GT.U32.AND P4, PT, R6.reuse, R27, PT ;  /* 0x0000001b0600720c */ /* 0x040fe20003f84070 */
[C---:B------:R-:W-:Y:S01]  /*3150*/  IMAD R151, R6.reuse, R151, R24 ;  /* 0x0000009706977224 */ /* 0x040fe200078e0218 */
[----:B------:R-:W-:Y:S01]  /*3160*/  IABS R24, R137 ;  /* 0x0000008900187213 */ /* 0x000fe20000000000 */
[--C-:B------:R-:W-:Y:S01]  /*3170*/  @!P6 IMAD.IADD R13, R13, 0x1, -R6.reuse ;  /* 0x000000010d0de824 */ /* 0x100fe200078e0a06 */
[C---:B------:R-:W-:Y:S01]  /*3180*/  ISETP.GT.U32.AND P6, PT, R6.reuse, R29, PT ;  /* 0x0000001d0600720c */ /* 0x040fe20003fc4070 */
[----:B------:R-:W-:Y:S01]  /*3190*/  @!P0 IMAD.MOV R161, RZ, RZ, -R161 ;  /* 0x000000ffffa18224 */ /* 0x000fe200078e0aa1 */
[C---:B------:R-:W-:Y:S01]  /*31a0*/  ISETP.GT.U32.AND P0, PT, R6.reuse, R25, PT ;  /* 0x000000190600720c */ /* 0x040fe20003f04070 */
[----:B------:R-:W-:Y:S01]  /*31b0*/  @!P5 IMAD.MOV R163, RZ, RZ, -R163 ;  /* 0x000000ffffa3d224 */ /* 0x000fe200078e0aa3 */
[----:B------:R-:W-:Y:S01]  /*31c0*/  ISETP.GT.U32.AND P5, PT, R6, R151, PT ;  /* 0x000000970600720c */ /* 0x000fe20003fa4070 */
[----:B------:R-:W-:Y:S01]  /*31d0*/  @!P3 IMAD.IADD R11, R11, 0x1, -R6 ;  /* 0x000000010b0bb824 */ /* 0x000fe200078e0a06 */
[----:B------:R-:W-:Y:S01]  /*31e0*/  ISETP.GE.AND P3, PT, R153, RZ, PT ;  /* 0x000000ff9900720c */ /* 0x000fe20003f66270 */
[----:B------:R-:W-:-:S04]  /*31f0*/  IMAD.HI.U32 R8, R9, R10, RZ ;  /* 0x0000000a09087227 */ /* 0x000fc800078e00ff */
[----:B------:R-:W-:Y:S02]  /*3200*/  IMAD.MOV.U32 R157, RZ, RZ, R11 ;  /* 0x000000ffff9d7224 */ /* 0x000fe400078e000b */
[----:B------:R-:W-:Y:S02]  /*3210*/  @!P4 IMAD.IADD R27, R27, 0x1, -R6 ;  /* 0x000000011b1bc824 */ /* 0x000fe400078e0a06 */
[----:B------:R-:W-:Y:S01]  /*3220*/  IMAD.MOV.U32 R11, RZ, RZ, R12 ;  /* 0x000000ffff0b7224 */ /* 0x000fe200078e000c */
[----:B------:R-:W-:Y:S01]  /*3230*/  IABS R12, R143 ;  /* 0x0000008f000c7213 */ /* 0x000fe20000000000 */
[----:B------:R-:W-:Y:S01]  /*3240*/  @!P2 IMAD.MOV R157, RZ, RZ, -R157 ;  /* 0x000000ffff9da224 */ /* 0x000fe200078e0a9d */
[----:B------:R-:W-:Y:S01]  /*3250*/  ISETP.GE.AND P2, PT, R145, RZ, PT ;  /* 0x000000ff9100720c */ /* 0x000fe20003f46270 */
[----:B------:R-:W-:Y:S01]  /*3260*/  @!P6 IMAD.IADD R29, R29, 0x1, -R6 ;  /* 0x000000011d1de824 */ /* 0x000fe200078e0a06 */
[----:B------:R-:W-:Y:S01]  /*3270*/  ISETP.GT.U32.AND P6, PT, R6, R27, PT ;  /* 0x0000001b0600720c */ /* 0x000fe20003fc4070 */
[----:B------:R-:W-:-:S02]  /*3280*/  IMAD.MOV R145, RZ, RZ, -R8 ;  /* 0x000000ffff917224 */ /* 0x000fc400078e0a08 */
[----:B------:R-:W-:Y:S01]  /*3290*/  @!P0 IMAD.IADD R25, R25, 0x1, -R6 ;  /* 0x0000000119198824 */ /* 0x000fe200078e0a06 */
[----:B------:R-:W-:Y:S01]  /*32a0*/  ISETP.GE.AND P0, PT, R147, RZ, PT ;  /* 0x000000ff9300720c */ /* 0x000fe20003f06270 */
[----:B------:R-:W-:-:S04]  /*32b0*/  IMAD.HI.U32 R8, R9, R11, RZ ;  /* 0x0000000b09087227 */ /* 0x000fc800078e00ff */
[----:B------:R-:W-:Y:S01]  /*32c0*/  IMAD.MOV.U32 R155, RZ, RZ, R13 ;  /* 0x000000ffff9b7224 */ /* 0x000fe200078e000d */
[----:B------:R-:W-:Y:S01]  /*32d0*/  IABS R13, R135 ;  /* 0x00000087000d7213 */ /* 0x000fe20000000000 */
[----:B------:R-:W-:Y:S01]  /*32e0*/  @!P5 IMAD.IADD R151, R151, 0x1, -R6 ;  /* 0x000000019797d824 */ /* 0x000fe200078e0a06 */
[----:B------:R-:W-:Y:S01]  /*32f0*/  ISETP.GE.AND P5, PT, R149, RZ, PT ;  /* 0x000000ff9500720c */ /* 0x000fe20003fa6270 */
[C---:B------:R-:W-:Y:S02]  /*3300*/  IMAD R145, R6.reuse, R145, R10 ;  /* 0x0000009106917224 */ /* 0x040fe400078e020a */
[----:B------:R-:W-:Y:S01]  /*3310*/  IMAD.MOV R8, RZ, RZ, -R8 ;  /* 0x000000ffff087224 */ /* 0x000fe200078e0a08 */
[C---:B------:R-:W-:Y:S01]  /*3320*/  ISETP.GT.U32.AND P4, PT, R6.reuse, R151, PT ;  /* 0x000000970600720c */ /* 0x040fe20003f84070 */
[----:B------:R-:W-:Y:S01]  /*3330*/  @!P3 IMAD.MOV R155, RZ, RZ, -R155 ;  /* 0x000000ffff9bb224 */ /* 0x000fe200078e0a9b */
[----:B------:R-:W-:Y:S01]  /*3340*/  ISETP.GT.U32.AND P3, PT, R6, R29, PT ;  /* 0x0000001d0600720c */ /* 0x000fe20003f64070 */
[----:B------:R-:W-:-:S02]  /*3350*/  IMAD.MOV.U32 R153, RZ, RZ, R25 ;  /* 0x000000ffff997224 */ /* 0x000fc400078e0019 */
[C---:B------:R-:W-:Y:S02]  /*3360*/  IMAD R11, R6.reuse, R8, R11 ;  /* 0x00000008060b7224 */ /* 0x040fe400078e020b */
[----:B------:R-:W-:Y:S01]  /*3370*/  @!P1 IMAD.MOV R153, RZ, RZ, -R153 ;  /* 0x000000ffff999224 */ /* 0x000fe200078e0a99 */
[C---:B------:R-:W-:Y:S01]  /*3380*/  ISETP.GT.U32.AND P1, PT, R6.reuse, R145, PT ;  /* 0x000000910600720c */ /* 0x040fe20003f24070 */
[----:B------:R-:W-:Y:S01]  /*3390*/  @!P6 IMAD.IADD R27, R27, 0x1, -R6 ;  /* 0x000000011b1be824 */ /* 0x000fe200078e0a06 */
[----:B------:R-:W-:Y:S01]  /*33a0*/  ISETP.GT.U32.AND P6, PT, R6, R11, PT ;  /* 0x0000000b0600720c */ /* 0x000fe20003fc4070 */
[----:B------:R-:W-:-:S04]  /*33b0*/  IMAD.HI.U32 R10, R9, R13, RZ ;  /* 0x0000000d090a7227 */ /* 0x000fc800078e00ff */
[----:B------:R-:W-:Y:S01]  /*33c0*/  @!P3 IMAD.IADD R29, R29, 0x1, -R6 ;  /* 0x000000011d1db824 */ /* 0x000fe200078e0a06 */
[----:B------:R-:W-:Y:S01]  /*33d0*/  ISETP.GE.AND P3, PT, R141, RZ, PT ;  /* 0x000000ff8d00720c */ /* 0x000fe20003f66270 */
[----:B------:R-:W-:Y:S02]  /*33e0*/  IMAD.MOV R10, RZ, RZ, -R10 ;  /* 0x000000ffff0a7224 */ /* 0x000fe400078e0a0a */
[--C-:B------:R-:W-:Y:S01]  /*33f0*/  @!P4 IMAD.IADD R151, R151, 0x1, -R6.reuse ;  /* 0x000000019797c824 */ /* 0x100fe200078e0a06 */
[----:B------:R-:W-:Y:S01]  /*3400*/  ISETP.GE.AND P4, PT, R139, RZ, PT ;  /* 0x000000ff8b00720c */ /* 0x000fe20003f86270 */
[----:B------:R-:W-:Y:S01]  /*3410*/  @!P1 IMAD.IADD R145, R145, 0x1, -R6 ;  /* 0x0000000191919824 */ /* 0x000fe200078e0a06 */
[----:B------:R-:W-:Y:S01]  /*3420*/  ISETP.GE.AND P1, PT, R143, RZ, PT ;  /* 0x000000ff8f00720c */ /* 0x000fe20003f26270 */
[----:B------:R-:W-:Y:S01]  /*3430*/  IMAD R139, R6, R10, R13 ;  /* 0x0000000a068b7224 */ /* 0x000fe200078e020d */
[----:B------:R-:W-:Y:S01]  /*3440*/  IABS R10, R131 ;  /* 0x00000083000a7213 */ /* 0x000fe20000000000 */
[----:B------:R-:W-:Y:S01]  /*3450*/  IMAD.MOV.U32 R147, RZ, RZ, R29 ;  /* 0x000000ffff937224 */ /* 0x000fe200078e001d */
[----:B------:R-:W-:Y:S01]  /*3460*/  IABS R29, R107 ;  /* 0x0000006b001d7213 */ /* 0x000fe20000000000 */
[----:B------:R-:W-:-:S04]  /*3470*/  IMAD.HI.U32 R8, R9, R12, RZ ;  /* 0x0000000c09087227 */ /* 0x000fc800078e00ff */
[----:B------:R-:W-:Y:S01]  /*3480*/  @!P6 IMAD.IADD R11, R11, 0x1, -R6 ;  /* 0x000000010b0be824 */ /* 0x000fe200078e0a06 */
[C---:B------:R-:W-:Y:S01]  /*3490*/  ISETP.GT.U32.AND P6, PT, R6.reuse, R145, PT ;  /* 0x000000910600720c */ /* 0x040fe20003fc4070 */
[----:B------:R-:W-:Y:S02]  /*34a0*/  IMAD.MOV.U32 R149, RZ, RZ, R27 ;  /* 0x000000ffff957224 */ /* 0x000fe400078e001b */
[----:B------:R-:W-:Y:S01]  /*34b0*/  @!P5 IMAD.MOV R147, RZ, RZ, -R147 ;  /* 0x000000ffff93d224 */ /* 0x000fe200078e0a93 */
[C---:B------:R-:W-:Y:S01]  /*34c0*/  ISETP.GT.U32.AND P5, PT, R6.reuse, R139, PT ;  /* 0x0000008b0600720c */ /* 0x040fe20003fa4070 */
[----:B------:R-:W-:Y:S02]  /*34d0*/  IMAD.MOV R141, RZ, RZ, -R8 ;  /* 0x000000ffff8d7224 */ /* 0x000fe400078e0a08 */
[----:B------:R-:W-:Y:S01]  /*34e0*/  @!P0 IMAD.MOV R149, RZ, RZ, -R149 ;  /* 0x000000ffff958224 */ /* 0x000fe200078e0a95 */
[----:B------:R-:W-:Y:S01]  /*34f0*/  ISETP.GT.U32.AND P0, PT, R6, R11, PT ;  /* 0x0000000b0600720c */ /* 0x000fe20003f04070 */
[----:B------:R-:W-:-:S04]  /*3500*/  IMAD.HI.U32 R8, R9, R24, RZ ;  /* 0x0000001809087227 */ /* 0x000fc800078e00ff */
[C---:B------:R-:W-:Y:S01]  /*3510*/  IMAD R141, R6.reuse, R141, R12 ;  /* 0x0000008d068d7224 */ /* 0x040fe200078e020c */
[----:B------:R-:W-:Y:S01]  /*3520*/  IABS R12, R133 ;  /* 0x00000085000c7213 */ /* 0x000fe20000000000 */
[----:B------:R-:W-:Y:S02]  /*3530*/  IMAD.MOV R13, RZ, RZ, -R8 ;  /* 0x000000ffff0d7224 */ /* 0x000fe400078e0a08 */
[----:B------:R-:W-:Y:S01]  /*3540*/  @!P2 IMAD.MOV R151, RZ, RZ, -R151 ;  /* 0x000000ffff97a224 */ /* 0x000fe200078e0a97 */
[C---:B------:R-:W-:Y:S01]  /*3550*/  ISETP.GT.U32.AND P2, PT, R6.reuse, R141, PT ;  /* 0x0000008d0600720c */ /* 0x040fe20003f44070 */
[----:B------:R-:W-:Y:S01]  /*3560*/  IMAD R13, R6, R13, R24 ;  /* 0x0000000d060d7224 */ /* 0x000fe200078e0218 */
[----:B------:R-:W-:Y:S01]  /*3570*/  IABS R24, R127 ;  /* 0x0000007f00187213 */ /* 0x000fe20000000000 */
[--C-:B------:R-:W-:Y:S01]  /*3580*/  @!P6 IMAD.IADD R145, R145, 0x1, -R6.reuse ;  /* 0x000000019191e824 */ /* 0x100fe200078e0a06 */
[----:B------:R-:W-:Y:S01]  /*3590*/  ISETP.GE.AND P6, PT, R135, RZ, PT ;  /* 0x000000ff8700720c */ /* 0x000fe20003fc6270 */
[----:B------:R-:W-:-:S02]  /*35a0*/  @!P5 IMAD.IADD R139, R139, 0x1, -R6 ;  /* 0x000000018b8bd824 */ /* 0x000fc400078e0a06 */
[----:B------:R-:W-:-:S04]  /*35b0*/  IMAD.HI.U32 R8, R9, R10, RZ ;  /* 0x0000000a09087227 */ /* 0x000fc800078e00ff */
[----:B------:R-:W-:Y:S01]  /*35c0*/  @!P0 IMAD.IADD R11, R11, 0x1, -R6 ;  /* 0x000000010b0b8824 */ /* 0x000fe200078e0a06 */
[C---:B------:R-:W-:Y:S01]  /*35d0*/  ISETP.GT.U32.AND P0, PT, R6.reuse, R13, PT ;  /* 0x0000000d0600720c */ /* 0x040fe20003f04070 */
[----:B------:R-:W-:Y:S01]  /*35e0*/  @!P4 IMAD.MOV R145, RZ, RZ, -R145 ;  /* 0x000000ffff91c224 */ /* 0x000fe200078e0a91 */
[----:B------:R-:W-:Y:S01]  /*35f0*/  ISETP.GT.U32.AND P4, PT, R6, R139, PT ;  /* 0x0000008b0600720c */ /* 0x000fe20003f84070 */
[----:B------:R-:W-:Y:S02]  /*3600*/  IMAD.MOV R135, RZ, RZ, -R8 ;  /* 0x000000ffff877224 */ /* 0x000fe400078e0a08 */
[----:B------:R-:W-:-:S04]  /*3610*/  IMAD.HI.U32 R8, R9, R12, RZ ;  /* 0x0000000c09087227 */ /* 0x000fc800078e00ff */
[----:B------:R-:W-:Y:S02]  /*3620*/  IMAD.MOV R25, RZ, RZ, -R8 ;  /* 0x000000ffff197224 */ /* 0x000fe400078e0a08 */
[----:B------:R-:W-:Y:S01]  /*3630*/  @!P2 IMAD.IADD R141, R141, 0x1, -R6 ;  /* 0x000000018d8da824 */ /* 0x000fe200078e0a06 */
[----:B------:R-:W-:Y:S01]  /*3640*/  ISETP.GE.AND P2, PT, R137, RZ, PT ;  /* 0x000000ff8900720c */ /* 0x000fe20003f46270 */
[----:B------:R-:W-:Y:S02]  /*3650*/  IMAD.MOV.U32 R143, RZ, RZ, R11 ;  /* 0x000000ffff8f7224 */ /* 0x000fe400078e000b */
[C---:B------:R-:W-:Y:S01]  /*3660*/  IMAD R11, R6.reuse, R25, R12 ;  /* 0x00000019060b7224 */ /* 0x040fe200078e020c */
[C---:B------:R-:W-:Y:S01]  /*3670*/  ISETP.GT.U32.AND P5, PT, R6.reuse, R141, PT ;  /* 0x0000008d0600720c */ /* 0x040fe20003fa4070 */
[----:B------:R-:W-:Y:S02]  /*3680*/  IMAD R135, R6, R135, R10 ;  /* 0x0000008706877224 */ /* 0x000fe400078e020a */
[----:B------:R-:W-:-:S02]  /*3690*/  @!P0 IMAD.IADD R13, R13, 0x1, -R6 ;  /* 0x000000010d0d8824 */ /* 0x000fc400078e0a06 */
[----:B------:R-:W-:Y:S01]  /*36a0*/  @!P4 IMAD.IADD R139, R139, 0x1, -R6 ;  /* 0x000000018b8bc824 */ /* 0x000fe200078e0a06 */
[C---:B------:R-:W-:Y:S01]  /*36b0*/  ISETP.GT.U32.AND P4, PT, R6.reuse, R11, PT ;  /* 0x0000000b0600720c */ /* 0x040fe20003f84070 */
[----:B------:R-:W-:Y:S01]  /*36c0*/  IMAD.MOV.U32 R10, RZ, RZ, R24 ;  /* 0x000000ffff0a7224 */ /* 0x000fe200078e0018 */
[C---:B------:R-:W-:Y:S01]  /*36d0*/  ISETP.GT.U32.AND P0, PT, R6.reuse, R13, PT ;  /* 0x0000000d0600720c */ /* 0x040fe20003f04070 */
[----:B------:R-:W-:Y:S01]  /*36e0*/  @!P3 IMAD.MOV R143, RZ, RZ, -R143 ;  /* 0x000000ffff8fb224 */ /* 0x000fe200078e0a8f */
[----:B------:R-:W-:Y:S01]  /*36f0*/  ISETP.GT.U32.AND P3, PT, R6, R135, PT ;  /* 0x000000870600720c */ /* 0x000fe20003f64070 */
[----:B------:R-:W-:Y:S01]  /*3700*/  IMAD.HI.U32 R8, R9, R10, RZ ;  /* 0x0000000a09087227 */ /* 0x000fe200078e00ff */
[----:B------:R-:W-:-:S03]  /*3710*/  IABS R24, R129 ;  /* 0x0000008100187213 */ /* 0x000fc60000000000 */
[----:B------:R-:W-:Y:S02]  /*3720*/  IMAD.MOV R25, RZ, RZ, -R8 ;  /* 0x000000ffff197224 */ /* 0x000fe400078e0a08 */
[----:B------:R-:W-:Y:S01]  /*3730*/  IMAD.MOV.U32 R12, RZ, RZ, R24 ;  /* 0x000000ffff0c7224 */ /* 0x000fe200078e0018 */
[----:B------:R-:W-:Y:S01]  /*3740*/  IABS R24, R113 ;  /* 0x0000007100187213 */ /* 0x000fe20000000000 */
[----:B------:R-:W-:Y:S01]  /*3750*/  @!P5 IMAD.IADD R141, R141, 0x1, -R6 ;  /* 0x000000018d8dd824 */ /* 0x000fe200078e0a06 */
[----:B------:R-:W-:Y:S01]  /*3760*/  ISETP.GE.AND P5, PT, R131, RZ, PT ;  /* 0x000000ff8300720c */ /* 0x000fe20003fa6270 */
[----:B------:R-:W-:Y:S01]  /*3770*/  IMAD R131, R6, R25, R10 ;  /* 0x0000001906837224 */ /* 0x000fe200078e020a */
[----:B------:R-:W-:Y:S01]  /*3780*/  IABS R10, R123 ;  /* 0x0000007b000a7213 */ /* 0x000fe20000000000 */
[----:B------:R-:W-:Y:S02]  /*3790*/  @!P4 IMAD.IADD R11, R11, 0x1, -R6 ;  /* 0x000000010b0bc824 */ /* 0x000fe400078e0a06 */
[----:B------:R-:W-:-:S03]  /*37a0*/  IMAD.HI.U32 R8, R9, R12, RZ ;  /* 0x0000000c09087227 */ /* 0x000fc600078e00ff */
[C---:B------:R-:W-:Y:S01]  /*37b0*/  ISETP.GT.U32.AND P4, PT, R6.reuse, R11, PT ;  /* 0x0000000b0600720c */ /* 0x040fe20003f84070 */
[--C-:B------:R-:W-:Y:S01]  /*37c0*/  @!P0 IMAD.IADD R13, R13, 0x1, -R6.reuse ;  /* 0x000000010d0d8824 */ /* 0x100fe200078e0a06 */
[----:B------:R-:W-:Y:S01]  /*37d0*/  ISETP.GE.AND P0, PT, R133, RZ, PT ;  /* 0x000000ff8500720c */ /* 0x000fe20003f06270 */
[----:B------:R-:W-:Y:S01]  /*37e0*/  @!P3 IMAD.IADD R135, R135, 0x1, -R6 ;  /* 0x000000018787b824 */ /* 0x000fe200078e0a06 */
[----:B------:R-:W-:Y:S01]  /*37f0*/  ISETP.GT.U32.AND P3, PT, R6, R131, PT ;  /* 0x000000830600720c */ /* 0x000fe20003f64070 */
[----:B------:R-:W-:Y:S02]  /*3800*/  IMAD.MOV R25, RZ, RZ, -R8 ;  /* 0x000000ffff197224 */ /* 0x000fe400078e0a08 */
[----:B------:R-:W-:-:S04]  /*3810*/  IMAD.HI.U32 R8, R9, R10, RZ ;  /* 0x0000000a09087227 */ /* 0x000fc800078e00ff */
[----:B------:R-:W-:Y:S01]  /*3820*/  IMAD.MOV.U32 R137, RZ, RZ, R13 ;  /* 0x000000ffff897224 */ /* 0x000fe200078e000d */
[----:B------:R-:W-:Y:S01]  /*3830*/  IABS R13, R111 ;  /* 0x0000006f000d7213 */ /* 0x000fe20000000000 */
[C---:B------:R-:W-:Y:S01]  /*3840*/  IMAD R25, R6.reuse, R25, R12 ;  /* 0x0000001906197224 */ /* 0x040fe200078e020c */
[----:B------:R-:W-:Y:S01]  /*3850*/  IABS R12, R121 ;  /* 0x00000079000c7213 */ /* 0x000fe20000000000 */
[----:B------:R-:W-:Y:S02]  /*3860*/  IMAD.MOV R27, RZ, RZ, -R8 ;  /* 0x000000ffff1b7224 */ /* 0x000fe400078e0a08 */
[----:B------:R-:W-:Y:S01]  /*3870*/  @!P2 IMAD.MOV R137, RZ, RZ, -R137 ;  /* 0x000000ffff89a224 */ /* 0x000fe200078e0a89 */
[----:B------:R-:W-:Y:S01]  /*3880*/  ISETP.GE.AND P2, PT, R127, RZ, PT ;  /* 0x000000ff7f00720c */ /* 0x000fe20003f46270 */
[----:B------:R-:W-:Y:S01]  /*3890*/  @!P1 IMAD.MOV R141, RZ, RZ, -R141 ;  /* 0x000000ffff8d9224 */ /* 0x000fe200078e0a8d */
[C---:B------:R-:W-:Y:S01]  /*38a0*/  ISETP.GT.U32.AND P1, PT, R6.reuse, R135, PT ;  /* 0x000000870600720c */ /* 0x040fe20003f24070 */
[----:B------:R-:W-:Y:S01]  /*38b0*/  @!P6 IMAD.MOV R139, RZ, RZ, -R139 ;  /* 0x000000ffff8be224 */ /* 0x000fe200078e0a8b */
[C---:B------:R-:W-:Y:S01]  /*38c0*/  ISETP.GT.U32.AND P6, PT, R6.reuse, R25, PT ;  /* 0x000000190600720c */ /* 0x040fe20003fc4070 */
[C---:B------:R-:W-:Y:S01]  /*38d0*/  IMAD R127, R6.reuse, R27, R10 ;  /* 0x0000001b067f7224 */ /* 0x040fe200078e020a */
[----:B------:R-:W-:Y:S01]  /*38e0*/  IABS R10, R125 ;  /* 0x0000007d000a7213 */ /* 0x000fe20000000000 */
[--C-:B------:R-:W-:Y:S01]  /*38f0*/  @!P3 IMAD.IADD R131, R131, 0x1, -R6.reuse ;  /* 0x000000018383b824 */ /* 0x100fe200078e0a06 */
[----:B------:R-:W-:Y:S01]  /*3900*/  IABS R27, R105 ;  /* 0x00000069001b7213 */ /* 0x000fe20000000000 */
[----:B------:R-:W-:Y:S01]  /*3910*/  @!P4 IMAD.IADD R11, R11, 0x1, -R6 ;  /* 0x000000010b0bc824 */ /* 0x000fe200078e0a06 */
[C---:B------:R-:W-:Y:S01]  /*3920*/  ISETP.GT.U32.AND P4, PT, R6.reuse, R127, PT ;  /* 0x0000007f0600720c */ /* 0x040fe20003f84070 */
[----:B------:R-:W-:Y:S01]  /*3930*/  IMAD.HI.U32 R8, R9, R10, RZ ;  /* 0x0000000a09087227 */ /* 0x000fe200078e00ff */
[----:B------:R-:W-:-:S03]  /*3940*/  ISETP.GT.U32.AND P3, PT, R6, R131, PT ;  /* 0x000000830600720c */ /* 0x000fc60003f64070 */
[--C-:B------:R-:W-:Y:S01]  /*3950*/  @!P1 IMAD.IADD R135, R135, 0x1, -R6.reuse ;  /* 0x0000000187879824 */ /* 0x100fe200078e0a06 */
[----:B------:R-:W-:Y:S01]  /*3960*/  ISETP.GE.AND P1, PT, R129, RZ, PT ;  /* 0x000000ff8100720c */ /* 0x000fe20003f26270 */
[--C-:B------:R-:W-:Y:S01]  /*3970*/  @!P6 IMAD.IADD R25, R25, 0x1, -R6.reuse ;  /* 0x000000011919e824 */ /* 0x100fe200078e0a06 */
[----:B------:R-:W-:Y:S01]  /*3980*/  ISETP.GE.AND P6, PT, R123, RZ, PT ;  /* 0x000000ff7b00720c */ /* 0x000fe20003fc6270 */
[----:B------:R-:W-:Y:S02]  /*3990*/  @!P5 IMAD.MOV R135, RZ, RZ, -R135 ;  /* 0x000000ffff87d224 */ /* 0x000fe400078e0a87 */
[----:B------:R-:W-:Y:S01]  /*39a0*/  IMAD.MOV.U32 R133, RZ, RZ, R11 ;  /* 0x000000ffff857224 */ /* 0x000fe200078e000b */
[C---:B------:R-:W-:Y:S01]  /*39b0*/  ISETP.GT.U32.AND P5, PT, R6.reuse, R25, PT ;  /* 0x000000190600720c */ /* 0x040fe20003fa4070 */
[--C-:B------:R-:W-:Y:S01]  /*39c0*/  @!P4 IMAD.IADD R127, R127, 0x1, -R6.reuse ;  /* 0x000000017f7fc824 */ /* 0x100fe200078e0a06 */
[----:B------:R-:W-:Y:S01]  /*39d0*/  ISETP.GE.AND P4, PT, R121, RZ, PT ;  /* 0x000000ff7900720c */ /* 0x000fe20003f86270 */
[----:B------:R-:W-:Y:S01]  /*39e0*/  @!P3 IMAD.IADD R131, R131, 0x1, -R6 ;  /* 0x000000018383b824 */ /* 0x000fe200078e0a06 */
[----:B------:R-:W-:Y:S01]  /*39f0*/  ISETP.GE.AND P3, PT, R125, RZ, PT ;  /* 0x000000ff7d00720c */ /* 0x000fe20003f66270 */
[----:B------:R-:W-:Y:S01]  /*3a00*/  @!P0 IMAD.MOV R133, RZ, RZ, -R133 ;  /* 0x000000ffff858224 */ /* 0x000fe200078e0a85 */
[----:B------:R-:W-:Y:S01]  /*3a10*/  ISETP.GT.U32.AND P0, PT, R6, R127, PT ;  /* 0x0000007f0600720c */ /* 0x000fe20003f04070 */
[----:B------:R-:W-:Y:S01]  /*3a20*/  IMAD.MOV.U32 R123, RZ, RZ, R12 ;  /* 0x000000ffff7b7224 */ /* 0x000fe200078e000c */
[----:B------:R-:W-:Y:S01]  /*3a30*/  IABS R121, R119 ;  /* 0x0000007700797213 */ /* 0x000fe20000000000 */
[----:B------:R-:W-:Y:S01]  /*3a40*/  IMAD.MOV R125, RZ, RZ, -R8 ;  /* 0x000000ffff7d7224 */ /* 0x000fe200078e0a08 */
[----:B------:R-:W-:Y:S01]  /*3a50*/  IABS R12, R117 ;  /* 0x00000075000c7213 */ /* 0x000fe20000000000 */
[----:B------:R-:W-:-:S04]  /*3a60*/  IMAD.HI.U32 R8, R9, R123, RZ ;  /* 0x0000007b09087227 */ /* 0x000fc800078e00ff */
[C---:B------:R-:W-:Y:S01]  /*3a70*/  IMAD R125, R6.reuse, R125, R10 ;  /* 0x0000007d067d7224 */ /* 0x040fe200078e020a */
[----:B------:R-:W-:Y:S01]  /*3a80*/  IABS R10, R7 ;  /* 0x00000007000a7213 */ /* 0x000fe20000000000 */
[----:B------:R-:W-:Y:S02]  /*3a90*/  IMAD.MOV R8, RZ, RZ, -R8 ;  /* 0x000000ffff087224 */ /* 0x000fe400078e0a08 */
[--C-:B------:R-:W-:Y:S01]  /*3aa0*/  @!P5 IMAD.IADD R25, R25, 0x1, -R6.reuse ;  /* 0x000000011919d824 */ /* 0x100fe200078e0a06 */
[C---:B------:R-:W-:Y:S01]  /*3ab0*/  ISETP.GT.U32.AND P5, PT, R6.reuse, R125, PT ;  /* 0x0000007d0600720c */ /* 0x040fe20003fa4070 */
[C---:B------:R-:W-:Y:S02]  /*3ac0*/  IMAD R123, R6.reuse, R8, R123 ;  /* 0x00000008067b7224 */ /* 0x040fe400078e027b */
[--C-:B------:R-:W-:Y:S01]  /*3ad0*/  @!P0 IMAD.IADD R127, R127, 0x1, -R6.reuse ;  /* 0x000000017f7f8824 */ /* 0x100fe200078e0a06 */
[----:B------:R-:W-:Y:S01]  /*3ae0*/  ISETP.GE.AND P0, PT, R7, RZ, PT ;  /* 0x000000ff0700720c */ /* 0x000fe20003f06270 */
[----:B------:R-:W-:Y:S01]  /*3af0*/  IMAD.MOV.U32 R129, RZ, RZ, R25 ;  /* 0x000000ffff817224 */ /* 0x000fe200078e0019 */
[----:B------:R-:W-:Y:S01]  /*3b00*/  IABS R25, R115 ;  /* 0x0000007300197213 */ /* 0x000fe20000000000 */
[----:B------:R-:W-:Y:S01]  /*3b10*/  @!P6 IMAD.MOV R127, RZ, RZ, -R127 ;  /* 0x000000ffff7fe224 */ /* 0x000fe200078e0a7f */
[----:B------:R-:W-:Y:S01]  /*3b20*/  ISETP.GT.U32.AND P6, PT, R6, R123, PT ;  /* 0x0000007b0600720c */ /* 0x000fe20003fc4070 */
[----:B------:R-:W-:Y:S01]  /*3b30*/  @!P2 IMAD.MOV R131, RZ, RZ, -R131 ;  /* 0x000000ffff83a224 */ /* 0x000fe200078e0a83 */
[----:B------:R-:W-:Y:S01]  /*3b40*/  ISETP.GE.AND P2, PT, R119, RZ, PT ;  /* 0x000000ff7700720c */ /* 0x000fe20003f46270 */
[----:B------:R-:W-:Y:S01]  /*3b50*/  @!P1 IMAD.MOV R129, RZ, RZ, -R129 ;  /* 0x000000ffff819224 */ /* 0x000fe200078e0a81 */
[----:B------:R-:W-:Y:S01]  /*3b60*/  ISETP.GE.AND P1, PT, R5, RZ, PT ;  /* 0x000000ff0500720c */ /* 0x000fe20003f26270 */
[----:B------:R-:W-:Y:S01]  /*3b70*/  @!P5 IMAD.IADD R125, R125, 0x1, -R6 ;  /* 0x000000017d7dd824 */ /* 0x000fe200078e0a06 */
[----:B------:R-:W-:Y:S01]  /*3b80*/  IABS R119, R5 ;  /* 0x0000000500777213 */ /* 0x000fe20000000000 */
[----:B------:R-:W-:-:S03]  /*3b90*/  IMAD.HI.U32 R5, R9, R121, RZ ;  /* 0x0000007909057227 */ /* 0x000fc600078e00ff */
[----:B------:R-:W-:Y:S01]  /*3ba0*/  ISETP.GT.U32.AND P5, PT, R6, R125, PT ;  /* 0x0000007d0600720c */ /* 0x000fe20003fa4070 */
[----:B------:R-:W-:Y:S02]  /*3bb0*/  IMAD.MOV R7, RZ, RZ, -R5 ;  /* 0x000000ffff077224 */ /* 0x000fe400078e0a05 */
[----:B------:R-:W-:Y:S02]  /*3bc0*/  @!P6 IMAD.IADD R123, R123, 0x1, -R6 ;  /* 0x000000017b7be824 */ /* 0x000fe400078e0a06 */
[----:B------:R-:W-:-:S03]  /*3bd0*/  IMAD.HI.U32 R5, R9, R119, RZ ;  /* 0x0000007709057227 */ /* 0x000fc600078e00ff */
[C---:B------:R-:W-:Y:S01]  /*3be0*/  ISETP.GT.U32.AND P6, PT, R6.reuse, R123, PT ;  /* 0x0000007b0600720c */ /* 0x040fe20003fc4070 */
[----:B------:R-:W-:Y:S02]  /*3bf0*/  IMAD R121, R6, R7, R121 ;  /* 0x0000000706797224 */ /* 0x000fe400078e0279 */
[----:B------:R-:W-:-:S04]  /*3c00*/  IMAD.HI.U32 R7, R9, R10, RZ ;  /* 0x0000000a09077227 */ /* 0x000fc800078e00ff */
[----:B------:R-:W-:Y:S02]  /*3c10*/  IMAD.MOV R5, RZ, RZ, -R5 ;  /* 0x000000ffff057224 */ /* 0x000fe400078e0a05 */
[----:B------:R-:W-:Y:S01]  /*3c20*/  @!P5 IMAD.IADD R125, R125, 0x1, -R6 ;  /* 0x000000017d7dd824 */ /* 0x000fe200078e0a06 */
[C---:B------:R-:W-:Y:S01]  /*3c30*/  ISETP.GT.U32.AND P5, PT, R6.reuse, R121, PT ;  /* 0x000000790600720c */ /* 0x040fe20003fa4070 */
[----:B------:R-:W-:Y:S02]  /*3c40*/  IMAD.MOV R11, RZ, RZ, -R7 ;  /* 0x000000ffff0b7224 */ /* 0x000fe400078e0a07 */
[C---:B------:R-:W-:Y:S02]  /*3c50*/  IMAD R119, R6.reuse, R5, R119 ;  /* 0x0000000506777224 */ /* 0x040fe400078e0277 */
[C---:B------:R-:W-:Y:S02]  /*3c60*/  IMAD R5, R6.reuse, R11, R10 ;  /* 0x0000000b06057224 */ /* 0x040fe400078e020a */
[----:B------:R-:W-:Y:S01]  /*3c70*/  @!P6 IMAD.IADD R123, R123, 0x1, -R6 ;  /* 0x000000017b7be824 */ /* 0x000fe200078e0a06 */
[----:B------:R-:W-:Y:S01]  /*3c80*/  ISETP.GT.U32.AND P6, PT, R6, R119, PT ;  /* 0x000000770600720c */ /* 0x000fe20003fc4070 */
[----:B------:R-:W-:-:S04]  /*3c90*/  IMAD.HI.U32 R7, R9, R12, RZ ;  /* 0x0000000c09077227 */ /* 0x000fc800078e00ff */
[----:B------:R-:W-:-:S04]  /*3ca0*/  IMAD.HI.U32 R8, R9, R13, RZ ;  /* 0x0000000d09087227 */ /* 0x000fc800078e00ff */
[----:B------:R-:W-:Y:S01]  /*3cb0*/  @!P3 IMAD.MOV R125, RZ, RZ, -R125 ;  /* 0x000000ffff7db224 */ /* 0x000fe200078e0a7d */
[C---:B------:R-:W-:Y:S01]  /*3cc0*/  ISETP.GT.U32.AND P3, PT, R6.reuse, R5, PT ;  /* 0x000000050600720c */ /* 0x040fe20003f64070 */
[----:B------:R-:W-:Y:S02]  /*3cd0*/  IMAD.MOV R7, RZ, RZ, -R7 ;  /* 0x000000ffff077224 */ /* 0x000fe400078e0a07 */
[----:B------:R-:W-:Y:S02]  /*3ce0*/  IMAD.MOV R8, RZ, RZ, -R8 ;  /* 0x000000ffff087224 */ /* 0x000fe400078e0a08 */
[----:B------:R-:W-:Y:S02]  /*3cf0*/  @!P5 IMAD.IADD R121, R121, 0x1, -R6 ;  /* 0x000000017979d824 */ /* 0x000fe400078e0a06 */
[C---:B------:R-:W-:Y:S02]  /*3d00*/  IMAD R7, R6.reuse, R7, R12 ;  /* 0x0000000706077224 */ /* 0x040fe400078e020c */
[C---:B------:R-:W-:Y:S01]  /*3d10*/  IMAD R11, R6.reuse, R8, R13 ;  /* 0x00000008060b7224 */ /* 0x040fe200078e020d */
[C---:B------:R-:W-:Y:S01]  /*3d20*/  ISETP.GT.U32.AND P5, PT, R6.reuse, R121, PT ;  /* 0x000000790600720c */ /* 0x040fe20003fa4070 */
[----:B------:R-:W-:Y:S01]  /*3d30*/  @!P4 IMAD.MOV R123, RZ, RZ, -R123 ;  /* 0x000000ffff7bc224 */ /* 0x000fe200078e0a7b */
[C---:B------:R-:W-:Y:S01]  /*3d40*/  ISETP.GT.U32.AND P4, PT, R6.reuse, R7, PT ;  /* 0x000000070600720c */ /* 0x040fe20003f84070 */
[--C-:B------:R-:W-:Y:S01]  /*3d50*/  @!P6 IMAD.IADD R119, R119, 0x1, -R6.reuse ;  /* 0x000000017777e824 */ /* 0x100fe200078e0a06 */
[----:B------:R-:W-:Y:S01]  /*3d60*/  ISETP.GT.U32.AND P6, PT, R6, R11, PT ;  /* 0x0000000b0600720c */ /* 0x000fe20003fc4070 */
[----:B------:R-:W-:-:S02]  /*3d70*/  @!P3 IMAD.IADD R5, R5, 0x1, -R6 ;  /* 0x000000010505b824 */ /* 0x000fc400078e0a06 */
[----:B------:R-:W-:Y:S01]  /*3d80*/  IMAD.HI.U32 R8, R9, R24, RZ ;  /* 0x0000001809087227 */ /* 0x000fe200078e00ff */
[----:B------:R-:W-:-:S03]  /*3d90*/  ISETP.GT.U32.AND P3, PT, R6, R119, PT ;  /* 0x000000770600720c */ /* 0x000fc60003f64070 */
[----:B------:R-:W-:Y:S02]  /*3da0*/  IMAD.MOV R13, RZ, RZ, -R8 ;  /* 0x000000ffff0d7224 */ /* 0x000fe400078e0a08 */
[----:B------:R-:W-:Y:S01]  /*3db0*/  @!P5 IMAD.IADD R121, R121, 0x1, -R6 ;  /* 0x000000017979d824 */ /* 0x000fe200078e0a06 */
[----:B------:R-:W-:Y:S01]  /*3dc0*/  ISETP.GE.AND P5, PT, R117, RZ, PT ;  /* 0x000000ff7500720c */ /* 0x000fe20003fa6270 */
[C---:B------:R-:W-:Y:S01]  /*3dd0*/  IMAD R13, R6.reuse, R13, R24 ;  /* 0x0000000d060d7224 */ /* 0x040fe200078e0218 */
[----:B------:R-:W-:Y:S01]  /*3de0*/  IABS R24, R90 ;  /* 0x0000005a00187213 */ /* 0x000fe20000000000 */
[--C-:B------:R-:W-:Y:S02]  /*3df0*/  @!P4 IMAD.IADD R7, R7, 0x1, -R6.reuse ;  /* 0x000000010707c824 */ /* 0x100fe400078e0a06 */
[----:B------:R-:W-:Y:S01]  /*3e00*/  @!P2 IMAD.MOV R121, RZ, RZ, -R121 ;  /* 0x000000ffff79a224 */ /* 0x000fe200078e0a79 */
[C---:B------:R-:W-:Y:S01]  /*3e10*/  ISETP.GT.U32.AND P2, PT, R6.reuse, R5, PT ;  /* 0x000000050600720c */ /* 0x040fe20003f44070 */
[----:B------:R-:W-:Y:S01]  /*3e20*/  @!P6 IMAD.IADD R11, R11, 0x1, -R6 ;  /* 0x000000010b0be824 */ /* 0x000fe200078e0a06 */
[----:B------:R-:W-:Y:S01]  /*3e30*/  ISETP.GT.U32.AND P4, PT, R6, R7, PT ;  /* 0x000000070600720c */ /* 0x000fe20003f84070 */
[----:B------:R-:W-:-:S03]  /*3e40*/  IMAD.HI.U32 R10, R9, R25, RZ ;  /* 0x00000019090a7227 */ /* 0x000fc600078e00ff */
[C---:B------:R-:W-:Y:S01]  /*3e50*/  ISETP.GT.U32.AND P6, PT, R6.reuse, R11, PT ;  /* 0x0000000b0600720c */ /* 0x040fe20003fc4070 */
[----:B------:R-:W-:Y:S01]  /*3e60*/  @!P3 IMAD.IADD R119, R119, 0x1, -R6 ;  /* 0x000000017777b824 */ /* 0x000fe200078e0a06 */
[----:B------:R-:W-:Y:S01]  /*3e70*/  ISETP.GT.U32.AND P3, PT, R6, R13, PT ;  /* 0x0000000d0600720c */ /* 0x000fe20003f64070 */
[----:B------:R-:W-:Y:S02]  /*3e80*/  IMAD.MOV R10, RZ, RZ, -R10 ;  /* 0x000000ffff0a7224 */ /* 0x000fe400078e0a0a */
[----:B------:R-:W-:-:S04]  /*3e90*/  IMAD.HI.U32 R8, R9, R27, RZ ;  /* 0x0000001b09087227 */ /* 0x000fc800078e00ff */
[C---:B------:R-:W-:Y:S02]  /*3ea0*/  IMAD R25, R6.reuse, R10, R25 ;  /* 0x0000000a06197224 */ /* 0x040fe400078e0219 */
[----:B------:R-:W-:Y:S02]  /*3eb0*/  IMAD.MOV R8, RZ, RZ, -R8 ;  /* 0x000000ffff087224 */ /* 0x000fe400078e0a08 */
[--C-:B------:R-:W-:Y:S01]  /*3ec0*/  @!P2 IMAD.IADD R5, R5, 0x1, -R6.reuse ;  /* 0x000000010505a824 */ /* 0x100fe200078e0a06 */
[C---:B------:R-:W-:Y:S01]  /*3ed0*/  ISETP.GT.U32.AND P2, PT, R6.reuse, R25, PT ;  /* 0x000000190600720c */ /* 0x040fe20003f44070 */
[C---:B------:R-:W-:Y:S02]  /*3ee0*/  IMAD R27, R6.reuse, R8, R27 ;  /* 0x00000008061b7224 */ /* 0x040fe400078e021b */
[--C-:B------:R-:W-:Y:S01]  /*3ef0*/  @!P4 IMAD.IADD R7, R7, 0x1, -R6.reuse ;  /* 0x000000010707c824 */ /* 0x100fe200078e0a06 */
[----:B------:R-:W-:Y:S01]  /*3f00*/  ISETP.GE.AND P4, PT, R111, RZ, PT ;  /* 0x000000ff6f00720c */ /* 0x000fe20003f86270 */
[--C-:B------:R-:W-:Y:S01]  /*3f10*/  @!P6 IMAD.IADD R11, R11, 0x1, -R6.reuse ;  /* 0x000000010b0be824 */ /* 0x100fe200078e0a06 */
[----:B------:R-:W-:Y:S01]  /*3f20*/  ISETP.GT.U32.AND P6, PT, R6, R27, PT ;  /* 0x0000001b0600720c */ /* 0x000fe20003fc4070 */
[----:B------:R-:W-:Y:S01]  /*3f30*/  @!P3 IMAD.IADD R13, R13, 0x1, -R6 ;  /* 0x000000010d0db824 */ /* 0x000fe200078e0a06 */
[----:B------:R-:W-:Y:S01]  /*3f40*/  ISETP.GE.AND P3, PT, R113, RZ, PT ;  /* 0x000000ff7100720c */ /* 0x000fe20003f66270 */
[----:B------:R-:W-:-:S04]  /*3f50*/  IMAD.HI.U32 R10, R9, R31, RZ ;  /* 0x0000001f090a7227 */ /* 0x000fc800078e00ff */
[----:B------:R-:W-:Y:S01]  /*3f60*/  @!P1 IMAD.MOV R119, RZ, RZ, -R119 ;  /* 0x000000ffff779224 */ /* 0x000fe200078e0a77 */
[----:B------:R-:W-:Y:S01]  /*3f70*/  ISETP.GT.U32.AND P1, PT, R6, R13, PT ;  /* 0x0000000d0600720c */ /* 0x000fe20003f24070 */
[----:B------:R-:W-:-:S04]  /*3f80*/  IMAD.HI.U32 R12, R9, R33, RZ ;  /* 0x00000021090c7227 */ /* 0x000fc800078e00ff */
[----:B------:R-:W-:Y:S02]  /*3f90*/  IMAD.MOV R10, RZ, RZ, -R10 ;  /* 0x000000ffff0a7224 */ /* 0x000fe400078e0a0a */
[----:B------:R-:W-:-:S04]  /*3fa0*/  IMAD.HI.U32 R8, R9, R29, RZ ;  /* 0x0000001d09087227 */ /* 0x000fc800078e00ff */
[----:B------:R-:W-:Y:S02]  /*3fb0*/  IMAD.MOV R12, RZ, RZ, -R12 ;  /* 0x000000ffff0c7224 */ /* 0x000fe400078e0a0c */
[----:B------:R-:W-:Y:S01]  /*3fc0*/  @!P2 IMAD.IADD R25, R25, 0x1, -R6 ;  /* 0x000000011919a824 */ /* 0x000fe200078e0a06 */
[----:B------:R-:W-:Y:S01]  /*3fd0*/  ISETP.GE.AND P2, PT, R115, RZ, PT ;  /* 0x000000ff7300720c */ /* 0x000fe20003f46270 */
[C---:B------:R-:W-:Y:S02]  /*3fe0*/  IMAD R31, R6.reuse, R10, R31 ;  /* 0x0000000a061f7224 */ /* 0x040fe400078e021f */
[----:B------:R-:W-:Y:S01]  /*3ff0*/  IMAD.MOV.U32 R113, RZ, RZ, R11 ;  /* 0x000000ffff717224 */ /* 0x000fe200078e000b */
[----:B------:R-:W-:Y:S01]  /*4000*/  IABS R11, R97 ;  /* 0x00000061000b7213 */ /* 0x000fe20000000000 */
[----:B------:R-:W-:Y:S02]  /*4010*/  IMAD.MOV R8, RZ, RZ, -R8 ;  /* 0x000000ffff087224 */ /* 0x000fe400078e0a08 */
[C---:B------:R-:W-:Y:S01]  /*4020*/  IMAD R33, R6.reuse, R12, R33 ;  /* 0x0000000c06217224 */ /* 0x040fe200078e0221 */
[----:B------:R-:W-:Y:S01]  /*4030*/  IABS R12, R95 ;  /* 0x0000005f000c7213 */ /* 0x000fe20000000000 */
[----:B------:R-:W-:Y:S01]  /*4040*/  @!P6 IMAD.IADD R27, R27, 0x1, -R6 ;  /* 0x000000011b1be824 */ /* 0x000fe200078e0a06 */
[C---:B------:R-:W-:Y:S01]  /*4050*/  ISETP.GT.U32.AND P6, PT, R6.reuse, R25, PT ;  /* 0x000000190600720c */ /* 0x040fe20003fc4070 */
[----:B------:R-:W-:Y:S01]  /*4060*/  @!P4 IMAD.MOV R113, RZ, RZ, -R113 ;  /* 0x000000ffff71c224 */ /* 0x000fe200078e0a71 */
[C---:B------:R-:W-:Y:S01]  /*4070*/  ISETP.GT.U32.AND P4, PT, R6.reuse, R31, PT ;  /* 0x0000001f0600720c */ /* 0x040fe20003f84070 */
[----:B------:R-:W-:Y:S01]  /*4080*/  IMAD R29, R6, R8, R29 ;  /* 0x00000008061d7224 */ /* 0x000fe200078e021d */
[----:B------:R-:W-:Y:S01]  /*4090*/  IABS R8, R101 ;  /* 0x0000006500087213 */ /* 0x000fe20000000000 */
[----:B------:R-:W-:-:S02]  /*40a0*/  IMAD.MOV.U32 R117, RZ, RZ, R5 ;  /* 0x000000ffff757224 */ /* 0x000fc400078e0005 */
[----:B------:R-:W-:Y:S01]  /*40b0*/  @!P1 IMAD.IADD R13, R13, 0x1, -R6 ;  /* 0x000000010d0d9824 */ /* 0x000fe200078e0a06 */
[C---:B------:R-:W-:Y:S01]  /*40c0*/  ISETP.GT.U32.AND P1, PT, R6.reuse, R33, PT ;  /* 0x000000210600720c */ /* 0x040fe20003f24070 */
[----:B------:R-:W-:Y:S01]  /*40d0*/  @!P0 IMAD.MOV R117, RZ, RZ, -R117 ;  /* 0x000000ffff758224 */ /* 0x000fe200078e0a75 */
[----:B------:R-:W-:Y:S01]  /*40e0*/  ISETP.GT.U32.AND P0, PT, R6, R27, PT ;  /* 0x0000001b0600720c */ /* 0x000fe20003f04070 */
[----:B------:R-:W-:Y:S02]  /*40f0*/  IMAD.MOV.U32 R115, RZ, RZ, R7 ;  /* 0x000000ffff737224 */ /* 0x000fe400078e0007 */
[----:B------:R-:W-:Y:S01]  /*4100*/  IMAD.MOV.U32 R7, RZ, RZ, R8 ;  /* 0x000000ffff077224 */ /* 0x000fe200078e0008 */
[----:B------:R-:W-:Y:S01]  /*4110*/  IABS R8, R103 ;  /* 0x0000006700087213 */ /* 0x000fe20000000000 */
[----:B------:R-:W-:Y:S01]  /*4120*/  @!P6 IMAD.IADD R25, R25, 0x1, -R6 ;  /* 0x000000011919e824 */ /* 0x000fe200078e0a06 */
[----:B------:R-:W-:Y:S01]  /*4130*/  ISETP.GE.AND P6, PT, R105, RZ, PT ;  /* 0x000000ff6900720c */ /* 0x000fe20003fc6270 */
[----:B------:R-:W-:-:S04]  /*4140*/  IMAD.HI.U32 R5, R9, R7, RZ ;  /* 0x0000000709057227 */ /* 0x000fc800078e00ff */
[--C-:B------:R-:W-:Y:S02]  /*4150*/  @!P4 IMAD.IADD R31, R31, 0x1, -R6.reuse ;  /* 0x000000011f1fc824 */ /* 0x100fe400078e0a06 */
[----:B------:R-:W-:Y:S02]  /*4160*/  IMAD.MOV R5, RZ, RZ, -R5 ;  /* 0x000000ffff057224 */ /* 0x000fe400078e0a05 */
[--C-:B------:R-:W-:Y:S01]  /*4170*/  @!P1 IMAD.IADD R33, R33, 0x1, -R6.reuse ;  /* 0x0000000121219824 */ /* 0x100fe200078e0a06 */
[C---:B------:R-:W-:Y:S01]  /*4180*/  ISETP.GT.U32.AND P1, PT, R6.reuse, R31, PT ;  /* 0x0000001f0600720c */ /* 0x040fe20003f24070 */
[----:B------:R-:W-:Y:S02]  /*4190*/  IMAD R5, R6, R5, R7 ;  /* 0x0000000506057224 */ /* 0x000fe400078e0207 */
[----:B------:R-:W-:Y:S01]  /*41a0*/  @!P0 IMAD.IADD R27, R27, 0x1, -R6 ;  /* 0x000000011b1b8824 */ /* 0x000fe200078e0a06 */
[----:B------:R-:W-:Y:S01]  /*41b0*/  ISETP.GE.AND P0, PT, R107, RZ, PT ;  /* 0x000000ff6b00720c */ /* 0x000fe20003f06270 */
[----:B------:R-:W-:-:S04]  /*41c0*/  IMAD.HI.U32 R7, R9, R8, RZ ;  /* 0x0000000809077227 */ /* 0x000fc800078e00ff */
[----:B------:R-:W-:Y:S02]  /*41d0*/  IMAD.MOV R7, RZ, RZ, -R7 ;  /* 0x000000ffff077224 */ /* 0x000fe400078e0a07 */
[----:B------:R-:W-:Y:S01]  /*41e0*/  IMAD.MOV.U32 R107, RZ, RZ, R27 ;  /* 0x000000ffff6b7224 */ /* 0x000fe200078e001b */
[----:B------:R-:W-:Y:S01]  /*41f0*/  IABS R27, R23 ;  /* 0x00000017001b7213 */ /* 0x000fe20000000000 */
[----:B------:R-:W-:Y:S01]  /*4200*/  @!P5 IMAD.MOV R115, RZ, RZ, -R115 ;  /* 0x000000ffff73d224 */ /* 0x000fe200078e0a73 */
[C---:B------:R-:W-:Y:S01]  /*4210*/  ISETP.GT.U32.AND P5, PT, R6.reuse, R29, PT ;  /* 0x0000001d0600720c */ /* 0x040fe20003fa4070 */
[C---:B------:R-:W-:Y:S02]  /*4220*/  IMAD R7, R6.reuse, R7, R8 ;  /* 0x0000000706077224 */ /* 0x040fe400078e0208 */
[----:B------:R-:W-:Y:S01]  /*4230*/  @!P6 IMAD.MOV R107, RZ, RZ, -R107 ;  /* 0x000000ffff6be224 */ /* 0x000fe200078e0a6b */
[----:B------:R-:W-:Y:S01]  /*4240*/  ISETP.GT.U32.AND P6, PT, R6, R5, PT ;  /* 0x000000050600720c */ /* 0x000fe20003fc4070 */
[----:B------:R-:W-:-:S02]  /*4250*/  IMAD.MOV.U32 R111, RZ, RZ, R13 ;  /* 0x000000ffff6f7224 */ /* 0x000fc400078e000d */
[----:B------:R-:W-:Y:S01]  /*4260*/  @!P1 IMAD.IADD R31, R31, 0x1, -R6 ;  /* 0x000000011f1f9824 */ /* 0x000fe200078e0a06 */
[C---:B------:R-:W-:Y:S01]  /*4270*/  ISETP.GT.U32.AND P1, PT, R6.reuse, R7, PT ;  /* 0x000000070600720c */ /* 0x040fe20003f24070 */
[----:B------:R-:W-:Y:S01]  /*4280*/  @!P3 IMAD.MOV R111, RZ, RZ, -R111 ;  /* 0x000000ffff6fb224 */ /* 0x000fe200078e0a6f */
[----:B------:R-:W-:Y:S01]  /*4290*/  ISETP.GT.U32.AND P3, PT, R6, R33, PT ;  /* 0x000000210600720c */ /* 0x000fe20003f64070 */
[----:B------:R-:W-:-:S04]  /*42a0*/  IMAD.HI.U32 R8, R9, R11, RZ ;  /* 0x0000000b09087227 */ /* 0x000fc800078e00ff */
[--C-:B------:R-:W-:Y:S01]  /*42b0*/  @!P5 IMAD.IADD R29, R29, 0x1, -R6.reuse ;  /* 0x000000011d1dd824 */ /* 0x100fe200078e0a06 */
[----:B------:R-:W-:Y:S01]  /*42c0*/  ISETP.GE.AND P5, PT, R109, RZ, PT ;  /* 0x000000ff6d00720c */ /* 0x000fe20003fa6270 */
[--C-:B------:R-:W-:Y:S02]  /*42d0*/  @!P6 IMAD.IADD R5, R5, 0x1, -R6.reuse ;  /* 0x000000010505e824 */ /* 0x100fe400078e0a06 */
[----:B------:R-:W-:Y:S01]  /*42e0*/  IMAD.HI.U32 R10, R9, R12, RZ ;  /* 0x0000000c090a7227 */ /* 0x000fe200078e00ff */
[C---:B------:R-:W-:Y:S02]  /*42f0*/  ISETP.GT.U32.AND P4, PT, R6.reuse, R29, PT ;  /* 0x0000001d0600720c */ /* 0x040fe40003f84070 */
[C---:B------:R-:W-:Y:S01]  /*4300*/  ISETP.GT.U32.AND P6, PT, R6.reuse, R5, PT ;  /* 0x000000050600720c */ /* 0x040fe20003fc4070 */
[--C-:B------:R-:W-:Y:S02]  /*4310*/  @!P1 IMAD.IADD R7, R7, 0x1, -R6.reuse ;  /* 0x0000000107079824 */ /* 0x100fe400078e0a06 */
[----:B------:R-:W-:Y:S01]  /*4320*/  @!P3 IMAD.IADD R33, R33, 0x1, -R6 ;  /* 0x000000012121b824 */ /* 0x000fe200078e0a06 */
[----:B------:R-:W-:Y:S01]  /*4330*/  ISETP.GE.AND P3, PT, R103, RZ, PT ;  /* 0x000000ff6700720c */ /* 0x000fe20003f66270 */
[----:B------:R-:W-:Y:S01]  /*4340*/  IMAD.MOV.U32 R103, RZ, RZ, R31 ;  /* 0x000000ffff677224 */ /* 0x000fe200078e001f */
[C---:B------:R-:W-:Y:S01]  /*4350*/  ISETP.GT.U32.AND P1, PT, R6.reuse, R7, PT ;  /* 0x000000070600720c */ /* 0x040fe20003f24070 */
[----:B------:R-:W-:Y:S01]  /*4360*/  IMAD.MOV R8, RZ, RZ, -R8 ;  /* 0x000000ffff087224 */ /* 0x000fe200078e0a08 */
[----:B------:R-:W-:Y:S01]  /*4370*/  IABS R31, R116 ;  /* 0x00000074001f7213 */ /* 0x000fe20000000000 */
[----:B------:R-:W-:Y:S01]  /*4380*/  @!P5 IMAD.MOV R103, RZ, RZ, -R103 ;  /* 0x000000ffff67d224 */ /* 0x000fe200078e0a67 */
[----:B------:R-:W-:Y:S01]  /*4390*/  ISETP.GE.AND P5, PT, R95, RZ, PT ;  /* 0x000000ff5f00720c */ /* 0x000fe20003fa6270 */
[----:B------:R-:W-:Y:S01]  /*43a0*/  IMAD.MOV R13, RZ, RZ, -R10 ;  /* 0x000000ffff0d7224 */ /* 0x000fe200078e0a0a */
[----:B------:R-:W-:Y:S01]  /*43b0*/  IABS R10, R93 ;  /* 0x0000005d000a7213 */ /* 0x000fe20000000000 */
[C---:B------:R-:W-:Y:S01]  /*43c0*/  IMAD R95, R6.reuse, R8, R11 ;  /* 0x00000008065f7224 */ /* 0x040fe200078e020b */
[----:B------:R-:W-:Y:S01]  /*43d0*/  IABS R8, R4 ;  /* 0x0000000400087213 */ /* 0x000fe20000000000 */
[----:B------:R-:W-:Y:S01]  /*43e0*/  IMAD.MOV.U32 R109, RZ, RZ, R25 ;  /* 0x000000ffff6d7224 */ /* 0x000fe200078e0019 */
[----:B------:R-:W-:Y:S01]  /*43f0*/  IABS R25, R108 ;  /* 0x0000006c00197213 */ /* 0x000fe20000000000 */
[C---:B------:R-:W-:Y:S01]  /*4400*/  IMAD R11, R6.reuse, R13, R12 ;  /* 0x0000000d060b7224 */ /* 0x040fe200078e020c */
[----:B------:R-:W-:Y:S01]  /*4410*/  IABS R13, R21 ;  /* 0x00000015000d7213 */ /* 0x000fe20000000000 */
[--C-:B------:R-:W-:Y:S01]  /*4420*/  @!P6 IMAD.IADD R5, R5, 0x1, -R6.reuse ;  /* 0x000000010505e824 */ /* 0x100fe200078e0a06 */
[C---:B------:R-:W-:Y:S01]  /*4430*/  ISETP.GT.U32.AND P6, PT, R6.reuse, R95, PT ;  /* 0x0000005f0600720c */ /* 0x040fe20003fc4070 */
[----:B------:R-:W-:Y:S01]  /*4440*/  @!P2 IMAD.MOV R109, RZ, RZ, -R109 ;  /* 0x000000ffff6da224 */ /* 0x000fe200078e0a6d */
[----:B------:R-:W-:Y:S01]  /*4450*/  ISETP.GE.AND P2, PT, R99, RZ, PT ;  /* 0x000000ff6300720c */ /* 0x000fe20003f46270 */
[--C-:B------:R-:W-:Y:S01]  /*4460*/  @!P1 IMAD.IADD R7, R7, 0x1, -R6.reuse ;  /* 0x0000000107079824 */ /* 0x100fe200078e0a06 */
[----:B------:R-:W-:Y:S01]  /*4470*/  ISETP.GT.U32.AND P1, PT, R6, R11, PT ;  /* 0x0000000b0600720c */ /* 0x000fe20003f24070 */
[--C-:B------:R-:W-:Y:S01]  /*4480*/  @!P4 IMAD.IADD R29, R29, 0x1, -R6.reuse ;  /* 0x000000011d1dc824 */ /* 0x100fe200078e0a06 */
[----:B------:R-:W-:Y:S01]  /*4490*/  ISETP.GE.AND P4, PT, R101, RZ, PT ;  /* 0x000000ff6500720c */ /* 0x000fe20003f86270 */
[----:B------:R-:W-:Y:S01]  /*44a0*/  IMAD.MOV.U32 R101, RZ, RZ, R33 ;  /* 0x000000ffff657224 */ /* 0x000fe200078e0021 */
[----:B------:R-:W-:Y:S01]  /*44b0*/  IABS R33, R114 ;  /* 0x0000007200217213 */ /* 0x000fe20000000000 */
[----:B------:R-:W-:Y:S01]  /*44c0*/  IMAD.MOV.U32 R105, RZ, RZ, R29 ;  /* 0x000000ffff697224 */ /* 0x000fe200078e001d */
[----:B------:R-:W-:Y:S01]  /*44d0*/  IABS R29, R112 ;  /* 0x00000070001d7213 */ /* 0x000fe20000000000 */
[----:B------:R-:W-:Y:S01]  /*44e0*/  IMAD.MOV.U32 R99, RZ, RZ, R5 ;  /* 0x000000ffff637224 */ /* 0x000fe200078e0005 */
[----:B------:R-:W-:Y:S01]  /*44f0*/  IABS R12, R19 ;  /* 0x00000013000c7213 */ /* 0x000fe20000000000 */
[----:B------:R-:W-:-:S02]  /*4500*/  @!P6 IMAD.IADD R95, R95, 0x1, -R6 ;  /* 0x000000015f5fe824 */ /* 0x000fc400078e0a06 */
[----:B------:R-:W-:Y:S01]  /*4510*/  @!P0 IMAD.MOV R105, RZ, RZ, -R105 ;  /* 0x000000ffff698224 */ /* 0x000fe200078e0a69 */
[----:B------:R-:W-:Y:S01]  /*4520*/  ISETP.GE.AND P0, PT, R97, RZ, PT ;  /* 0x000000ff6100720c */ /* 0x000fe20003f06270 */
[----:B------:R-:W-:Y:S01]  /*4530*/  @!P2 IMAD.MOV R101, RZ, RZ, -R101 ;  /* 0x000000ffff65a224 */ /* 0x000fe200078e0a65 */
[----:B------:R-:W-:Y:S01]  /*4540*/  ISETP.GE.AND P2, PT, R4, RZ, PT ;  /* 0x000000ff0400720c */ /* 0x000fe20003f46270 */
[----:B------:R-:W-:Y:S01]  /*4550*/  IMAD.MOV.U32 R97, RZ, RZ, R7 ;  /* 0x000000ffff617224 */ /* 0x000fe200078e0007 */
[----:B------:R-:W-:Y:S01]  /*4560*/  ISETP.GT.U32.AND P6, PT, R6, R95, PT ;  /* 0x0000005f0600720c */ /* 0x000fe20003fc4070 */
[----:B------:R-:W-:Y:S02]  /*4570*/  @!P1 IMAD.IADD R11, R11, 0x1, -R6 ;  /* 0x000000010b0b9824 */ /* 0x000fe400078e0a06 */
[----:B------:R-:W-:-:S03]  /*4580*/  IMAD.HI.U32 R4, R9, R8, RZ ;  /* 0x0000000809047227 */ /* 0x000fc600078e00ff */
[----:B------:R-:W-:Y:S01]  /*4590*/  ISETP.GT.U32.AND P1, PT, R6, R11, PT ;  /* 0x0000000b0600720c */ /* 0x000fe20003f24070 */
[----:B------:R-:W-:Y:S01]  /*45a0*/  @!P3 IMAD.MOV R97, RZ, RZ, -R97 ;  /* 0x000000ffff61b224 */ /* 0x000fe200078e0a61 */
[----:B------:R-:W-:Y:S01]  /*45b0*/  ISETP.GE.AND P3, PT, R91, RZ, PT ;  /* 0x000000ff5b00720c */ /* 0x000fe20003f66270 */
[----:B------:R-:W-:-:S04]  /*45c0*/  IMAD.HI.U32 R5, R9, R10, RZ ;  /* 0x0000000a09057227 */ /* 0x000fc800078e00ff */
[----:B------:R-:W-:Y:S02]  /*45d0*/  IMAD.MOV R91, RZ, RZ, -R4 ;  /* 0x000000ffff5b7224 */ /* 0x000fe400078e0a04 */
[----:B------:R-:W-:Y:S02]  /*45e0*/  IMAD.MOV R5, RZ, RZ, -R5 ;  /* 0x000000ffff057224 */ /* 0x000fe400078e0a05 */
[C---:B------:R-:W-:Y:S02]  /*45f0*/  IMAD R91, R6.reuse, R91, R8 ;  /* 0x0000005b065b7224 */ /* 0x040fe400078e0208 */
[C---:B------:R-:W-:Y:S01]  /*4600*/  IMAD R5, R6.reuse, R5, R10 ;  /* 0x0000000506057224 */ /* 0x040fe200078e020a */
[----:B------:R-:W-:Y:S01]  /*4610*/  IABS R10, R17 ;  /* 0x00000011000a7213 */ /* 0x000fe20000000000 */
[--C-:B------:R-:W-:Y:S01]  /*4620*/  @!P6 IMAD.IADD R95, R95, 0x1, -R6.reuse ;  /* 0x000000015f5fe824 */ /* 0x100fe200078e0a06 */
[C---:B------:R-:W-:Y:S01]  /*4630*/  ISETP.GT.U32.AND P6, PT, R6.reuse, R91, PT ;  /* 0x0000005b0600720c */ /* 0x040fe20003fc4070 */
[----:B------:R-:W-:Y:S01]  /*4640*/  @!P1 IMAD.IADD R11, R11, 0x1, -R6 ;  /* 0x000000010b0b9824 */ /* 0x000fe200078e0a06 */
[----:B------:R-:W-:Y:S01]  /*4650*/  ISETP.GT.U32.AND P1, PT, R6, R5, PT ;  /* 0x000000050600720c */ /* 0x000fe20003f24070 */
[----:B------:R-:W-:-:S04]  /*4660*/  IMAD.HI.U32 R4, R9, R85, RZ ;  /* 0x0000005509047227 */ /* 0x000fc800078e00ff */
[----:B------:R-:W-:-:S04]  /*4670*/  IMAD.HI.U32 R7, R9, R87, RZ ;  /* 0x0000005709077227 */ /* 0x000fc800078e00ff */
[----:B------:R-:W-:Y:S02]  /*4680*/  IMAD.MOV R4, RZ, RZ, -R4 ;  /* 0x000000ffff047224 */ /* 0x000fe400078e0a04 */
[--C-:B------:R-:W-:Y:S02]  /*4690*/  @!P6 IMAD.IADD R91, R91, 0x1, -R6.reuse ;  /* 0x000000015b5be824 */ /* 0x100fe400078e0a06 */
[----:B------:R-:W-:Y:S02]  /*46a0*/  @!P1 IMAD.IADD R5, R5, 0x1, -R6 ;  /* 0x0000000105059824 */ /* 0x000fe400078e0a06 */
[----:B------:R-:W-:Y:S01]  /*46b0*/  IMAD.MOV R7, RZ, RZ, -R7 ;  /* 0x000000ffff077224 */ /* 0x000fe200078e0a07 */
[C---:B------:R-:W-:Y:S01]  /*46c0*/  ISETP.GT.U32.AND P1, PT, R6.reuse, R91, PT ;  /* 0x0000005b0600720c */ /* 0x040fe20003f24070 */
[C---:B------:R-:W-:Y:S02]  /*46d0*/  IMAD R85, R6.reuse, R4, R85 ;  /* 0x0000000406557224 */ /* 0x040fe400078e0255 */
[----:B------:R-:W-:-:S02]  /*46e0*/  IMAD R87, R6, R7, R87 ;  /* 0x0000000706577224 */ /* 0x000fc400078e0257 */
[----:B------:R-:W-:-:S03]  /*46f0*/  IMAD.HI.U32 R4, R9, R83, RZ ;  /* 0x0000005309047227 */ /* 0x000fc600078e00ff */
[----:B------:R-:W-:Y:S01]  /*4700*/  ISETP.GT.U32.AND P6, PT, R6, R87, PT ;  /* 0x000000570600720c */ /* 0x000fe20003fc4070 */
[----:B------:R-:W-:Y:S02]  /*4710*/  IMAD.MOV R4, RZ, RZ, -R4 ;  /* 0x000000ffff047224 */ /* 0x000fe400078e0a04 */
[----:B------:R-:W-:Y:S01]  /*4720*/  @!P4 IMAD.MOV R99, RZ, RZ, -R99 ;  /* 0x000000ffff63c224 */ /* 0x000fe200078e0a63 */
[----:B------:R-:W-:Y:S01]  /*4730*/  ISETP.GE.AND P4, PT, R93, RZ, PT ;  /* 0x000000ff5d00720c */ /* 0x000fe20003f86270 */
[----:B------:R-:W-:-:S04]  /*4740*/  IMAD.HI.U32 R7, R9, R81, RZ ;  /* 0x0000005109077227 */ /* 0x000fc800078e00ff */
[C---:B------:R-:W-:Y:S02]  /*4750*/  IMAD R83, R6.reuse, R4, R83 ;  /* 0x0000000406537224 */ /* 0x040fe400078e0253 */
[----:B------:R-:W-:Y:S01]  /*4760*/  @!P1 IMAD.IADD R91, R91, 0x1, -R6 ;  /* 0x000000015b5b9824 */ /* 0x000fe200078e0a06 */
[C---:B------:R-:W-:Y:S01]  /*4770*/  ISETP.GT.U32.AND P1, PT, R6.reuse, R85, PT ;  /* 0x000000550600720c */ /* 0x040fe20003f24070 */
[----:B------:R-:W-:Y:S02]  /*4780*/  IMAD.MOV.U32 R93, RZ, RZ, R11 ;  /* 0x000000ffff5d7224 */ /* 0x000fe400078e000b */
[----:B------:R-:W-:Y:S02]  /*4790*/  IMAD.MOV R7, RZ, RZ, -R7 ;  /* 0x000000ffff077224 */ /* 0x000fe400078e0a07 */
[----:B------:R-:W-:Y:S01]  /*47a0*/  @!P5 IMAD.MOV R93, RZ, RZ, -R93 ;  /* 0x000000ffff5dd224 */ /* 0x000fe200078e0a5d */
[C---:B------:R-:W-:Y:S01]  /*47b0*/  ISETP.GT.U32.AND P5, PT, R6.reuse, R83, PT ;  /* 0x000000530600720c */ /* 0x040fe20003fa4070 */
[----:B------:R-:W-:-:S02]  /*47c0*/  IMAD R81, R6, R7, R81 ;  /* 0x0000000706517224 */ /* 0x000fc400078e0251 */
[----:B------:R-:W-:Y:S01]  /*47d0*/  @!P6 IMAD.IADD R87, R87, 0x1, -R6 ;  /* 0x000000015757e824 */ /* 0x000fe200078e0a06 */
[C---:B------:R-:W-:Y:S01]  /*47e0*/  ISETP.GT.U32.AND P6, PT, R6.reuse, R5, PT ;  /* 0x000000050600720c */ /* 0x040fe20003fc4070 */
[----:B------:R-:W-:Y:S01]  /*47f0*/  @!P2 IMAD.MOV R91, RZ, RZ, -R91 ;  /* 0x000000ffff5ba224 */ /* 0x000fe200078e0a5b */
[----:B------:R-:W-:Y:S01]  /*4800*/  ISETP.GT.U32.AND P2, PT, R6, R81, PT ;  /* 0x000000510600720c */ /* 0x000fe20003f44070 */
[----:B------:R-:W-:-:S04]  /*4810*/  IMAD.HI.U32 R8, R9, R79, RZ ;  /* 0x0000004f09087227 */ /* 0x000fc800078e00ff */
[----:B------:R-:W-:Y:S01]  /*4820*/  @!P1 IMAD.IADD R85, R85, 0x1, -R6 ;  /* 0x0000000155559824 */ /* 0x000fe200078e0a06 */
[----:B------:R-:W-:Y:S01]  /*4830*/  ISETP.GE.AND P1, PT, R89, RZ, PT ;  /* 0x000000ff5900720c */ /* 0x000fe20003f26270 */
[----:B------:R-:W-:Y:S02]  /*4840*/  IMAD.MOV R8, RZ, RZ, -R8 ;  /* 0x000000ffff087224 */ /* 0x000fe400078e0a08 */
[----:B------:R-:W-:Y:S01]  /*4850*/  @!P5 IMAD.IADD R83, R83, 0x1, -R6 ;  /* 0x000000015353d824 */ /* 0x000fe200078e0a06 */
[C---:B------:R-:W-:Y:S01]  /*4860*/  ISETP.GT.U32.AND P5, PT, R6.reuse, R85, PT ;  /* 0x000000550600720c */ /* 0x040fe20003fa4070 */
[----:B------:R-:W-:Y:S02]  /*4870*/  IMAD R79, R6, R8, R79 ;  /* 0x00000008064f7224 */ /* 0x000fe400078e024f */
[----:B------:R-:W-:-:S04]  /*4880*/  IMAD.HI.U32 R4, R9, R77, RZ ;  /* 0x0000004d09047227 */ /* 0x000fc800078e00ff */
[----:B------:R-:W-:Y:S02]  /*4890*/  IMAD.MOV R4, RZ, RZ, -R4 ;  /* 0x000000ffff047224 */ /* 0x000fe400078e0a04 */
[--C-:B------:R-:W-:Y:S01]  /*48a0*/  @!P6 IMAD.IADD R5, R5, 0x1, -R6.reuse ;  /* 0x000000010505e824 */ /* 0x100fe200078e0a06 */
[C---:B------:R-:W-:Y:S01]  /*48b0*/  ISETP.GT.U32.AND P6, PT, R6.reuse, R79, PT ;  /* 0x0000004f0600720c */ /* 0x040fe20003fc4070 */
[----:B------:R-:W-:Y:S01]  /*48c0*/  @!P2 IMAD.IADD R81, R81, 0x1, -R6 ;  /* 0x000000015151a824 */ /* 0x000fe200078e0a06 */
[----:B------:R-:W-:Y:S01]  /*48d0*/  ISETP.GT.U32.AND P2, PT, R6, R83, PT ;  /* 0x000000530600720c */ /* 0x000fe20003f44070 */
[----:B------:R-:W-:-:S04]  /*48e0*/  IMAD.HI.U32 R7, R9, R75, RZ ;  /* 0x0000004b09077227 */ /* 0x000fc800078e00ff */
[----:B------:R-:W-:Y:S01]  /*48f0*/  @!P0 IMAD.MOV R95, RZ, RZ, -R95 ;  /* 0x000000ffff5f8224 */ /* 0x000fe200078e0a5f */
[C---:B------:R-:W-:Y:S01]  /*4900*/  ISETP.GT.U32.AND P0, PT, R6.reuse, R87, PT ;  /* 0x000000570600720c */ /* 0x040fe20003f04070 */
[C---:B------:R-:W-:Y:S02]  /*4910*/  IMAD R77, R6.reuse, R4, R77 ;  /* 0x00000004064d7224 */ /* 0x040fe400078e024d */
[----:B------:R-:W-:Y:S02]  /*4920*/  IMAD.MOV R7, RZ, RZ, -R7 ;  /* 0x000000ffff077224 */ /* 0x000fe400078e0a07 */
[--C-:B------:R-:W-:Y:S01]  /*4930*/  @!P5 IMAD.IADD R85, R85, 0x1, -R6.reuse ;  /* 0x000000015555d824 */ /* 0x100fe200078e0a06 */
[C---:B------:R-:W-:Y:S01]  /*4940*/  ISETP.GT.U32.AND P5, PT, R6.reuse, R77, PT ;  /* 0x0000004d0600720c */ /* 0x040fe20003fa4070 */
[----:B------:R-:W-:Y:S01]  /*4950*/  IMAD R75, R6, R7, R75 ;  /* 0x00000007064b7224 */ /* 0x000fe200078e024b */
[----:B------:R-:W-:Y:S01]  /*4960*/  IABS R7, R22 ;  /* 0x0000001600077213 */ /* 0x000fe20000000000 */
[----:B------:R-:W-:-:S02]  /*4970*/  @!P6 IMAD.IADD R79, R79, 0x1, -R6 ;  /* 0x000000014f4fe824 */ /* 0x000fc400078e0a06 */
[--C-:B------:R-:W-:Y:S01]  /*4980*/  @!P2 IMAD.IADD R83, R83, 0x1, -R6.reuse ;  /* 0x000000015353a824 */ /* 0x100fe200078e0a06 */
[----:B------:R-:W-:Y:S01]  /*4990*/  ISETP.GT.U32.AND P2, PT, R6, R75, PT ;  /* 0x0000004b0600720c */ /* 0x000fe20003f44070 */
[----:B------:R-:W-:Y:S01]  /*49a0*/  @!P0 IMAD.IADD R87, R87, 0x1, -R6 ;  /* 0x0000000157578824 */ /* 0x000fe200078e0a06 */
[----:B------:R-:W-:Y:S01]  /*49b0*/  ISETP.GE.AND P0, PT, R166, RZ, PT ;  /* 0x000000ffa600720c */ /* 0x000fe20003f06270 */
[----:B------:R-:W-:Y:S01]  /*49c0*/  IMAD.HI.U32 R4, R9, R73, RZ ;  /* 0x0000004909047227 */ /* 0x000fe200078e00ff */
[----:B------:R-:W-:-:S03]  /*49d0*/  ISETP.GT.U32.AND P6, PT, R6, R79, PT ;  /* 0x0000004f0600720c */ /* 0x000fc60003fc4070 */
[----:B------:R-:W-:Y:S01]  /*49e0*/  @!P5 IMAD.IADD R77, R77, 0x1, -R6 ;  /* 0x000000014d4dd824 */ /* 0x000fe200078e0a06 */
[----:B------:R-:W-:Y:S01]  /*49f0*/  ISETP.GE.AND P5, PT, R162, RZ, PT ;  /* 0x000000ffa200720c */ /* 0x000fe20003fa6270 */
[----:B------:R-:W-:Y:S02]  /*4a00*/  IMAD.MOV R4, RZ, RZ, -R4 ;  /* 0x000000ffff047224 */ /* 0x000fe400078e0a04 */
[----:B------:R-:W-:Y:S02]  /*4a10*/  IMAD.MOV.U32 R89, RZ, RZ, R5 ;  /* 0x000000ffff597224 */ /* 0x000fe400078e0005 */
[----:B------:R-:W-:Y:S02]  /*4a20*/  IMAD R73, R6, R4, R73 ;  /* 0x0000000406497224 */ /* 0x000fe400078e0249 */
[----:B------:R-:W-:Y:S01]  /*4a30*/  @!P2 IMAD.IADD R75, R75, 0x1, -R6 ;  /* 0x000000014b4ba824 */ /* 0x000fe200078e0a06 */
[----:B------:R-:W-:Y:S01]  /*4a40*/  ISETP.GE.AND P2, PT, R164, RZ, PT ;  /* 0x000000ffa400720c */ /* 0x000fe20003f46270 */
[----:B------:R-:W-:-:S04]  /*4a50*/  IMAD.HI.U32 R4, R9, R71, RZ ;  /* 0x0000004709047227 */ /* 0x000fc800078e00ff */
[----:B------:R-:W-:Y:S01]  /*4a60*/  @!P6 IMAD.IADD R79, R79, 0x1, -R6 ;  /* 0x000000014f4fe824 */ /* 0x000fe200078e0a06 */
[C---:B------:R-:W-:Y:S01]  /*4a70*/  ISETP.GT.U32.AND P6, PT, R6.reuse, R73, PT ;  /* 0x000000490600720c */ /* 0x040fe20003fc4070 */
[----:B------:R-:W-:Y:S01]  /*4a80*/  @!P0 IMAD.MOV R85, RZ, RZ, -R85 ;  /* 0x000000ffff558224 */ /* 0x000fe200078e0a55 */
[C---:B------:R-:W-:Y:S01]  /*4a90*/  ISETP.GT.U32.AND P0, PT, R6.reuse, R75, PT ;  /* 0x0000004b0600720c */ /* 0x040fe20003f04070 */
[----:B------:R-:W-:Y:S02]  /*4aa0*/  IMAD.MOV R4, RZ, RZ, -R4 ;  /* 0x000000ffff047224 */ /* 0x000fe400078e0a04 */
[----:B------:R-:W-:Y:S01]  /*4ab0*/  @!P4 IMAD.MOV R89, RZ, RZ, -R89 ;  /* 0x000000ffff59c224 */ /* 0x000fe200078e0a59 */
[----:B------:R-:W-:Y:S01]  /*4ac0*/  ISETP.GT.U32.AND P4, PT, R6, R81, PT ;  /* 0x000000510600720c */ /* 0x000fe20003f84070 */
[----:B------:R-:W-:Y:S01]  /*4ad0*/  @!P5 IMAD.MOV R79, RZ, RZ, -R79 ;  /* 0x000000ffff4fd224 */ /* 0x000fe200078e0a4f */
[----:B------:R-:W-:Y:S01]  /*4ae0*/  ISETP.GE.AND P5, PT, R150, RZ, PT ;  /* 0x000000ff9600720c */ /* 0x000fe20003fa6270 */
[----:B------:R-:W-:-:S02]  /*4af0*/  IMAD R71, R6, R4, R71 ;  /* 0x0000000406477224 */ /* 0x000fc400078e0247 */
[----:B------:R-:W-:-:S04]  /*4b00*/  IMAD.HI.U32 R4, R9, R67, RZ ;  /* 0x0000004309047227 */ /* 0x000fc800078e00ff */
[----:B------:R-:W-:Y:S02]  /*4b10*/  IMAD.MOV R4, RZ, RZ, -R4 ;  /* 0x000000ffff047224 */ /* 0x000fe400078e0a04 */
[--C-:B------:R-:W-:Y:S01]  /*4b20*/  @!P0 IMAD.IADD R75, R75, 0x1, -R6.reuse ;  /* 0x000000014b4b8824 */ /* 0x100fe200078e0a06 */
[----:B------:R-:W-:Y:S01]  /*4b30*/  ISETP.GE.AND P0, PT, R154, RZ, PT ;  /* 0x000000ff9a00720c */ /* 0x000fe20003f06270 */
[----:B------:R-:W-:Y:S02]  /*4b40*/  IMAD R67, R6, R4, R67 ;  /* 0x0000000406437224 */ /* 0x000fe400078e0243 */
[----:B------:R-:W-:Y:S01]  /*4b50*/  @!P4 IMAD.IADD R81, R81, 0x1, -R6 ;  /* 0x000000015151c824 */ /* 0x000fe200078e0a06 */
[----:B------:R-:W-:Y:S01]  /*4b60*/  ISETP.GE.AND P4, PT, R160, RZ, PT ;  /* 0x000000ffa000720c */ /* 0x000fe20003f86270 */
[----:B------:R-:W-:-:S04]  /*4b70*/  IMAD.HI.U32 R5, R9, R69, RZ ;  /* 0x0000004509057227 */ /* 0x000fc800078e00ff */
[----:B------:R-:W-:Y:S01]  /*4b80*/  @!P5 IMAD.MOV R75, RZ, RZ, -R75 ;  /* 0x000000ffff4bd224 */ /* 0x000fe200078e0a4b */
[C---:B------:R-:W-:Y:S01]  /*4b90*/  ISETP.GT.U32.AND P5, PT, R6.reuse, R67, PT ;  /* 0x000000430600720c */ /* 0x040fe20003fa4070 */
[----:B------:R-:W-:Y:S02]  /*4ba0*/  IMAD.MOV R5, RZ, RZ, -R5 ;  /* 0x000000ffff057224 */ /* 0x000fe400078e0a05 */
[----:B------:R-:W-:Y:S01]  /*4bb0*/  @!P1 IMAD.MOV R83, RZ, RZ, -R83 ;  /* 0x000000ffff539224 */ /* 0x000fe200078e0a53 */
[C---:B------:R-:W-:Y:S01]  /*4bc0*/  ISETP.GT.U32.AND P1, PT, R6.reuse, R71, PT ;  /* 0x000000470600720c */ /* 0x040fe20003f24070 */
[C---:B------:R-:W-:Y:S02]  /*4bd0*/  IMAD R69, R6.reuse, R5, R69 ;  /* 0x0000000506457224 */ /* 0x040fe400078e0245 */
[----:B------:R-:W-:Y:S02]  /*4be0*/  @!P4 IMAD.MOV R81, RZ, RZ, -R81 ;  /* 0x000000ffff51c224 */ /* 0x000fe400078e0a51 */
[----:B------:R-:W-:Y:S01]  /*4bf0*/  @!P6 IMAD.IADD R73, R73, 0x1, -R6 ;  /* 0x000000014949e824 */ /* 0x000fe200078e0a06 */
[----:B------:R-:W-:Y:S01]  /*4c00*/  ISETP.GT.U32.AND P4, PT, R6, R69, PT ;  /* 0x000000450600720c */ /* 0x000fe20003f84070 */
[----:B------:R-:W-:-:S03]  /*4c10*/  IMAD.HI.U32 R5, R9, R61, RZ ;  /* 0x0000003d09057227 */ /* 0x000fc600078e00ff */
[----:B------:R-:W-:Y:S01]  /*4c20*/  ISETP.GT.U32.AND P6, PT, R6, R73, PT ;  /* 0x000000490600720c */ /* 0x000fe20003fc4070 */
[--C-:B------:R-:W-:Y:S02]  /*4c30*/  @!P5 IMAD.IADD R67, R67, 0x1, -R6.reuse ;  /* 0x000000014343d824 */ /* 0x100fe400078e0a06 */
[----:B------:R-:W-:Y:S01]  /*4c40*/  @!P1 IMAD.IADD R71, R71, 0x1, -R6 ;  /* 0x0000000147479824 */ /* 0x000fe200078e0a06 */
[----:B------:R-:W-:Y:S01]  /*4c50*/  ISETP.GE.AND P1, PT, R148, RZ, PT ;  /* 0x000000ff9400720c */ /* 0x000fe20003f26270 */
[----:B------:R-:W-:Y:S01]  /*4c60*/  IMAD.MOV R5, RZ, RZ, -R5 ;  /* 0x000000ffff057224 */ /* 0x000fe200078e0a05 */
[----:B------:R-:W-:Y:S01]  /*4c70*/  ISETP.GT.U32.AND P5, PT, R6, R67, PT ;  /* 0x000000430600720c */ /* 0x000fe20003fa4070 */
[----:B------:R-:W-:-:S04]  /*4c80*/  IMAD.HI.U32 R4, R9, R65, RZ ;  /* 0x0000004109047227 */ /* 0x000fc800078e00ff */
[--C-:B------:R-:W-:Y:S02]  /*4c90*/  @!P4 IMAD.IADD R69, R69, 0x1, -R6.reuse ;  /* 0x000000014545c824 */ /* 0x100fe400078e0a06 */
[C---:B------:R-:W-:Y:S02]  /*4ca0*/  IMAD R61, R6.reuse, R5, R61 ;  /* 0x00000005063d7224 */ /* 0x040fe400078e023d */
[----:B------:R-:W-:Y:S01]  /*4cb0*/  @!P6 IMAD.IADD R73, R73, 0x1, -R6 ;  /* 0x000000014949e824 */ /* 0x000fe200078e0a06 */
[----:B------:R-:W-:Y:S01]  /*4cc0*/  ISETP.GT.U32.AND P4, PT, R6, R69, PT ;  /* 0x000000450600720c */ /* 0x000fe20003f84070 */
[----:B------:R-:W-:Y:S01]  /*4cd0*/  IMAD.MOV R4, RZ, RZ, -R4 ;  /* 0x000000ffff047224 */ /* 0x000fe200078e0a04 */
[----:B------:R-:W-:Y:S01]  /*4ce0*/  ISETP.GE.AND P6, PT, R156, RZ, PT ;  /* 0x000000ff9c00720c */ /* 0x000fe20003fc6270 */
[----:B------:R-:W-:Y:S02]  /*4cf0*/  @!P5 IMAD.IADD R67, R67, 0x1, -R6 ;  /* 0x000000014343d824 */ /* 0x000fe400078e0a06 */
[----:B------:R-:W-:-:S02]  /*4d00*/  IMAD R65, R6, R4, R65 ;  /* 0x0000000406417224 */ /* 0x000fc400078e0241 */
[----:B------:R-:W-:Y:S01]  /*4d10*/  @!P1 IMAD.MOV R67, RZ, RZ, -R67 ;  /* 0x000000ffff439224 */ /* 0x000fe200078e0a43 */
[----:B------:R-:W-:Y:S01]  /*4d20*/  ISETP.GT.U32.AND P1, PT, R6, R61, PT ;  /* 0x0000003d0600720c */ /* 0x000fe20003f24070 */
[----:B------:R-:W-:-:S04]  /*4d30*/  IMAD.HI.U32 R4, R9, R63, RZ ;  /* 0x0000003f09047227 */ /* 0x000fc800078e00ff */
[----:B------:R-:W-:Y:S01]  /*4d40*/  @!P4 IMAD.IADD R69, R69, 0x1, -R6 ;  /* 0x000000014545c824 */ /* 0x000fe200078e0a06 */
[----:B------:R-:W-:Y:S01]  /*4d50*/  ISETP.GE.AND P4, PT, R146, RZ, PT ;  /* 0x000000ff9200720c */ /* 0x000fe20003f86270 */
[----:B------:R-:W-:Y:S01]  /*4d60*/  @!P3 IMAD.MOV R87, RZ, RZ, -R87 ;  /* 0x000000ffff57b224 */ /* 0x000fe200078e0a57 */
[----:B------:R-:W-:Y:S01]  /*4d70*/  ISETP.GT.U32.AND P3, PT, R6, R77, PT ;  /* 0x0000004d0600720c */ /* 0x000fe20003f64070 */
[----:B------:R-:W-:Y:S01]  /*4d80*/  @!P6 IMAD.MOV R69, RZ, RZ, -R69 ;  /* 0x000000ffff45e224 */ /* 0x000fe200078e0a45 */
[----:B------:R-:W-:Y:S01]  /*4d90*/  ISETP.GE.AND P6, PT, R2, RZ, PT ;  /* 0x000000ff0200720c */ /* 0x000fe20003fc6270 */
[----:B------:R-:W-:Y:S02]  /*4da0*/  IMAD.MOV R4, RZ, RZ, -R4 ;  /* 0x000000ffff047224 */ /* 0x000fe400078e0a04 */
[----:B------:R-:W-:-:S04]  /*4db0*/  IMAD.HI.U32 R2, R9, R59, RZ ;  /* 0x0000003b09027227 */ /* 0x000fc800078e00ff */
[----:B------:R-:W-:Y:S02]  /*4dc0*/  @!P1 IMAD.IADD R61, R61, 0x1, -R6 ;  /* 0x000000013d3d9824 */ /* 0x000fe400078e0a06 */
[C---:B------:R-:W-:Y:S02]  /*4dd0*/  IMAD R63, R6.reuse, R4, R63 ;  /* 0x00000004063f7224 */ /* 0x040fe400078e023f */
[----:B------:R-:W-:Y:S01]  /*4de0*/  IMAD.MOV R4, RZ, RZ, -R2 ;  /* 0x000000ffff047224 */ /* 0x000fe200078e0a02 */
[C---:B------:R-:W-:Y:S01]  /*4df0*/  ISETP.GT.U32.AND P1, PT, R6.reuse, R61, PT ;  /* 0x0000003d0600720c */ /* 0x040fe20003f24070 */
[----:B------:R-:W-:Y:S01]  /*4e00*/  IMAD.HI.U32 R2, R9, R57, RZ ;  /* 0x0000003909027227 */ /* 0x000fe200078e00ff */
[----:B------:R-:W-:-:S03]  /*4e10*/  ISETP.GT.U32.AND P5, PT, R6, R63, PT ;  /* 0x0000003f0600720c */ /* 0x000fc60003fa4070 */
[----:B------:R-:W-:Y:S02]  /*4e20*/  IMAD.MOV R5, RZ, RZ, -R2 ;  /* 0x000000ffff057224 */ /* 0x000fe400078e0a02 */
[----:B------:R-:W-:-:S04]  /*4e30*/  IMAD.HI.U32 R2, R9, R53, RZ ;  /* 0x0000003509027227 */ /* 0x000fc800078e00ff */
[----:B------:R-:W-:Y:S01]  /*4e40*/  @!P3 IMAD.IADD R77, R77, 0x1, -R6 ;  /* 0x000000014d4db824 */ /* 0x000fe200078e0a06 */
[----:B------:R-:W-:Y:S01]  /*4e50*/  ISETP.GE.AND P3, PT, R152, RZ, PT ;  /* 0x000000ff9800720c */ /* 0x000fe20003f66270 */
[----:B------:R-:W-:Y:S02]  /*4e60*/  IMAD.MOV R2, RZ, RZ, -R2 ;  /* 0x000000ffff027224 */ /* 0x000fe400078e0a02 */
[----:B------:R-:W-:Y:S01]  /*4e70*/  @!P2 IMAD.MOV R77, RZ, RZ, -R77 ;  /* 0x000000ffff4da224 */ /* 0x000fe200078e0a4d */
[C---:B------:R-:W-:Y:S01]  /*4e80*/  ISETP.GT.U32.AND P2, PT, R6.reuse, R71, PT ;  /* 0x000000470600720c */ /* 0x040fe20003f44070 */
[----:B------:R-:W-:Y:S02]  /*4e90*/  IMAD R53, R6, R2, R53 ;  /* 0x0000000206357224 */ /* 0x000fe400078e0235 */
[----:B------:R-:W-:Y:S02]  /*4ea0*/  @!P1 IMAD.IADD R61, R61, 0x1, -R6 ;  /* 0x000000013d3d9824 */ /* 0x000fe400078e0a06 */
[----:B------:R-:W-:-:S04]  /*4eb0*/  IMAD.HI.U32 R2, R9, R51, RZ ;  /* 0x0000003309027227 */ /* 0x000fc800078e00ff */
[----:B------:R-:W-:Y:S01]  /*4ec0*/  @!P4 IMAD.MOV R61, RZ, RZ, -R61 ;  /* 0x000000ffff3dc224 */ /* 0x000fe200078e0a3d */
[----:B------:R-:W-:Y:S01]  /*4ed0*/  ISETP.GT.U32.AND P4, PT, R6, R53, PT ;  /* 0x000000350600720c */ /* 0x000fe20003f84070 */
[----:B------:R-:W-:Y:S02]  /*4ee0*/  IMAD.MOV R2, RZ, RZ, -R2 ;  /* 0x000000ffff027224 */ /* 0x000fe400078e0a02 */
[----:B------:R-:W-:Y:S01]  /*4ef0*/  @!P2 IMAD.IADD R71, R71, 0x1, -R6 ;  /* 0x000000014747a824 */ /* 0x000fe200078e0a06 */
[----:B------:R-:W-:Y:S01]  /*4f00*/  ISETP.GE.AND P2, PT, R144, RZ, PT ;  /* 0x000000ff9000720c */ /* 0x000fe20003f46270 */
[C---:B------:R-:W-:Y:S02]  /*4f10*/  IMAD R51, R6.reuse, R2, R51 ;  /* 0x0000000206337224 */ /* 0x040fe400078e0233 */
[----:B------:R-:W-:Y:S01]  /*4f20*/  @!P0 IMAD.MOV R71, RZ, RZ, -R71 ;  /* 0x000000ffff478224 */ /* 0x000fe200078e0a47 */
[----:B------:R-:W-:Y:S01]  /*4f30*/  ISETP.GT.U32.AND P0, PT, R6, R65, PT ;  /* 0x000000410600720c */ /* 0x000fe20003f04070 */
[----:B------:R-:W-:-:S04]  /*4f40*/  IMAD.HI.U32 R2, R9, R49, RZ ;  /* 0x0000003109027227 */ /* 0x000fc800078e00ff */
[----:B------:R-:W-:Y:S02]  /*4f50*/  @!P4 IMAD.IADD R53, R53, 0x1, -R6 ;  /* 0x000000013535c824 */ /* 0x000fe400078e0a06 */
[----:B------:R-:W-:Y:S02]  /*4f60*/  IMAD.MOV R2, RZ, RZ, -R2 ;  /* 0x000000ffff027224 */ /* 0x000fe400078e0a02 */
[C---:B------:R-:W-:Y:S01]  /*4f70*/  IMAD R59, R6.reuse, R4, R59 ;  /* 0x00000004063b7224 */ /* 0x040fe200078e023b */
[C---:B------:R-:W-:Y:S01]  /*4f80*/  ISETP.GT.U32.AND P4, PT, R6.reuse, R53, PT ;  /* 0x000000350600720c */ /* 0x040fe20003f84070 */
[----:B------:R-:W-:Y:S02]  /*4f90*/  IMAD R49, R6, R2, R49 ;  /* 0x0000000206317224 */ /* 0x000fe400078e0231 */
[----:B------:R-:W-:Y:S02]  /*4fa0*/  @!P0 IMAD.IADD R65, R65, 0x1, -R6 ;  /* 0x0000000141418824 */ /* 0x000fe400078e0a06 */
[----:B------:R-:W-:-:S03]  /*4fb0*/  IMAD.HI.U32 R4, R9, R55, RZ ;  /* 0x0000003709047227 */ /* 0x000fc600078e00ff */
[----:B------:R-:W-:Y:S01]  /*4fc0*/  ISETP.GT.U32.AND P0, PT, R6, R65, PT ;  /* 0x000000410600720c */ /* 0x000fe20003f04070 */
[----:B------:R-:W-:Y:S02]  /*4fd0*/  IMAD.MOV R4, RZ, RZ, -R4 ;  /* 0x000000ffff047224 */ /* 0x000fe400078e0a04 */
[----:B------:R-:W-:Y:S01]  /*4fe0*/  @!P3 IMAD.MOV R73, RZ, RZ, -R73 ;  /* 0x000000ffff49b224 */ /* 0x000fe200078e0a49 */
[----:B------:R-:W-:Y:S01]  /*4ff0*/  ISETP.GE.AND P3, PT, R142, RZ, PT ;  /* 0x000000ff8e00720c */ /* 0x000fe20003f66270 */
[--C-:B------:R-:W-:Y:S01]  /*5000*/  @!P4 IMAD.IADD R53, R53, 0x1, -R6.reuse ;  /* 0x000000013535c824 */ /* 0x100fe200078e0a06 */
[C---:B------:R-:W-:Y:S01]  /*5010*/  ISETP.GT.U32.AND P4, PT, R6.reuse, R49, PT ;  /* 0x000000310600720c */ /* 0x040fe20003f84070 */
[C---:B------:R-:W-:Y:S02]  /*5020*/  IMAD R55, R6.reuse, R4, R55 ;  /* 0x0000000406377224 */ /* 0x040fe400078e0237 */
[C---:B------:R-:W-:Y:S02]  /*5030*/  IMAD R57, R6.reuse, R5, R57 ;  /* 0x0000000506397224 */ /* 0x040fe400078e0239 */
[--C-:B------:R-:W-:Y:S01]  /*5040*/  @!P5 IMAD.IADD R63, R63, 0x1, -R6.reuse ;  /* 0x000000013f3fd824 */ /* 0x100fe200078e0a06 */
[C---:B------:R-:W-:Y:S01]  /*5050*/  ISETP.GT.U32.AND P1, PT, R6.reuse, R55, PT ;  /* 0x000000370600720c */ /* 0x040fe20003f24070 */
[----:B------:R-:W-:Y:S01]  /*5060*/  @!P0 IMAD.IADD R65, R65, 0x1, -R6 ;  /* 0x0000000141418824 */ /* 0x000fe200078e0a06 */
[C---:B------:R-:W-:Y:S01]  /*5070*/  ISETP.GT.U32.AND P0, PT, R6.reuse, R59, PT ;  /* 0x0000003b0600720c */ /* 0x040fe20003f04070 */
[----:B------:R-:W-:Y:S01]  /*5080*/  IMAD.HI.U32 R2, R9, R45, RZ ;  /* 0x0000002d09027227 */ /* 0x000fe200078e00ff */
[----:B------:R-:W-:-:S03]  /*5090*/  ISETP.GT.U32.AND P5, PT, R6, R63, PT ;  /* 0x0000003f0600720c */ /* 0x000fc60003fa4070 */
[----:B------:R-:W-:Y:S02]  /*50a0*/  @!P4 IMAD.IADD R49, R49, 0x1, -R6 ;  /* 0x000000013131c824 */ /* 0x000fe400078e0a06 */
[----:B------:R-:W-:Y:S01]  /*50b0*/  @!P3 IMAD.MOV R65, RZ, RZ, -R65 ;  /* 0x000000ffff41b224 */ /* 0x000fe200078e0a41 */
[C---:B------:R-:W-:Y:S01]  /*50c0*/  ISETP.GT.U32.AND P3, PT, R6.reuse, R57, PT ;  /* 0x000000390600720c */ /* 0x040fe20003f64070 */
[----:B------:R-:W-:Y:S01]  /*50d0*/  IMAD.MOV R2, RZ, RZ, -R2 ;  /* 0x000000ffff027224 */ /* 0x000fe200078e0a02 */
[C---:B------:R-:W-:Y:S01]  /*50e0*/  ISETP.GT.U32.AND P4, PT, R6.reuse, R49, PT ;  /* 0x000000310600720c */ /* 0x040fe20003f84070 */
[--C-:B------:R-:W-:Y:S02]  /*50f0*/  @!P1 IMAD.IADD R55, R55, 0x1, -R6.reuse ;  /* 0x0000000137379824 */ /* 0x100fe400078e0a06 */
[C---:B------:R-:W-:Y:S02]  /*5100*/  IMAD R45, R6.reuse, R2, R45 ;  /* 0x00000002062d7224 */ /* 0x040fe400078e022d */
[----:B------:R-:W-:Y:S01]  /*5110*/  @!P5 IMAD.IADD R63, R63, 0x1, -R6 ;  /* 0x000000013f3fd824 */ /* 0x000fe200078e0a06 */
[----:B------:R-:W-:Y:S01]  /*5120*/  ISETP.GT.U32.AND P1, PT, R6, R55, PT ;  /* 0x000000370600720c */ /* 0x000fe20003f24070 */
[----:B------:R-:W-:Y:S01]  /*5130*/  IMAD.HI.U32 R4, R9, R47, RZ ;  /* 0x0000002f09047227 */ /* 0x000fe200078e00ff */
[----:B------:R-:W-:-:S03]  /*5140*/  ISETP.GE.AND P5, PT, R140, RZ, PT ;  /* 0x000000ff8c00720c */ /* 0x000fc60003fa6270 */
[--C-:B------:R-:W-:Y:S01]  /*5150*/  @!P3 IMAD.IADD R57, R57, 0x1, -R6.reuse ;  /* 0x000000013939b824 */ /* 0x100fe200078e0a06 */
[----:B------:R-:W-:Y:S01]  /*5160*/  ISETP.GE.AND P3, PT, R136, RZ, PT ;  /* 0x000000ff8800720c */ /* 0x000fe20003f66270 */
[--C-:B------:R-:W-:Y:S01]  /*5170*/  @!P4 IMAD.IADD R49, R49, 0x1, -R6.reuse ;  /* 0x000000013131c824 */ /* 0x100fe200078e0a06 */
[C---:B------:R-:W-:Y:S01]  /*5180*/  ISETP.GT.U32.AND P4, PT, R6.reuse, R45, PT ;  /* 0x0000002d0600720c */ /* 0x040fe20003f84070 */
[----:B------:R-:W-:Y:S02]  /*5190*/  @!P0 IMAD.IADD R59, R59, 0x1, -R6 ;  /* 0x000000013b3b8824 */ /* 0x000fe400078e0a06 */
[----:B------:R-:W-:Y:S01]  /*51a0*/  @!P2 IMAD.MOV R63, RZ, RZ, -R63 ;  /* 0x000000ffff3fa224 */ /* 0x000fe200078e0a3f */
[C---:B------:R-:W-:Y:S01]  /*51b0*/  ISETP.GT.U32.AND P2, PT, R6.reuse, R57, PT ;  /* 0x000000390600720c */ /* 0x040fe20003f44070 */
[----:B------:R-:W-:Y:S01]  /*51c0*/  IMAD.MOV R4, RZ, RZ, -R4 ;  /* 0x000000ffff047224 */ /* 0x000fe200078e0a04 */
[----:B------:R-:W-:Y:S01]  /*51d0*/  ISETP.GT.U32.AND P0, PT, R6, R59, PT ;  /* 0x0000003b0600720c */ /* 0x000fe20003f04070 */
[----:B------:R-:W-:Y:S01]  /*51e0*/  @!P1 IMAD.IADD R55, R55, 0x1, -R6 ;  /* 0x0000000137379824 */ /* 0x000fe200078e0a06 */
[----:B------:R-:W-:Y:S01]  /*51f0*/  ISETP.GE.AND P1, PT, R134, RZ, PT ;  /* 0x000000ff8600720c */ /* 0x000fe20003f26270 */
[----:B------:R-:W-:-:S02]  /*5200*/  IMAD R47, R6, R4, R47 ;  /* 0x00000004062f7224 */ /* 0x000fc400078e022f */
[----:B------:R-:W-:Y:S02]  /*5210*/  @!P3 IMAD.MOV R55, RZ, RZ, -R55 ;  /* 0x000000ffff37b224 */ /* 0x000fe400078e0a37 */
[----:B------:R-:W-:Y:S01]  /*5220*/  @!P4 IMAD.IADD R45, R45, 0x1, -R6 ;  /* 0x000000012d2dc824 */ /* 0x000fe200078e0a06 */
[----:B------:R-:W-:Y:S01]  /*5230*/  ISETP.GT.U32.AND P3, PT, R6, R47, PT ;  /* 0x0000002f0600720c */ /* 0x000fe20003f64070 */
[----:B------:R-:W-:-:S03]  /*5240*/  IMAD.HI.U32 R5, R9, R41, RZ ;  /* 0x0000002909057227 */ /* 0x000fc600078e00ff */
[C---:B------:R-:W-:Y:S01]  /*5250*/  ISETP.GT.U32.AND P4, PT, R6.reuse, R45, PT ;  /* 0x0000002d0600720c */ /* 0x040fe20003f84070 */
[----:B------:R-:W-:Y:S01]  /*5260*/  @!P2 IMAD.IADD R57, R57, 0x1, -R6 ;  /* 0x000000013939a824 */ /* 0x000fe200078e0a06 */
[----:B------:R-:W-:Y:S01]  /*5270*/  ISETP.GT.U32.AND P2, PT, R6, R51, PT ;  /* 0x000000330600720c */ /* 0x000fe20003f44070 */
[----:B------:R-:W-:-:S04]  /*5280*/  IMAD.HI.U32 R2, R9, R39, RZ ;  /* 0x0000002709027227 */ /* 0x000fc800078e00ff */
[----:B------:R-:W-:Y:S01]  /*5290*/  @!P0 IMAD.IADD R59, R59, 0x1, -R6 ;  /* 0x000000013b3b8824 */ /* 0x000fe200078e0a06 */
[----:B------:R-:W-:Y:S01]  /*52a0*/  ISETP.GE.AND P0, PT, R138, RZ, PT ;  /* 0x000000ff8a00720c */ /* 0x000fe20003f06270 */
[----:B------:R-:W-:Y:S02]  /*52b0*/  IMAD.MOV R5, RZ, RZ, -R5 ;  /* 0x000000ffff057224 */ /* 0x000fe400078e0a05 */
[----:B------:R-:W-:Y:S02]  /*52c0*/  IMAD.MOV R2, RZ, RZ, -R2 ;  /* 0x000000ffff027224 */ /* 0x000fe400078e0a02 */
[--C-:B------:R-:W-:Y:S02]  /*52d0*/  @!P3 IMAD.IADD R47, R47, 0x1, -R6.reuse ;  /* 0x000000012f2fb824 */ /* 0x100fe400078e0a06 */
[C---:B------:R-:W-:Y:S02]  /*52e0*/  IMAD R41, R6.reuse, R5, R41 ;  /* 0x0000000506297224 */ /* 0x040fe400078e0229 */
[C---:B------:R-:W-:Y:S01]  /*52f0*/  IMAD R39, R6.reuse, R2, R39 ;  /* 0x0000000206277224 */ /* 0x040fe200078e0227 */
[----:B------:R-:W-:Y:S01]  /*5300*/  ISETP.GT.U32.AND P3, PT, R6, R47, PT ;  /* 0x0000002f0600720c */ /* 0x000fe20003f64070 */
[----:B------:R-:W-:-:S02]  /*5310*/  @!P2 IMAD.IADD R51, R51, 0x1, -R6 ;  /* 0x000000013333a824 */ /* 0x000fc400078e0a06 */
[----:B------:R-:W-:Y:S01]  /*5320*/  @!P1 IMAD.MOV R49, RZ, RZ, -R49 ;  /* 0x000000ffff319224 */ /* 0x000fe200078e0a31 */
[C---:B------:R-:W-:Y:S01]  /*5330*/  ISETP.GT.U32.AND P1, PT, R6.reuse, R41, PT ;  /* 0x000000290600720c */ /* 0x040fe20003f24070 */
[----:B------:R-:W-:Y:S01]  /*5340*/  @!P4 IMAD.IADD R45, R45, 0x1, -R6 ;  /* 0x000000012d2dc824 */ /* 0x000fe200078e0a06 */
[C---:B------:R-:W-:Y:S01]  /*5350*/  ISETP.GT.U32.AND P4, PT, R6.reuse, R39, PT ;  /* 0x000000270600720c */ /* 0x040fe20003f84070 */
[----:B------:R-:W-:Y:S01]  /*5360*/  IMAD.HI.U32 R4, R9, R43, RZ ;  /* 0x0000002b09047227 */ /* 0x000fe200078e00ff */
[----:B------:R-:W-:-:S03]  /*5370*/  ISETP.GT.U32.AND P2, PT, R6, R51, PT ;  /* 0x000000330600720c */ /* 0x000fc60003f44070 */
[----:B------:R-:W-:Y:S01]  /*5380*/  @!P0 IMAD.MOV R53, RZ, RZ, -R53 ;  /* 0x000000ffff358224 */ /* 0x000fe200078e0a35 */
[----:B------:R-:W-:Y:S01]  /*5390*/  ISETP.GE.AND P0, PT, R126, RZ, PT ;  /* 0x000000ff7e00720c */ /* 0x000fe20003f06270 */
[----:B------:R-:W-:Y:S02]  /*53a0*/  IMAD.MOV R4, RZ, RZ, -R4 ;  /* 0x000000ffff047224 */ /* 0x000fe400078e0a04 */
[----:B------:R-:W-:Y:S01]  /*53b0*/  @!P6 IMAD.MOV R59, RZ, RZ, -R59 ;  /* 0x000000ffff3be224 */ /* 0x000fe200078e0a3b */
[----:B------:R-:W-:Y:S01]  /*53c0*/  ISETP.GE.AND P6, PT, R132, RZ, PT ;  /* 0x000000ff8400720c */ /* 0x000fe20003fc6270 */
[----:B------:R-:W-:Y:S02]  /*53d0*/  IMAD R43, R6, R4, R43 ;  /* 0x00000004062b7224 */ /* 0x000fe400078e022b */
[----:B------:R-:W-:-:S04]  /*53e0*/  IMAD.HI.U32 R2, R9, R37, RZ ;  /* 0x0000002509027227 */ /* 0x000fc800078e00ff */
[--C-:B------:R-:W-:Y:S01]  /*53f0*/  @!P3 IMAD.IADD R47, R47, 0x1, -R6.reuse ;  /* 0x000000012f2fb824 */ /* 0x100fe200078e0a06 */
[----:B------:R-:W-:Y:S01]  /*5400*/  ISETP.GT.U32.AND P3, PT, R6, R43, PT ;  /* 0x0000002b0600720c */ /* 0x000fe20003f64070 */
[--C-:B------:R-:W-:Y:S02]  /*5410*/  @!P1 IMAD.IADD R41, R41, 0x1, -R6.reuse ;  /* 0x0000000129299824 */ /* 0x100fe400078e0a06 */
[----:B------:R-:W-:Y:S01]  /*5420*/  @!P4 IMAD.IADD R39, R39, 0x1, -R6 ;  /* 0x000000012727c824 */ /* 0x000fe200078e0a06 */
[----:B------:R-:W-:Y:S01]  /*5430*/  ISETP.GE.AND P4, PT, R118, RZ, PT ;  /* 0x000000ff7600720c */ /* 0x000fe20003f86270 */
[----:B------:R-:W-:Y:S01]  /*5440*/  IMAD.HI.U32 R4, R9, R35, RZ ;  /* 0x0000002309047227 */ /* 0x000fe200078e00ff */
[----:B------:R-:W-:-:S03]  /*5450*/  ISETP.GT.U32.AND P1, PT, R6, R41, PT ;  /* 0x000000290600720c */ /* 0x000fc60003f24070 */
[----:B------:R-:W-:Y:S02]  /*5460*/  IMAD.MOV R2, RZ, RZ, -R2 ;  /* 0x000000ffff027224 */ /* 0x000fe400078e0a02 */
[----:B------:R-:W-:Y:S01]  /*5470*/  @!P2 IMAD.IADD R51, R51, 0x1, -R6 ;  /* 0x000000013333a824 */ /* 0x000fe200078e0a06 */
[----:B------:R-:W-:Y:S01]  /*5480*/  ISETP.GE.AND P2, PT, R128, RZ, PT ;  /* 0x000000ff8000720c */ /* 0x000fe20003f46270 */
[----:B------:R-:W-:Y:S01]  /*5490*/  @!P0 IMAD.MOV R45, RZ, RZ, -R45 ;  /* 0x000000ffff2d8224 */ /* 0x000fe200078e0a2d */
[C---:B------:R-:W-:Y:S01]  /*54a0*/  ISETP.GT.U32.AND P0, PT, R6.reuse, R39, PT ;  /* 0x000000270600720c */ /* 0x040fe20003f04070 */
[----:B------:R-:W-:Y:S02]  /*54b0*/  IMAD.MOV R4, RZ, RZ, -R4 ;  /* 0x000000ffff047224 */ /* 0x000fe400078e0a04 */
[----:B------:R-:W-:Y:S02]  /*54c0*/  IMAD R37, R6, R2, R37 ;  /* 0x0000000206257224 */ /* 0x000fe400078e0225 */
[----:B------:R-:W-:-:S04]  /*54d0*/  IMAD.HI.U32 R2, R9, R33, RZ ;  /* 0x0000002109027227 */ /* 0x000fc800078e00ff */
[----:B------:R-:W-:Y:S01]  /*54e0*/  @!P6 IMAD.MOV R51, RZ, RZ, -R51 ;  /* 0x000000ffff33e224 */ /* 0x000fe200078e0a33 */
[----:B------:R-:W-:Y:S01]  /*54f0*/  ISETP.GE.AND P6, PT, R124, RZ, PT ;  /* 0x000000ff7c00720c */ /* 0x000fe20003fc6270 */
[----:B------:R-:W-:Y:S02]  /*5500*/  IMAD R35, R6, R4, R35 ;  /* 0x0000000406237224 */ /* 0x000fe400078e0223 */
[----:B------:R-:W-:-:S04]  /*5510*/  IMAD.HI.U32 R4, R9, R31, RZ ;  /* 0x0000001f09047227 */ /* 0x000fc800078e00ff */
[----:B------:R-:W-:Y:S02]  /*5520*/  IMAD.MOV R5, RZ, RZ, -R2 ;  /* 0x000000ffff057224 */ /* 0x000fe400078e0a02 */
[----:B------:R-:W-:Y:S02]  /*5530*/  @!P3 IMAD.IADD R43, R43, 0x1, -R6 ;  /* 0x000000012b2bb824 */ /* 0x000fe400078e0a06 */
[----:B------:R-:W-:Y:S02]  /*5540*/  IMAD.MOV R4, RZ, RZ, -R4 ;  /* 0x000000ffff047224 */ /* 0x000fe400078e0a04 */
[C---:B------:R-:W-:Y:S01]  /*5550*/  IMAD R33, R6.reuse, R5, R33 ;  /* 0x0000000506217224 */ /* 0x040fe200078e0221 */
[C---:B------:R-:W-:Y:S01]  /*5560*/  ISETP.GT.U32.AND P3, PT, R6.reuse, R43, PT ;  /* 0x0000002b0600720c */ /* 0x040fe20003f64070 */
[----:B------:R-:W-:Y:S01]  /*5570*/  @!P1 IMAD.IADD R41, R41, 0x1, -R6 ;  /* 0x0000000129299824 */ /* 0x000fe200078e0a06 */
        /* <DEDUP_REMOVED lines=8> */
[----:B------:R-:W-:Y:S01]  /*5600*/  ISETP.GT.U32.AND P3, PT, R6, R37, PT ;  /* 0x000000250600720c */ /* 0x000fe20003f64070 */
[----:B------:R-:W-:Y:S02]  /*5610*/  IMAD.MOV R2, RZ, RZ, -R2 ;  /* 0x000000ffff027224 */ /* 0x000fe400078e0a02 */
[----:B------:R-:W-:Y:S02]  /*5620*/  @!P2 IMAD.MOV R43, RZ, RZ, -R43 ;  /* 0x000000ffff2ba224 */ /* 0x000fe400078e0a2b */
[--C-:B------:R-:W-:Y:S01]  /*5630*/  @!P0 IMAD.IADD R33, R33, 0x1, -R6.reuse ;  /* 0x0000000121218824 */ /* 0x100fe200078e0a06 */
[----:B------:R-:W-:Y:S01]  /*5640*/  ISETP.GE.AND P0, PT, R112, RZ, PT ;  /* 0x000000ff7000720c */ /* 0x000fe20003f06270 */
[----:B------:R-:W-:Y:S02]  /*5650*/  @!P6 IMAD.IADD R31, R31, 0x1, -R6 ;  /* 0x000000011f1fe824 */ /* 0x000fe400078e0a06 */
[C---:B------:R-:W-:Y:S01]  /*5660*/  IMAD R29, R6.reuse, R2, R29 ;  /* 0x00000002061d7224 */ /* 0x040fe200078e021d */
[----:B------:R-:W-:Y:S01]  /*5670*/  ISETP.GT.U32.AND P6, PT, R6, R33, PT ;  /* 0x000000210600720c */ /* 0x000fe20003fc4070 */
[----:B------:R-:W-:-:S04]  /*5680*/  IMAD.HI.U32 R2, R9, R27, RZ ;  /* 0x0000001b09027227 */ /* 0x000fc800078e00ff */
[----:B------:R-:W-:Y:S02]  /*5690*/  IMAD.MOV R2, RZ, RZ, -R2 ;  /* 0x000000ffff027224 */ /* 0x000fe400078e0a02 */
[--C-:B------:R-:W-:Y:S01]  /*56a0*/  @!P3 IMAD.IADD R37, R37, 0x1, -R6.reuse ;  /* 0x000000012525b824 */ /* 0x100fe200078e0a06 */
[----:B------:R-:W-:Y:S01]  /*56b0*/  ISETP.GE.AND P3, PT, R120, RZ, PT ;  /* 0x000000ff7800720c */ /* 0x000fe20003f66270 */
[C---:B------:R-:W-:Y:S02]  /*56c0*/  IMAD R27, R6.reuse, R2, R27 ;  /* 0x00000002061b7224 */ /* 0x040fe400078e021b */
[----:B------:R-:W-:Y:S01]  /*56d0*/  @!P5 IMAD.MOV R57, RZ, RZ, -R57 ;  /* 0x000000ffff39d224 */ /* 0x000fe200078e0a39 */
[C---:B------:R-:W-:Y:S01]  /*56e0*/  ISETP.GT.U32.AND P2, PT, R6.reuse, R37, PT ;  /* 0x000000250600720c */ /* 0x040fe20003f44070 */
[--C-:B------:R-:W-:Y:S01]  /*56f0*/  @!P6 IMAD.IADD R33, R33, 0x1, -R6.reuse ;  /* 0x000000012121e824 */ /* 0x100fe200078e0a06 */
[----:B------:R-:W-:Y:S01]  /*5700*/  ISETP.GT.U32.AND P6, PT, R6, R27, PT ;  /* 0x0000001b0600720c */ /* 0x000fe20003fc4070 */
[----:B------:R-:W-:Y:S01]  /*5710*/  @!P1 IMAD.IADD R35, R35, 0x1, -R6 ;  /* 0x0000000123239824 */ /* 0x000fe200078e0a06 */
[----:B------:R-:W-:Y:S01]  /*5720*/  ISETP.GE.AND P5, PT, R130, RZ, PT ;  /* 0x000000ff8200720c */ /* 0x000fe20003fa6270 */
[----:B------:R-:W-:-:S03]  /*5730*/  IMAD.HI.U32 R2, R9, R25, RZ ;  /* 0x0000001909027227 */ /* 0x000fc600078e00ff */
[----:B------:R-:W-:Y:S01]  /*5740*/  ISETP.GT.U32.AND P1, PT, R6, R35, PT ;  /* 0x000000230600720c */ /* 0x000fe20003f24070 */
[----:B------:R-:W-:Y:S02]  /*5750*/  IMAD.MOV R2, RZ, RZ, -R2 ;  /* 0x000000ffff027224 */ /* 0x000fe400078e0a02 */
[----:B------:R-:W-:-:S04]  /*5760*/  IMAD.HI.U32 R5, R9, R7, RZ ;  /* 0x0000000709057227 */ /* 0x000fc800078e00ff */
[--C-:B------:R-:W-:Y:S01]  /*5770*/  @!P2 IMAD.IADD R37, R37, 0x1, -R6.reuse ;  /* 0x000000012525a824 */ /* 0x100fe200078e0a06 */
[----:B------:R-:W-:Y:S01]  /*5780*/  ISETP.GT.U32.AND P2, PT, R6, R29, PT ;  /* 0x0000001d0600720c */ /* 0x000fe20003f44070 */
[--C-:B------:R-:W-:Y:S02]  /*5790*/  @!P6 IMAD.IADD R27, R27, 0x1, -R6.reuse ;  /* 0x000000011b1be824 */ /* 0x100fe400078e0a06 */
[----:B------:R-:W-:Y:S01]  /*57a0*/  @!P5 IMAD.MOV R47, RZ, RZ, -R47 ;  /* 0x000000ffff2fd224 */ /* 0x000fe200078e0a2f */
[----:B------:R-:W-:Y:S01]  /*57b0*/  ISETP.GE.AND P5, PT, R122, RZ, PT ;  /* 0x000000ff7a00720c */ /* 0x000fe20003fa6270 */
[C---:B------:R-:W-:Y:S01]  /*57c0*/  IMAD R25, R6.reuse, R2, R25 ;  /* 0x0000000206197224 */ /* 0x040fe200078e0219 */
[----:B------:R-:W-:Y:S01]  /*57d0*/  ISETP.GT.U32.AND P6, PT, R6, R27, PT ;  /* 0x0000001b0600720c */ /* 0x000fe20003fc4070 */
[----:B------:R-:W-:Y:S01]  /*57e0*/  @!P1 IMAD.IADD R35, R35, 0x1, -R6 ;  /* 0x0000000123239824 */ /* 0x000fe200078e0a06 */
[----:B------:R-:W-:Y:S01]  /*57f0*/  IABS R2, R15 ;  /* 0x0000000f00027213 */ /* 0x000fe20000000000 */
[----:B------:R-:W-:Y:S01]  /*5800*/  IMAD.MOV R5, RZ, RZ, -R5 ;  /* 0x000000ffff057224 */ /* 0x000fe200078e0a05 */
[----:B------:R-:W-:Y:S01]  /*5810*/  ISETP.GE.AND P1, PT, R116, RZ, PT ;  /* 0x000000ff7400720c */ /* 0x000fe20003f26270 */
[----:B------:R-:W-:-:S02]  /*5820*/  @!P3 IMAD.MOV R35, RZ, RZ, -R35 ;  /* 0x000000ffff23b224 */ /* 0x000fc400078e0a23 */
[--C-:B------:R-:W-:Y:S01]  /*5830*/  @!P2 IMAD.IADD R29, R29, 0x1, -R6.reuse ;  /* 0x000000011d1da824 */ /* 0x100fe200078e0a06 */
[----:B------:R-:W-:Y:S01]  /*5840*/  ISETP.GE.AND P2, PT, R23, RZ, PT ;  /* 0x000000ff1700720c */ /* 0x000fe20003f46270 */
[----:B------:R-:W-:Y:S01]  /*5850*/  @!P4 IMAD.MOV R37, RZ, RZ, -R37 ;  /* 0x000000ffff25c224 */ /* 0x000fe200078e0a25 */
[----:B------:R-:W-:Y:S01]  /*5860*/  IABS R23, R110 ;  /* 0x0000006e00177213 */ /* 0x000fe20000000000 */
[----:B------:R-:W-:Y:S01]  /*5870*/  @!P5 IMAD.MOV R39, RZ, RZ, -R39 ;  /* 0x000000ffff27d224 */ /* 0x000fe200078e0a27 */
[----:B------:R-:W-:Y:S01]  /*5880*/  ISETP.GE.AND P5, PT, R114, RZ, PT ;  /* 0x000000ff7200720c */ /* 0x000fe20003fa6270 */
[----:B------:R-:W-:Y:S01]  /*5890*/  @!P6 IMAD.IADD R27, R27, 0x1, -R6 ;  /* 0x000000011b1be824 */ /* 0x000fe200078e0a06 */
[C---:B------:R-:W-:Y:S01]  /*58a0*/  ISETP.GT.U32.AND P6, PT, R6.reuse, R25, PT ;  /* 0x000000190600720c */ /* 0x040fe20003fc4070 */
[----:B------:R-:W-:Y:S01]  /*58b0*/  IMAD.HI.U32 R4, R9, R23, RZ ;  /* 0x0000001709047227 */ /* 0x000fe200078e00ff */
[C---:B------:R-:W-:Y:S02]  /*58c0*/  ISETP.GT.U32.AND P3, PT, R6.reuse, R29, PT ;  /* 0x0000001d0600720c */ /* 0x040fe40003f64070 */
[----:B------:R-:W-:Y:S01]  /*58d0*/  ISETP.GT.U32.AND P4, PT, R6, R31, PT ;  /* 0x0000001f0600720c */ /* 0x000fe20003f84070 */
[----:B------:R-:W-:-:S02]  /*58e0*/  IMAD.MOV R4, RZ, RZ, -R4 ;  /* 0x000000ffff047224 */ /* 0x000fc400078e0a04 */
[----:B------:R-:W-:Y:S02]  /*58f0*/  @!P2 IMAD.MOV R27, RZ, RZ, -R27 ;  /* 0x000000ffff1ba224 */ /* 0x000fe400078e0a1b */
[----:B------:R-:W-:Y:S02]  /*5900*/  IMAD R23, R6, R4, R23 ;  /* 0x0000000406177224 */ /* 0x000fe400078e0217 */
[----:B------:R-:W-:Y:S01]  /*5910*/  @!P5 IMAD.MOV R33, RZ, RZ, -R33 ;  /* 0x000000ffff21d224 */ /* 0x000fe200078e0a21 */
[----:B------:R-:W-:Y:S01]  /*5920*/  ISETP.GE.AND P5, PT, R22, RZ, PT ;  /* 0x000000ff1600720c */ /* 0x000fe20003fa6270 */
[----:B------:R-:W-:Y:S01]  /*5930*/  @!P6 IMAD.IADD R25, R25, 0x1, -R6 ;  /* 0x000000011919e824 */ /* 0x000fe200078e0a06 */
[C---:B------:R-:W-:Y:S01]  /*5940*/  ISETP.GT.U32.AND P6, PT, R6.reuse, R23, PT ;  /* 0x000000170600720c */ /* 0x040fe20003fc4070 */
[----:B------:R-:W-:Y:S02]  /*5950*/  IMAD R22, R6, R5, R7 ;  /* 0x0000000506167224 */ /* 0x000fe400078e0207 */
[----:B------:R-:W-:-:S02]  /*5960*/  IMAD.MOV.U32 R5, RZ, RZ, R2 ;  /* 0x000000ffff057224 */ /* 0x000fc400078e0002 */
[----:B------:R-:W-:Y:S01]  /*5970*/  @!P3 IMAD.IADD R29, R29, 0x1, -R6 ;  /* 0x000000011d1db824 */ /* 0x000fe200078e0a06 */
[----:B------:R-:W-:Y:S01]  /*5980*/  ISETP.GE.AND P3, PT, R110, RZ, PT ;  /* 0x000000ff6e00720c */ /* 0x000fe20003f66270 */
[----:B------:R-:W-:-:S04]  /*5990*/  IMAD.HI.U32 R2, R9, R5, RZ ;  /* 0x0000000509027227 */ /* 0x000fc800078e00ff */
[----:B------:R-:W-:-:S04]  /*59a0*/  IMAD.HI.U32 R4, R9, R10, RZ ;  /* 0x0000000a09047227 */ /* 0x000fc800078e00ff */
[----:B------:R-:W-:Y:S02]  /*59b0*/  IMAD.MOV R7, RZ, RZ, -R2 ;  /* 0x000000ffff077224 */ /* 0x000fe400078e0a02 */
[----:B------:R-:W-:Y:S01]  /*59c0*/  @!P0 IMAD.MOV R29, RZ, RZ, -R29 ;  /* 0x000000ffff1d8224 */ /* 0x000fe200078e0a1d */
[----:B------:R-:W-:Y:S01]  /*59d0*/  ISETP.GT.U32.AND P0, PT, R6, R22, PT ;  /* 0x000000160600720c */ /* 0x000fe20003f04070 */
[----:B------:R-:W-:Y:S02]  /*59e0*/  IMAD.MOV R11, RZ, RZ, -R4 ;  /* 0x000000ffff0b7224 */ /* 0x000fe400078e0a04 */
[----:B------:R-:W-:-:S04]  /*59f0*/  IMAD.HI.U32 R4, R9, R13, RZ ;  /* 0x0000000d09047227 */ /* 0x000fc800078e00ff */
[--C-:B------:R-:W-:Y:S01]  /*5a00*/  @!P4 IMAD.IADD R31, R31, 0x1, -R6.reuse ;  /* 0x000000011f1fc824 */ /* 0x100fe200078e0a06 */
[----:B------:R-:W-:Y:S01]  /*5a10*/  ISETP.GE.AND P4, PT, R108, RZ, PT ;  /* 0x000000ff6c00720c */ /* 0x000fe20003f86270 */
[C---:B------:R-:W-:Y:S02]  /*5a20*/  IMAD R5, R6.reuse, R7, R5 ;  /* 0x0000000706057224 */ /* 0x040fe400078e0205 */
[----:B------:R-:W-:Y:S02]  /*5a30*/  @!P6 IMAD.IADD R23, R23, 0x1, -R6 ;  /* 0x000000011717e824 */ /* 0x000fe400078e0a06 */
[----:B------:R-:W-:Y:S01]  /*5a40*/  IMAD.MOV R4, RZ, RZ, -R4 ;  /* 0x000000ffff047224 */ /* 0x000fe200078e0a04 */
[C---:B------:R-:W-:Y:S01]  /*5a50*/  ISETP.GT.U32.AND P2, PT, R6.reuse, R5, PT ;  /* 0x000000050600720c */ /* 0x040fe20003f44070 */
[----:B------:R-:W-:Y:S01]  /*5a60*/  @!P1 IMAD.MOV R31, RZ, RZ, -R31 ;  /* 0x000000ffff1f9224 */ /* 0x000fe200078e0a1f */
[C---:B------:R-:W-:Y:S01]  /*5a70*/  ISETP.GT.U32.AND P1, PT, R6.reuse, R25, PT ;  /* 0x000000190600720c */ /* 0x040fe20003f24070 */
[----:B------:R-:W-:Y:S01]  /*5a80*/  IMAD.HI.U32 R2, R9, R12, RZ ;  /* 0x0000000c09027227 */ /* 0x000fe200078e00ff */
[----:B------:R-:W-:-:S03]  /*5a90*/  ISETP.GT.U32.AND P6, PT, R6, R23, PT ;  /* 0x000000170600720c */ /* 0x000fc60003fc4070 */
[C---:B------:R-:W-:Y:S02]  /*5aa0*/  IMAD R13, R6.reuse, R4, R13 ;  /* 0x00000004060d7224 */ /* 0x040fe400078e020d */
[----:B------:R-:W-:Y:S02]  /*5ab0*/  IMAD R7, R6, R11, R10 ;  /* 0x0000000b06077224 */ /* 0x000fe400078e020a */
[----:B------:R-:W-:Y:S02]  /*5ac0*/  IMAD.MOV R11, RZ, RZ, -R2 ;  /* 0x000000ffff0b7224 */ /* 0x000fe400078e0a02 */
[----:B------:R-:W-:Y:S01]  /*5ad0*/  @!P0 IMAD.IADD R22, R22, 0x1, -R6 ;  /* 0x0000000116168824 */ /* 0x000fe200078e0a06 */
[C---:B------:R-:W-:Y:S01]  /*5ae0*/  ISETP.GT.U32.AND P0, PT, R6.reuse, R13, PT ;  /* 0x0000000d0600720c */ /* 0x040fe20003f04070 */
[C---:B------:R-:W-:Y:S01]  /*5af0*/  IMAD R11, R6.reuse, R11, R12 ;  /* 0x0000000b060b7224 */ /* 0x040fe200078e020c */
[----:B------:R-:W-:Y:S01]  /*5b00*/  IABS R12, R106 ;  /* 0x0000006a000c7213 */ /* 0x000fe20000000000 */
[--C-:B------:R-:W-:Y:S01]  /*5b10*/  @!P1 IMAD.IADD R25, R25, 0x1, -R6.reuse ;  /* 0x0000000119199824 */ /* 0x100fe200078e0a06 */
[C---:B------:R-:W-:Y:S01]  /*5b20*/  ISETP.GT.U32.AND P1, PT, R6.reuse, R7, PT ;  /* 0x000000070600720c */ /* 0x040fe20003f24070 */
[--C-:B------:R-:W-:Y:S01]  /*5b30*/  @!P6 IMAD.IADD R23, R23, 0x1, -R6.reuse ;  /* 0x000000011717e824 */ /* 0x100fe200078e0a06 */
[C---:B------:R-:W-:Y:S01]  /*5b40*/  ISETP.GT.U32.AND P6, PT, R6.reuse, R11, PT ;  /* 0x0000000b0600720c */ /* 0x040fe20003fc4070 */
[----:B------:R-:W-:Y:S01]  /*5b50*/  @!P2 IMAD.IADD R5, R5, 0x1, -R6 ;  /* 0x000000010505a824 */ /* 0x000fe200078e0a06 */
[----:B------:R-:W-:Y:S01]  /*5b60*/  ISETP.GT.U32.AND P2, PT, R6, R22, PT ;  /* 0x000000160600720c */ /* 0x000fe20003f44070 */
[----:B------:R-:W-:-:S04]  /*5b70*/  IMAD.HI.U32 R8, R9, R229, RZ ;  /* 0x000000e509087227 */ /* 0x000fc800078e00ff */
[----:B------:R-:W-:Y:S02]  /*5b80*/  IMAD.MOV R8, RZ, RZ, -R8 ;  /* 0x000000ffff087224 */ /* 0x000fe400078e0a08 */
[----:B------:R-:W-:Y:S02]  /*5b90*/  @!P0 IMAD.IADD R13, R13, 0x1, -R6 ;  /* 0x000000010d0d8824 */ /* 0x000fe400078e0a06 */
[C---:B------:R-:W-:Y:S02]  /*5ba0*/  IMAD R229, R6.reuse, R8, R229 ;  /* 0x0000000806e57224 */ /* 0x040fe400078e02e5 */
[----:B------:R-:W-:Y:S01]  /*5bb0*/  @!P4 IMAD.MOV R25, RZ, RZ, -R25 ;  /* 0x000000ffff19c224 */ /* 0x000fe200078e0a19 */
[----:B------:R-:W-:Y:S01]  /*5bc0*/  ISETP.GT.U32.AND P4, PT, R6, R13, PT ;  /* 0x0000000d0600720c */ /* 0x000fe20003f84070 */
[----:B------:R-:W-:-:S04]  /*5bd0*/  IMAD.HI.U32 R2, R9, R239, RZ ;  /* 0x000000ef09027227 */ /* 0x000fc800078e00ff */
[----:B------:R-:W-:-:S04]  /*5be0*/  IMAD.HI.U32 R10, R9, R12, RZ ;  /* 0x0000000c090a7227 */ /* 0x000fc800078e00ff */
[--C-:B------:R-:W-:Y:S01]  /*5bf0*/  @!P1 IMAD.IADD R7, R7, 0x1, -R6.reuse ;  /* 0x0000000107079824 */ /* 0x100fe200078e0a06 */
[----:B------:R-:W-:Y:S01]  /*5c00*/  ISETP.GT.U32.AND P1, PT, R6, R5, PT ;  /* 0x000000050600720c */ /* 0x000fe20003f24070 */
[--C-:B------:R-:W-:Y:S02]  /*5c10*/  @!P6 IMAD.IADD R11, R11, 0x1, -R6.reuse ;  /* 0x000000010b0be824 */ /* 0x100fe400078e0a06 */
[----:B------:R-:W-:Y:S01]  /*5c20*/  @!P2 IMAD.IADD R22, R22, 0x1, -R6 ;  /* 0x000000011616a824 */ /* 0x000fe200078e0a06 */
[C---:B------:R-:W-:Y:S01]  /*5c30*/  ISETP.GT.U32.AND P2, PT, R6.reuse, R229, PT ;  /* 0x000000e50600720c */ /* 0x040fe20003f44070 */
[----:B------:R-:W-:Y:S01]  /*5c40*/  IMAD.MOV R2, RZ, RZ, -R2 ;  /* 0x000000ffff027224 */ /* 0x000fe200078e0a02 */
[C---:B------:R-:W-:Y:S01]  /*5c50*/  ISETP.GT.U32.AND P0, PT, R6.reuse, R11, PT ;  /* 0x0000000b0600720c */ /* 0x040fe20003f04070 */
[----:B------:R-:W-:Y:S01]  /*5c60*/  IMAD.MOV R10, RZ, RZ, -R10 ;  /* 0x000000ffff0a7224 */ /* 0x000fe200078e0a0a */
[----:B------:R-:W-:Y:S01]  /*5c70*/  ISETP.GT.U32.AND P6, PT, R6, R7, PT ;  /* 0x000000070600720c */ /* 0x000fe20003fc4070 */
[----:B------:R-:W-:-:S04]  /*5c80*/  IMAD.HI.U32 R4, R9, R249, RZ ;  /* 0x000000f909047227 */ /* 0x000fc800078e00ff */
[----:B------:R-:W-:Y:S02]  /*5c90*/  IMAD R239, R6, R2, R239 ;  /* 0x0000000206ef7224 */ /* 0x000fe400078e02ef */
[----:B------:R-:W-:-:S04]  /*5ca0*/  IMAD.HI.U32 R8, R9, R251, RZ ;  /* 0x000000fb09087227 */ /* 0x000fc800078e00ff */
[C---:B------:R-:W-:Y:S01]  /*5cb0*/  IMAD R2, R6.reuse, R10, R12 ;  /* 0x0000000a06027224 */ /* 0x040fe200078e020c */
[----:B------:R-:W-:Y:S01]  /*5cc0*/  IABS R10, R96 ;  /* 0x00000060000a7213 */ /* 0x000fe20000000000 */
[----:B------:R-:W-:Y:S01]  /*5cd0*/  IMAD.MOV R4, RZ, RZ, -R4 ;  /* 0x000000ffff047224 */ /* 0x000fe200078e0a04 */
[----:B------:R-:W-:Y:S01]  /*5ce0*/  IABS R12, R16 ;  /* 0x00000010000c7213 */ /* 0x000fe20000000000 */
[----:B------:R-:W-:Y:S02]  /*5cf0*/  IMAD.MOV R8, RZ, RZ, -R8 ;  /* 0x000000ffff087224 */ /* 0x000fe400078e0a08 */
[----:B------:R-:W-:Y:S01]  /*5d00*/  @!P4 IMAD.IADD R13, R13, 0x1, -R6 ;  /* 0x000000010d0dc824 */ /* 0x000fe200078e0a06 */
[C---:B------:R-:W-:Y:S01]  /*5d10*/  ISETP.GT.U32.AND P4, PT, R6.reuse, R2, PT ;  /* 0x000000020600720c */ /* 0x040fe20003f84070 */
[----:B------:R-:W-:Y:S02]  /*5d20*/  IMAD R249, R6, R4, R249 ;  /* 0x0000000406f97224 */ /* 0x000fe400078e02f9 */
[----:B------:R-:W-:-:S04]  /*5d30*/  IMAD.HI.U32 R4, R9, R10, RZ ;  /* 0x0000000a09047227 */ /* 0x000fc800078e00ff */
[C---:B------:R-:W-:Y:S02]  /*5d40*/  IMAD R251, R6.reuse, R8, R251 ;  /* 0x0000000806fb7224 */ /* 0x040fe400078e02fb */
[--C-:B------:R-:W-:Y:S01]  /*5d50*/  @!P1 IMAD.IADD R5, R5, 0x1, -R6.reuse ;  /* 0x0000000105059824 */ /* 0x100fe200078e0a06 */
[C---:B------:R-:W-:Y:S01]  /*5d60*/  ISETP.GT.U32.AND P1, PT, R6.reuse, R239, PT ;  /* 0x000000ef0600720c */ /* 0x040fe20003f24070 */
[----:B------:R-:W-:Y:S01]  /*5d70*/  @!P2 IMAD.IADD R229, R229, 0x1, -R6 ;  /* 0x00000001e5e5a824 */ /* 0x000fe200078e0a06 */
[----:B------:R-:W-:Y:S01]  /*5d80*/  ISETP.GE.AND P2, PT, R15, RZ, PT ;  /* 0x000000ff0f00720c */ /* 0x000fe20003f46270 */
[----:B------:R-:W-:Y:S02]  /*5d90*/  IMAD.MOV R15, RZ, RZ, -R4 ;  /* 0x000000ffff0f7224 */ /* 0x000fe400078e0a04 */
[----:B------:R-:W-:Y:S01]  /*5da0*/  @!P0 IMAD.IADD R11, R11, 0x1, -R6 ;  /* 0x000000010b0b8824 */ /* 0x000fe200078e0a06 */
[C---:B------:R-:W-:Y:S01]  /*5db0*/  ISETP.GT.U32.AND P0, PT, R6.reuse, R251, PT ;  /* 0x000000fb0600720c */ /* 0x040fe20003f04070 */
[----:B------:R-:W-:-:S02]  /*5dc0*/  IMAD R4, R6, R15, R10 ;  /* 0x0000000f06047224 */ /* 0x000fc400078e020a */
[----:B------:R-:W-:Y:S02]  /*5dd0*/  @!P4 IMAD.IADD R2, R2, 0x1, -R6 ;  /* 0x000000010202c824 */ /* 0x000fe400078e0a06 */
[----:B------:R-:W-:Y:S01]  /*5de0*/  IMAD.HI.U32 R8, R9, R12, RZ ;  /* 0x0000000c09087227 */ /* 0x000fe200078e00ff */
[----:B------:R-:W-:-:S03]  /*5df0*/  ISETP.GT.U32.AND P4, PT, R6, R4, PT ;  /* 0x000000040600720c */ /* 0x000fc60003f84070 */
[--C-:B------:R-:W-:Y:S01]  /*5e00*/  @!P6 IMAD.IADD R7, R7, 0x1, -R6.reuse ;  /* 0x000000010707e824 */ /* 0x100fe200078e0a06 */
[C---:B------:R-:W-:Y:S01]  /*5e10*/  ISETP.GT.U32.AND P6, PT, R6.reuse, R249, PT ;  /* 0x000000f90600720c */ /* 0x040fe20003fc4070 */
[----:B------:R-:W-:Y:S01]  /*5e20*/  @!P1 IMAD.IADD R239, R239, 0x1, -R6 ;  /* 0x00000001efef9824 */ /* 0x000fe200078e0a06 */
[----:B------:R-:W-:Y:S01]  /*5e30*/  ISETP.GE.AND P1, PT, R17, RZ, PT ;  /* 0x000000ff1100720c */ /* 0x000fe20003f26270 */
[----:B------:R-:W-:Y:S02]  /*5e40*/  IMAD.MOV R17, RZ, RZ, -R8 ;  /* 0x000000ffff117224 */ /* 0x000fe400078e0a08 */
[----:B------:R-:W-:Y:S01]  /*5e50*/  @!P0 IMAD.IADD R251, R251, 0x1, -R6 ;  /* 0x00000001fbfb8824 */ /* 0x000fe200078e0a06 */
[----:B------:R-:W-:Y:S01]  /*5e60*/  ISETP.GE.AND P0, PT, R21, RZ, PT ;  /* 0x000000ff1500720c */ /* 0x000fe20003f06270 */
[----:B------:R-:W-:Y:S01]  /*5e70*/  IMAD R8, R6, R17, R12 ;  /* 0x0000001106087224 */ /* 0x000fe200078e020c */
[----:B------:R-:W-:Y:S01]  /*5e80*/  IABS R21, R88 ;  /* 0x0000005800157213 */ /* 0x000fe20000000000 */
[----:B------:R-:W-:-:S02]  /*5e90*/  @!P4 IMAD.IADD R4, R4, 0x1, -R6 ;  /* 0x000000010404c824 */ /* 0x000fc400078e0a06 */
[----:B------:R-:W-:Y:S01]  /*5ea0*/  @!P3 IMAD.MOV R23, RZ, RZ, -R23 ;  /* 0x000000ffff17b224 */ /* 0x000fe200078e0a17 */
[C---:B------:R-:W-:Y:S01]  /*5eb0*/  ISETP.GT.U32.AND P4, PT, R6.reuse, R8, PT ;  /* 0x000000080600720c */ /* 0x040fe20003f84070 */
[----:B------:R-:W-:Y:S01]  /*5ec0*/  IMAD.HI.U32 R12, R9, R21, RZ ;  /* 0x00000015090c7227 */ /* 0x000fe200078e00ff */
[----:B------:R-:W-:-:S03]  /*5ed0*/  ISETP.GT.U32.AND P3, PT, R6, R229, PT ;  /* 0x000000e50600720c */ /* 0x000fc60003f64070 */
[----:B------:R-:W-:Y:S01]  /*5ee0*/  @!P6 IMAD.IADD R249, R249, 0x1, -R6 ;  /* 0x00000001f9f9e824 */ /* 0x000fe200078e0a06 */
[----:B------:R-:W-:Y:S01]  /*5ef0*/  ISETP.GE.AND P6, PT, R19, RZ, PT ;  /* 0x000000ff1300720c */ /* 0x000fe20003fc6270 */
[----:B------:R-:W-:Y:S01]  /*5f00*/  IMAD.MOV R12, RZ, RZ, -R12 ;  /* 0x000000ffff0c7224 */ /* 0x000fe200078e0a0c */
[----:B------:R-:W-:Y:S01]  /*5f10*/  IABS R19, R18 ;  /* 0x0000001200137213 */ /* 0x000fe20000000000 */
[----:B------:R-:W-:-:S04]  /*5f20*/  IMAD.HI.U32 R15, R9, R24, RZ ;  /* 0x00000018090f7227 */ /* 0x000fc800078e00ff */
[----:B------:R-:W-:Y:S02]  /*5f30*/  IMAD R12, R6, R12, R21 ;  /* 0x0000000c060c7224 */ /* 0x000fe400078e0215 */
[----:B------:R-:W-:Y:S02]  /*5f40*/  IMAD.MOV.U32 R21, RZ, RZ, R5 ;  /* 0x000000ffff157224 */ /* 0x000fe400078e0005 */
[----:B------:R-:W-:-:S04]  /*5f50*/  IMAD.HI.U32 R10, R9, R19, RZ ;  /* 0x00000013090a7227 */ /* 0x000fc800078e00ff */
[----:B------:R-:W-:Y:S01]  /*5f60*/  @!P4 IMAD.IADD R8, R8, 0x1, -R6 ;  /* 0x000000010808c824 */ /* 0x000fe200078e0a06 */
[C---:B------:R-:W-:Y:S01]  /*5f70*/  ISETP.GT.U32.AND P4, PT, R6.reuse, R239, PT ;  /* 0x000000ef0600720c */ /* 0x040fe20003f84070 */
[----:B------:R-:W-:Y:S01]  /*5f80*/  @!P2 IMAD.MOV R21, RZ, RZ, -R21 ;  /* 0x000000ffff15a224 */ /* 0x000fe200078e0a15 */
[C---:B------:R-:W-:Y:S01]  /*5f90*/  ISETP.GT.U32.AND P2, PT, R6.reuse, R249, PT ;  /* 0x000000f90600720c */ /* 0x040fe20003f44070 */
[----:B------:R-:W-:Y:S02]  /*5fa0*/  IMAD.MOV R10, RZ, RZ, -R10 ;  /* 0x000000ffff0a7224 */ /* 0x000fe400078e0a0a */
[----:B------:R-:W-:Y:S02]  /*5fb0*/  IMAD.MOV R15, RZ, RZ, -R15 ;  /* 0x000000ffff0f7224 */ /* 0x000fe400078e0a0f */
[----:B------:R-:W-:Y:S02]  /*5fc0*/  IMAD R10, R6, R10, R19 ;  /* 0x0000000a060a7224 */ /* 0x000fe400078e0213 */
[----:B------:R-:W-:-:S02]  /*5fd0*/  IMAD.MOV.U32 R19, RZ, RZ, R7 ;  /* 0x000000ffff137224 */ /* 0x000fc400078e0007 */
[----:B------:R-:W-:-:S04]  /*5fe0*/  IMAD.HI.U32 R17, R9, R26, RZ ;  /* 0x0000001a09117227 */ /* 0x000fc800078e00ff */
[C---:B------:R-:W-:Y:S02]  /*5ff0*/  IMAD R24, R6.reuse, R15, R24 ;  /* 0x0000000f06187224 */ /* 0x040fe400078e0218 */
[----:B------:R-:W-:Y:S01]  /*6000*/  @!P1 IMAD.MOV R19, RZ, RZ, -R19 ;  /* 0x000000ffff139224 */ /* 0x000fe200078e0a13 */
[C---:B------:R-:W-:Y:S01]  /*6010*/  ISETP.GT.U32.AND P1, PT, R6.reuse, R251, PT ;  /* 0x000000fb0600720c */ /* 0x040fe20003f24070 */
[----:B------:R-:W-:Y:S02]  /*6020*/  IMAD.MOV R17, RZ, RZ, -R17 ;  /* 0x000000ffff117224 */ /* 0x000fe400078e0a11 */
[----:B------:R-:W-:Y:S02]  /*6030*/  IMAD.MOV.U32 R15, RZ, RZ, R13 ;  /* 0x000000ffff0f7224 */ /* 0x000fe400078e000d */
[--C-:B------:R-:W-:Y:S01]  /*6040*/  @!P4 IMAD.IADD R239, R239, 0x1, -R6.reuse ;  /* 0x00000001efefc824 */ /* 0x100fe200078e0a06 */
[C---:B------:R-:W-:Y:S01]  /*6050*/  ISETP.GT.U32.AND P4, PT, R6.reuse, R12, PT ;  /* 0x0000000c0600720c */ /* 0x040fe20003f84070 */
[----:B------:R-:W-:Y:S01]  /*6060*/  @!P2 IMAD.IADD R249, R249, 0x1, -R6 ;  /* 0x00000001f9f9a824 */ /* 0x000fe200078e0a06 */
[C---:B------:R-:W-:Y:S01]  /*6070*/  ISETP.GT.U32.AND P2, PT, R6.reuse, R24, PT ;  /* 0x000000180600720c */ /* 0x040fe20003f44070 */
[----:B------:R-:W-:-:S02]  /*6080*/  IMAD R26, R6, R17, R26 ;  /* 0x00000011061a7224 */ /* 0x000fc400078e021a */
[----:B------:R-:W-:Y:S01]  /*6090*/  @!P5 IMAD.MOV R22, RZ, RZ, -R22 ;  /* 0x000000ffff16d224 */ /* 0x000fe200078e0a16 */
[C---:B------:R-:W-:Y:S01]  /*60a0*/  ISETP.GT.U32.AND P5, PT, R6.reuse, R2, PT ;  /* 0x000000020600720c */ /* 0x040fe20003fa4070 */
[----:B------:R-:W-:Y:S01]  /*60b0*/  @!P0 IMAD.MOV R15, RZ, RZ, -R15 ;  /* 0x000000ffff0f8224 */ /* 0x000fe200078e0a0f */
[C---:B------:R-:W-:Y:S01]  /*60c0*/  ISETP.GT.U32.AND P0, PT, R6.reuse, R4, PT ;  /* 0x000000040600720c */ /* 0x040fe20003f04070 */
[----:B------:R-:W-:Y:S01]  /*60d0*/  @!P3 IMAD.IADD R229, R229, 0x1, -R6 ;  /* 0x00000001e5e5b824 */ /* 0x000fe200078e0a06 */
[----:B------:R-:W-:Y:S01]  /*60e0*/  ISETP.GT.U32.AND P3, PT, R6, R10, PT ;  /* 0x0000000a0600720c */ /* 0x000fe20003f64070 */
[----:B------:R-:W-:Y:S02]  /*60f0*/  IMAD.MOV.U32 R17, RZ, RZ, R11 ;  /* 0x000000ffff117224 */ /* 0x000fe400078e000b */
[----:B------:R-:W-:-:S04]  /*6100*/  IMAD.HI.U32 R9, R9, R28, RZ ;  /* 0x0000001c09097227 */ /* 0x000fc800078e00ff */
[----:B------:R-:W-:Y:S01]  /*6110*/  @!P6 IMAD.MOV R17, RZ, RZ, -R17 ;  /* 0x000000ffff11e224 */ /* 0x000fe200078e0a11 */
[C---:B------:R-:W-:Y:S01]  /*6120*/  ISETP.GT.U32.AND P6, PT, R6.reuse, R8, PT ;  /* 0x000000080600720c */ /* 0x040fe20003fc4070 */
[----:B------:R-:W-:Y:S02]  /*6130*/  IMAD.MOV R9, RZ, RZ, -R9 ;  /* 0x000000ffff097224 */ /* 0x000fe400078e0a09 */
[----:B------:R-:W-:Y:S01]  /*6140*/  @!P1 IMAD.IADD R251, R251, 0x1, -R6 ;  /* 0x00000001fbfb9824 */ /* 0x000fe200078e0a06 */
[C---:B------:R-:W-:Y:S01]  /*6150*/  ISETP.GT.U32.AND P1, PT, R6.reuse, R26, PT ;  /* 0x0000001a0600720c */ /* 0x040fe20003f24070 */
[----:B------:R-:W-:Y:S02]  /*6160*/  IMAD R28, R6, R9, R28 ;  /* 0x00000009061c7224 */ /* 0x000fe400078e021c */
[--C-:B------:R-:W-:Y:S01]  /*6170*/  @!P4 IMAD.IADD R12, R12, 0x1, -R6.reuse ;  /* 0x000000010c0cc824 */ /* 0x100fe200078e0a06 */
[----:B------:R-:W-:Y:S01]  /*6180*/  ISETP.GE.AND P4, PT, R104, RZ, PT ;  /* 0x000000ff6800720c */ /* 0x000fe20003f86270 */
[--C-:B------:R-:W-:Y:S01]  /*6190*/  @!P2 IMAD.IADD R24, R24, 0x1, -R6.reuse ;  /* 0x000000011818a824 */ /* 0x100fe200078e0a06 */
[----:B------:R-:W-:Y:S01]  /*61a0*/  ISETP.GE.AND P2, PT, R106, RZ, PT ;  /* 0x000000ff6a00720c */ /* 0x000fe20003f46270 */
[--C-:B------:R-:W-:Y:S01]  /*61b0*/  @!P5 IMAD.IADD R2, R2, 0x1, -R6.reuse ;  /* 0x000000010202d824 */ /* 0x100fe200078e0a06 */
[----:B------:R-:W-:Y:S01]  /*61c0*/  ISETP.GT.U32.AND P5, PT, R6, R28, PT ;  /* 0x0000001c0600720c */ /* 0x000fe20003fa4070 */
[--C-:B------:R-:W-:Y:S01]  /*61d0*/  @!P0 IMAD.IADD R4, R4, 0x1, -R6.reuse ;  /* 0x0000000104048824 */ /* 0x100fe200078e0a06 */
[----:B------:R-:W-:Y:S01]  /*61e0*/  ISETP.GE.AND P0, PT, R98, RZ, PT ;  /* 0x000000ff6200720c */ /* 0x000fe20003f06270 */
[--C-:B------:R-:W-:Y:S01]  /*61f0*/  @!P3 IMAD.IADD R10, R10, 0x1, -R6.reuse ;  /* 0x000000010a0ab824 */ /* 0x100fe200078e0a06 */
[----:B------:R-:W-:Y:S01]  /*6200*/  ISETP.GE.AND P3, PT, R102, RZ, PT ;  /* 0x000000ff6600720c */ /* 0x000fe20003f66270 */
[--C-:B------:R-:W-:Y:S01]  /*6210*/  @!P6 IMAD.IADD R8, R8, 0x1, -R6.reuse ;  /* 0x000000010808e824 */ /* 0x100fe200078e0a06 */
[----:B------:R-:W-:Y:S01]  /*6220*/  ISETP.GE.AND P6, PT, R100, RZ, PT ;  /* 0x000000ff6400720c */ /* 0x000fe20003fc6270 */
[----:B------:R-:W-:Y:S01]  /*6230*/  @!P1 IMAD.IADD R26, R26, 0x1, -R6 ;  /* 0x000000011a1a9824 */ /* 0x000fe200078e0a06 */
[----:B------:R-:W-:Y:S01]  /*6240*/  ISETP.GE.AND P1, PT, R96, RZ, PT ;  /* 0x000000ff6000720c */ /* 0x000fe20003f26270 */
[----:B------:R-:W-:-:S02]  /*6250*/  IMAD.MOV.U32 R7, RZ, RZ, R251 ;  /* 0x000000ffff077224 */ /* 0x000fc400078e00fb */
[----:B------:R-:W-:Y:S02]  /*6260*/  IMAD.MOV.U32 R5, RZ, RZ, R2 ;  /* 0x000000ffff057224 */ /* 0x000fe400078e0002 */
[----:B------:R-:W-:Y:S01]  /*6270*/  IMAD.MOV.U32 R13, RZ, RZ, R229 ;  /* 0x000000ffff0d7224 */ /* 0x000fe200078e00e5 */
[----:B------:R-:W-:Y:S01]  /*6280*/  SHF.R.S32.HI R229, RZ, 0x1f, R20 ;  /* 0x0000001fffe57819 */ /* 0x000fe20000011414 */
[----:B------:R-:W-:Y:S02]  /*6290*/  IMAD.MOV.U32 R9, RZ, RZ, R249 ;  /* 0x000000ffff097224 */ /* 0x000fe400078e00f9 */
[----:B------:R-:W-:Y:S01]  /*62a0*/  @!P4 IMAD.MOV R7, RZ, RZ, -R7 ;  /* 0x000000ffff07c224 */ /* 0x000fe200078e0a07 */
[----:B------:R-:W-:Y:S01]  /*62b0*/  ISETP.GT.U32.AND P4, PT, R6, R26, PT ;  /* 0x0000001a0600720c */ /* 0x000fe20003f84070 */
[----:B------:R-:W-:Y:S01]  /*62c0*/  @!P2 IMAD.MOV R5, RZ, RZ, -R5 ;  /* 0x000000ffff05a224 */ /* 0x000fe200078e0a05 */
[----:B------:R-:W-:Y:S01]  /*62d0*/  ISETP.GE.AND P2, PT, R16, RZ, PT ;  /* 0x000000ff1000720c */ /* 0x000fe20003f46270 */
[----:B------:R-:W-:Y:S01]  /*62e0*/  @!P5 IMAD.IADD R28, R28, 0x1, -R6 ;  /* 0x000000011c1cd824 */ /* 0x000fe200078e0a06 */
[C---:B------:R-:W-:Y:S01]  /*62f0*/  ISETP.GT.U32.AND P5, PT, R6.reuse, R12, PT ;  /* 0x0000000c0600720c */ /* 0x040fe20003fa4070 */
[----:B------:R-:W-:Y:S01]  /*6300*/  @!P0 IMAD.MOV R13, RZ, RZ, -R13 ;  /* 0x000000ffff0d8224 */ /* 0x000fe200078e0a0d */
[C---:B------:R-:W-:Y:S01]  /*6310*/  ISETP.GT.U32.AND P0, PT, R6.reuse, R10, PT ;  /* 0x0000000a0600720c */ /* 0x040fe20003f04070 */
[----:B------:R-:W-:Y:S01]  /*6320*/  @!P3 IMAD.MOV R9, RZ, RZ, -R9 ;  /* 0x000000ffff09b224 */ /* 0x000fe200078e0a09 */
[----:B------:R-:W-:Y:S01]  /*6330*/  ISETP.GT.U32.AND P3, PT, R6, R24, PT ;  /* 0x000000180600720c */ /* 0x000fe20003f64070 */
[----:B------:R-:W-:Y:S01]  /*6340*/  IMAD.MOV.U32 R11, RZ, RZ, R239 ;  /* 0x000000ffff0b7224 */ /* 0x000fe200078e00ef */
[----:B------:R-:W-:Y:S01]  /*6350*/  LEA.HI R20, R229, R20, RZ, 0x7 ;  /* 0x00000014e5147211 */ /* 0x000fe200078f38ff */
[----:B------:R-:W-:-:S02]  /*6360*/  IMAD.MOV.U32 R251, RZ, RZ, R4 ;  /* 0x000000fffffb7224 */ /* 0x000fc400078e0004 */
[----:B------:R-:W-:Y:S01]  /*6370*/  @!P6 IMAD.MOV R11, RZ, RZ, -R11 ;  /* 0x000000ffff0be224 */ /* 0x000fe200078e0a0b */
[----:B------:R-:W-:Y:S01]  /*6380*/  ISETP.GT.U32.AND P6, PT, R6, R28, PT ;  /* 0x0000001c0600720c */ /* 0x000fe20003fc4070 */
[----:B------:R-:W-:Y:S01]  /*6390*/  @!P1 IMAD.MOV R251, RZ, RZ, -R251 ;  /* 0x000000fffffb9224 */ /* 0x000fe200078e0afb */
[----:B------:R-:W-:Y:S01]  /*63a0*/  ISETP.GE.AND P1, PT, R18, RZ, PT ;  /* 0x000000ff1200720c */ /* 0x000fe20003f26270 */
[----:B------:R-:W-:Y:S01]  /*63b0*/  @!P4 IMAD.IADD R26, R26, 0x1, -R6 ;  /* 0x000000011a1ac824 */ /* 0x000fe200078e0a06 */
[----:B------:R-:W-:Y:S01]  /*63c0*/  ISETP.GE.AND P4, PT, R94, RZ, PT ;  /* 0x000000ff5e00720c */ /* 0x000fe20003f86270 */
[----:B------:R-:W-:Y:S01]  /*63d0*/  @!P2 IMAD.MOV R8, RZ, RZ, -R8 ;  /* 0x000000ffff08a224 */ /* 0x000fe200078e0a08 */
[----:B------:R-:W-:Y:S01]  /*63e0*/  ISETP.NE.AND P2, PT, R159, RZ, PT ;  /* 0x000000ff9f00720c */ /* 0x000fe20003f45270 */
[--C-:B------:R-:W-:Y:S01]  /*63f0*/  @!P0 IMAD.IADD R10, R10, 0x1, -R6.reuse ;  /* 0x000000010a0a8824 */ /* 0x100fe200078e0a06 */
[----:B------:R-:W-:Y:S01]  /*6400*/  LOP3.LUT R18, RZ, R159, RZ, 0x33, !PT ;  /* 0x0000009fff127212 */ /* 0x000fe200078e33ff */
[--C-:B------:R-:W-:Y:S01]  /*6410*/  @!P5 IMAD.IADD R12, R12, 0x1, -R6.reuse ;  /* 0x000000010c0cd824 */ /* 0x100fe200078e0a06 */
[----:B------:R-:W-:Y:S01]  /*6420*/  ISETP.GE.AND P0, PT, R88, RZ, PT ;  /* 0x000000ff5800720c */ /* 0x000fe20003f06270 */
[--C-:B------:R-:W-:Y:S01]  /*6430*/  @!P3 IMAD.IADD R24, R24, 0x1, -R6.reuse ;  /* 0x000000011818b824 */ /* 0x100fe200078e0a06 */
[----:B------:R-:W-:Y:S01]  /*6440*/  ISETP.GE.AND P5, PT, R90, RZ, PT ;  /* 0x000000ff5a00720c */ /* 0x000fe20003fa6270 */
[----:B------:R-:W-:Y:S01]  /*6450*/  @!P6 IMAD.IADD R28, R28, 0x1, -R6 ;  /* 0x000000011c1ce824 */ /* 0x000fe200078e0a06 */
[----:B------:R-:W-:Y:S01]  /*6460*/  ISETP.GE.AND P3, PT, R92, RZ, PT ;  /* 0x000000ff5c00720c */ /* 0x000fe20003f66270 */
[----:B------:R-:W-:Y:S01]  /*6470*/  IMAD R2, R204, UR60, RZ ;  /* 0x0000003ccc027c24 */ /* 0x000fe2000f8e02ff */
[C---:B------:R-:W-:Y:S01]  /*6480*/  SEL R245, R18.reuse, R245, !P2 ;  /* 0x000000f512f57207 */ /* 0x040fe20005000000 */
[----:B------:R-:W-:Y:S01]  /*6490*/  IMAD.MOV.U32 R229, RZ, RZ, R28 ;  /* 0x000000ffffe57224 */ /* 0x000fe200078e001c */
[----:B------:R-:W-:Y:S01]  /*64a0*/  SEL R243, R18, R243, !P2 ;  /* 0x000000f312f37207 */ /* 0x000fe20005000000 */
[----:B------:R-:W-:Y:S01]  /*64b0*/  IMAD.MOV.U32 R249, RZ, RZ, R24 ;  /* 0x000000fffff97224 */ /* 0x000fe200078e0018 */
[----:B------:R-:W-:Y:S01]  /*64c0*/  LEA R4, P6, R2, UR8, 0x1 ;  /* 0x0000000802047c11 */ /* 0x000fe2000f8c08ff */
[----:B------:R-:W-:Y:S01]  /*64d0*/  IMAD R245, R245, UR10, RZ ;  /* 0x0000000af5f57c24 */ /* 0x000fe2000f8e02ff */
[C---:B------:R-:W-:Y:S01]  /*64e0*/  SEL R227, R18.reuse, R227, !P2 ;  /* 0x000000e312e37207 */ /* 0x040fe20005000000 */
[----:B------:R-:W-:Y:S01]  /*64f0*/  IMAD.MOV.U32 R239, RZ, RZ, R26 ;  /* 0x000000ffffef7224 */ /* 0x000fe200078e001a */
[----:B------:R-:W-:Y:S01]  /*6500*/  SEL R233, R18, R233, !P2 ;  /* 0x000000e912e97207 */ /* 0x000fe20005000000 */
[----:B------:R-:W-:Y:S01]  /*6510*/  @!P4 IMAD.MOV R229, RZ, RZ, -R229 ;  /* 0x000000ffffe5c224 */ /* 0x000fe200078e0ae5 */
[----:B------:R-:W-:Y:S01]  /*6520*/  LEA R152, P4, R245, R4, 0x1 ;  /* 0x00000004f5987211 */ /* 0x000fe200078808ff */
[----:B------:R-:W-:Y:S01]  /*6530*/  @!P1 IMAD.MOV R10, RZ, RZ, -R10 ;  /* 0x000000ffff0a9224 */ /* 0x000fe200078e0a0a */
[----:B------:R-:W-:Y:S01]  /*6540*/  LEA.HI.X.SX32 R2, R2, UR9, 0x1, P6 ;  /* 0x0000000902027c11 */ /* 0x000fe2000b0f0eff */
[----:B------:R-:W-:Y:S01]  /*6550*/  @!P0 IMAD.MOV R12, RZ, RZ, -R12 ;  /* 0x000000ffff0c8224 */ /* 0x000fe200078e0a0c */
[C---:B------:R-:W-:Y:S01]  /*6560*/  SEL R231, R18.reuse, R231, !P2 ;  /* 0x000000e712e77207 */ /* 0x040fe20005000000 */
[----:B------:R-:W-:Y:S01]  /*6570*/  @!P5 IMAD.MOV R249, RZ, RZ, -R249 ;  /* 0x000000fffff9d224 */ /* 0x000fe200078e0af9 */
[C---:B------:R-:W-:Y:S01]  /*6580*/  SEL R159, R18.reuse, R14, !P2 ;  /* 0x0000000e129f7207 */ /* 0x040fe20005000000 */
[----:B------:R-:W-:Y:S01]  /*6590*/  @!P3 IMAD.MOV R239, RZ, RZ, -R239 ;  /* 0x000000ffffefb224 */ /* 0x000fe200078e0aef */
[C---:B------:R-:W-:Y:S01]  /*65a0*/  SEL R217, R18.reuse, R217, !P2 ;  /* 0x000000d912d97207 */ /* 0x040fe20005000000 */
[----:B------:R-:W-:Y:S01]  /*65b0*/  IMAD R243, R243, UR10, RZ ;  /* 0x0000000af3f37c24 */ /* 0x000fe2000f8e02ff */
[C---:B------:R-:W-:Y:S01]  /*65c0*/  SEL R241, R18.reuse, R241, !P2 ;  /* 0x000000f112f17207 */ /* 0x040fe20005000000 */
[----:B------:R0:W-:Y:S01]  /*65d0*/  STL [R1+0x80c], R152 ;  /* 0x00080c9801007387 */ /* 0x0001e20000100800 */
[C---:B------:R-:W-:Y:S01]  /*65e0*/  SEL R237, R18.reuse, R237, !P2 ;  /* 0x000000ed12ed7207 */ /* 0x040fe20005000000 */
[----:B------:R-:W-:Y:S01]  /*65f0*/  IMAD R227, R227, UR10, RZ ;  /* 0x0000000ae3e37c24 */ /* 0x000fe2000f8e02ff */
        /* <DEDUP_REMOVED lines=216> */
[----:B------:R-:W-:Y:S01]  /*7380*/  SEL R11, R18, R11, !P2 ;  /* 0x0000000b120b7207 */ /* 0x000fe20005000000 */
        /* <DEDUP_REMOVED lines=21> */
[----:B0-----:R-:W-:Y:S01]  /*74e0*/  LEA.HI.X.SX32 R152, R245, R2, 0x1, P4 ;  /* 0x00000002f5987211 */ /* 0x001fe200020f0eff */
[----:B------:R-:W-:Y:S01]  /*74f0*/  IMAD R8, R8, UR10, RZ ;  /* 0x0000000a08087c24 */ /* 0x000fe2000f8e02ff */
[-C--:B------:R-:W-:Y:S01]  /*7500*/  LEA R224, P2, R243, R4.reuse, 0x1 ;  /* 0x00000004f3e07211 */ /* 0x080fe200078408ff */
[----:B------:R-:W-:Y:S01]  /*7510*/  IMAD R10, R10, UR10, RZ ;  /* 0x0000000a0a0a7c24 */ /* 0x000fe2000f8e02ff */
[----:B------:R-:W-:Y:S01]  /*7520*/  LEA R229, P1, R227, R4, 0x1 ;  /* 0x00000004e3e57211 */ /* 0x000fe200078208ff */
[----:B------:R0:W-:Y:S01]  /*7530*/  STL [R1+0x808], R152 ;  /* 0x0008089801007387 */ /* 0x0001e20000100800 */
[----:B------:R-:W-:Y:S01]  /*7540*/  LEA.HI.X.SX32 R222, R243, R2, 0x1, P2 ;  /* 0x00000002f3de7211 */ /* 0x000fe200010f0eff */
[----:B------:R-:W-:Y:S01]  /*7550*/  IMAD R12, R12, UR10, RZ ;  /* 0x0000000a0c0c7c24 */ /* 0x000fe2000f8e02ff */
[----:B------:R-:W-:Y:S01]  /*7560*/  LEA R234, P0, R231, R4, 0x1 ;  /* 0x00000004e7ea7211 */ /* 0x000fe200078008ff */
[----:B------:R-:W-:Y:S01]  /*7570*/  IMAD R14, R14, UR10, RZ ;  /* 0x0000000a0e0e7c24 */ /* 0x000fe2000f8e02ff */
[----:B------:R-:W-:Y:S01]  /*7580*/  LEA.HI.X.SX32 R227, R227, R2, 0x1, P1 ;  /* 0x00000002e3e37211 */ /* 0x000fe200008f0eff */
[----:B------:R-:W-:Y:S01]  /*7590*/  IMAD R16, R16, UR10, RZ ;  /* 0x0000000a10107c24 */ /* 0x000fe2000f8e02ff */
[-C--:B------:R-:W-:Y:S01]  /*75a0*/  LEA R154, P1, R225, R4.reuse, 0x1 ;  /* 0x00000004e19a7211 */ /* 0x080fe200078208ff */
[----:B------:R-:W-:Y:S01]  /*75b0*/  IMAD R18, R18, UR10, RZ ;  /* 0x0000000a12127c24 */ /* 0x000fe2000f8e02ff */
[-C--:B------:R-:W-:Y:S01]  /*75c0*/  LEA R239, P6, R241, R4.reuse, 0x1 ;  /* 0x00000004f1ef7211 */ /* 0x080fe200078c08ff */
[----:B------:R-:W-:Y:S01]  /*75d0*/  ULDC.64 UR8, c[0x0][0x210] ;  /* 0x0000840000087ab9 */ /* 0x000fe20000000a00 */
[----:B0-----:R-:W-:Y:S01]  /*75e0*/  LEA R152, P2, R233, R4, 0x1 ;  /* 0x00000004e9987211 */ /* 0x001fe200078408ff */
[----:B------:R-:W-:Y:S01]  /*75f0*/  USHF.L.U32 UR60, UR60, 0x7, URZ ;  /* 0x000000073c3c7899 */ /* 0x000fe2000800063f */
[----:B------:R-:W-:-:S02]  /*7600*/  LEA.HI.X.SX32 R231, R231, R2, 0x1, P0 ;  /* 0x00000002e7e77211 */ /* 0x000fc400000f0eff */
[-C--:B------:R-:W-:Y:S01]  /*7610*/  LEA R244, P5, R237, R4.reuse, 0x1 ;  /* 0x00000004edf47211 */ /* 0x080fe200078a08ff */
[----:B------:R0:W-:Y:S01]  /*7620*/  STL [R1+0x4], R152 ;  /* 0x0000049801007387 */ /* 0x0001e20000100800 */
[----:B------:R-:W-:Y:S01]  /*7630*/  LEA R220, P3, R217, R4, 0x1 ;  /* 0x00000004d9dc7211 */ /* 0x000fe200078608ff */
[----:B------:R-:W-:Y:S01]  /*7640*/  USHF.R.S32.HI UR10, URZ, 0x1f, UR60 ;  /* 0x0000001f3f0a7899 */ /* 0x000fe2000801143c */
[----:B------:R-:W-:Y:S01]  /*7650*/  LEA.HI.X.SX32 R236, R241, R2, 0x1, P6 ;  /* 0x00000002f1ec7211 */ /* 0x000fe200030f0eff */
[----:B------:R1:W-:Y:S01]  /*7660*/  STL [R1+0xc], R154 ;  /* 0x00000c9a01007387 */ /* 0x0003e20000100800 */
[----:B------:R-:W-:Y:S01]  /*7670*/  LEA R248, P4, R247, R4, 0x1 ;  /* 0x00000004f7f87211 */ /* 0x000fe200078808ff */
[----:B------:R-:W-:Y:S01]  /*7680*/  USHF.L.U32 UR5, UR60, 0x1, URZ ;  /* 0x000000013c057899 */ /* 0x000fe2000800063f */
[-C--:B------:R-:W-:Y:S01]  /*7690*/  LEA.HI.X.SX32 R242, R237, R2.reuse, 0x1, P5 ;  /* 0x00000002edf27211 */ /* 0x080fe200028f0eff */
[----:B------:R-:W-:Y:S01]  /*76a0*/  USHF.L.U64.HI UR60, UR60, 0x1, UR10 ;  /* 0x000000013c3c7899 */ /* 0x000fe2000801020a */
[----:B------:R-:W-:-:S02]  /*76b0*/  LEA.HI.X.SX32 R217, R217, R2, 0x1, P3 ;  /* 0x00000002d9d97211 */ /* 0x000fc400018f0eff */
[-C--:B0-----:R-:W-:Y:S02]  /*76c0*/  LEA R152, P0, R223, R4.reuse, 0x1 ;  /* 0x00000004df987211 */ /* 0x081fe400078008ff */
[-C--:B------:R-:W-:Y:S02]  /*76d0*/  LEA R252, P3, R235, R4.reuse, 0x1 ;  /* 0x00000004ebfc7211 */ /* 0x080fe400078608ff */
[----:B-1----:R-:W-:Y:S01]  /*76e0*/  LEA R154, P6, R221, R4, 0x1 ;  /* 0x00000004dd9a7211 */ /* 0x002fe200078c08ff */
[----:B------:R0:W-:Y:S01]  /*76f0*/  STL [R1+0x14], R152 ;  /* 0x0000149801007387 */ /* 0x0001e20000100800 */
[-C--:B------:R-:W-:Y:S02]  /*7700*/  LEA.HI.X.SX32 R247, R247, R2.reuse, 0x1, P4 ;  /* 0x00000002f7f77211 */ /* 0x080fe400020f0eff */
[----:B------:R-:W-:Y:S01]  /*7710*/  LEA.HI.X.SX32 R250, R235, R2, 0x1, P3 ;  /* 0x00000002ebfa7211 */ /* 0x000fe200018f0eff */
[----:B------:R1:W-:Y:S01]  /*7720*/  STL [R1+0x1c], R154 ;  /* 0x00001c9a01007387 */ /* 0x0003e20000100800 */
[----:B0-----:R-:W-:-:S02]  /*7730*/  LEA R152, P5, R219, R4, 0x1 ;  /* 0x00000004db987211 */ /* 0x001fc400078a08ff */
[----:B-1----:R-:W-:-:S03]  /*7740*/  LEA R154, P4, R215, R4, 0x1 ;  /* 0x00000004d79a7211 */ /* 0x002fc600078808ff */
[----:B------:R0:W-:Y:S04]  /*7750*/  STL [R1+0x24], R152 ;  /* 0x0000249801007387 */ /* 0x0001e80000100800 */
[----:B------:R1:W-:Y:S01]  /*7760*/  STL [R1+0x78], R154 ;  /* 0x0000789a01007387 */ /* 0x0003e20000100800 */
[----:B0-----:R-:W-:Y:S02]  /*7770*/  LEA R152, P3, R213, R4, 0x1 ;  /* 0x00000004d5987211 */ /* 0x001fe400078608ff */
[----:B-1----:R-:W-:-:S03]  /*7780*/  LEA.HI.X.SX32 R154, R233, R2, 0x1, P2 ;  /* 0x00000002e99a7211 */ /* 0x002fc600010f0eff */
[----:B------:R0:W-:Y:S01]  /*7790*/  STL [R1+0x80], R152 ;  /* 0x0000809801007387 */ /* 0x0001e20000100800 */
[----:B------:R-:W-:-:S03]  /*77a0*/  LEA R156, P2, R211, R4, 0x1 ;  /* 0x00000004d39c7211 */ /* 0x000fc600078408ff */
[----:B------:R1:W-:Y:S04]  /*77b0*/  STL [R1], R154 ;  /* 0x0000009a01007387 */ /* 0x0003e80000100800 */
[----:B------:R2:W-:Y:S01]  /*77c0*/  STL [R1+0x88], R156 ;  /* 0x0000889c01007387 */ /* 0x0005e20000100800 */
[----:B0-----:R-:W-:Y:S02]  /*77d0*/  LEA.HI.X.SX32 R152, R225, R2, 0x1, P1 ;  /* 0x00000002e1987211 */ /* 0x001fe400008f0eff */
[----:B-1----:R-:W-:-:S03]  /*77e0*/  LEA R154, P1, R209, R4, 0x1 ;  /* 0x00000004d19a7211 */ /* 0x002fc600078208ff */
[----:B------:R0:W-:Y:S01]  /*77f0*/  STL [R1+0x8], R152 ;  /* 0x0000089801007387 */ /* 0x0001e20000100800 */
[----:B--2---:R-:W-:-:S03]  /*7800*/  LEA.HI.X.SX32 R156, R223, R2, 0x1, P0 ;  /* 0x00000002df9c7211 */ /* 0x004fc600000f0eff */
[----:B------:R1:W-:Y:S04]  /*7810*/  STL [R1+0x90], R154 ;  /* 0x0000909a01007387 */ /* 0x0003e80000100800 */
[----:B------:R2:W-:Y:S01]  /*7820*/  STL [R1+0x10], R156 ;  /* 0x0000109c01007387 */ /* 0x0005e20000100800 */
[----:B0-----:R-:W-:Y:S02]  /*7830*/  LEA R152, P0, R207, R4, 0x1 ;  /* 0x00000004cf987211 */ /* 0x001fe400078008ff */
[----:B-1----:R-:W-:-:S03]  /*7840*/  LEA.HI.X.SX32 R154, R221, R2, 0x1, P6 ;  /* 0x00000002dd9a7211 */ /* 0x002fc600030f0eff */
[----:B------:R0:W-:Y:S01]  /*7850*/  STL [R1+0x98], R152 ;  /* 0x0000989801007387 */ /* 0x0001e20000100800 */
[----:B--2---:R-:W-:-:S03]  /*7860*/  LEA R156, P6, R205, R4, 0x1 ;  /* 0x00000004cd9c7211 */ /* 0x004fc600078c08ff */
[----:B------:R1:W-:Y:S04]  /*7870*/  STL [R1+0x18], R154 ;  /* 0x0000189a01007387 */ /* 0x0003e80000100800 */
        /* <DEDUP_REMOVED lines=101> */
[----:B------:R1:W-:Y:S01]  /*7ed0*/  STL [R1+0x168], R154 ;  /* 0x0001689a01007387 */ /* 0x0003e20000100800 */
[----:B------:R-:W-:-:S03]  /*7ee0*/  LEA.HI.X.SX32 R155, R155, R2, 0x1, P2 ;  /* 0x000000029b9b7211 */ /* 0x000fc600010f0eff */
        /* <DEDUP_REMOVED lines=18> */
[----:B------:R-:W-:Y:S01]  /*8010*/  STL [R1+0x190], R156 ;  /* 0x0001909c01007387 */ /* 0x000fe20000100800 */
[----:B0-----:R-:W-:Y:S02]  /*8020*/  LEA.HI.X.SX32 R152, R157, R2, 0x1, P3 ;  /* 0x000000029d987211 */ /* 0x001fe400018f0eff */
[----:B-1----:R-:W-:-:S03]  /*8030*/  LEA R154, P3, R143, R4, 0x1 ;  /* 0x000000048f9a7211 */ /* 0x002fc600078608ff */
[----:B------:R0:W-:Y:S04]  /*8040*/  STL [R1+0x15c], R152 ;  /* 0x00015c9801007387 */ /* 0x0001e80000100800 */
[----:B------:R1:W-:Y:S04]  /*8050*/  STL [R1+0x198], R154 ;  /* 0x0001989a01007387 */ /* 0x0003e80000100800 */
[----:B------:R-:W-:Y:S01]  /*8060*/  STL [R1+0x164], R155 ;  /* 0x0001649b01007387 */ /* 0x000fe20000100800 */
[----:B0-----:R-:W-:Y:S02]  /*8070*/  LEA R152, P2, R141, R4, 0x1 ;  /* 0x000000048d987211 */ /* 0x001fe400078408ff */
[----:B-1----:R-:W-:-:S03]  /*8080*/  LEA.HI.X.SX32 R154, R153, R2, 0x1, P1 ;  /* 0x00000002999a7211 */ /* 0x002fc600008f0eff */
[----:B------:R0:W-:Y:S01]  /*8090*/  STL [R1+0x1a0], R152 ;  /* 0x0001a09801007387 */ /* 0x0001e20000100800 */
[----:B------:R-:W-:-:S03]  /*80a0*/  LEA R153, P1, R139, R4, 0x1 ;  /* 0x000000048b997211 */ /* 0x000fc600078208ff */
[----:B------:R1:W-:Y:S04]  /*80b0*/  STL [R1+0x16c], R154 ;  /* 0x00016c9a01007387 */ /* 0x0003e80000100800 */
[----:B------:R2:W-:Y:S01]  /*80c0*/  STL [R1+0x1a8], R153 ;  /* 0x0001a89901007387 */ /* 0x0005e20000100800 */
[----:B0-----:R-:W-:Y:S02]  /*80d0*/  LEA.HI.X.SX32 R152, R151, R2, 0x1, P0 ;  /* 0x0000000297987211 */ /* 0x001fe400000f0eff */
[----:B------:R-:W-:Y:S02]  /*80e0*/  CS2R R150, SRZ ;  /* 0x0000000000967805 */ /* 0x000fe4000001ff00 */
[----:B-1----:R-:W-:Y:S01]  /*80f0*/  LEA R154, P0, R137, R4, 0x1 ;  /* 0x00000004899a7211 */ /* 0x002fe200078008ff */
[----:B------:R0:W-:Y:S01]  /*8100*/  STL [R1+0x174], R152 ;  /* 0x0001749801007387 */ /* 0x0001e20000100800 */
[----:B--2---:R-:W-:-:S03]  /*8110*/  LEA.HI.X.SX32 R153, R149, R2, 0x1, P6 ;  /* 0x0000000295997211 */ /* 0x004fc600030f0eff */
[----:B------:R1:W-:Y:S01]  /*8120*/  STL [R1+0x1b0], R154 ;  /* 0x0001b09a01007387 */ /* 0x0003e20000100800 */
[----:B------:R-:W-:-:S03]  /*8130*/  CS2R R148, SRZ ;  /* 0x0000000000947805 */ /* 0x000fc6000001ff00 */
[----:B------:R2:W-:Y:S01]  /*8140*/  STL [R1+0x17c], R153 ;  /* 0x00017c9901007387 */ /* 0x0005e20000100800 */
[----:B0-----:R-:W-:Y:S02]  /*8150*/  LEA R152, P6, R135, R4, 0x1 ;  /* 0x0000000487987211 */ /* 0x001fe400078c08ff */
[----:B-1----:R-:W-:-:S03]  /*8160*/  LEA.HI.X.SX32 R154, R147, R2, 0x1, P5 ;  /* 0x00000002939a7211 */ /* 0x002fc600028f0eff */
[----:B------:R0:W-:Y:S01]  /*8170*/  STL [R1+0x1b8], R152 ;  /* 0x0001b89801007387 */ /* 0x0001e20000100800 */
[----:B------:R-:W-:Y:S02]  /*8180*/  CS2R R146, SRZ ;  /* 0x0000000000927805 */ /* 0x000fe4000001ff00 */
[----:B--2---:R-:W-:Y:S01]  /*8190*/  LEA R153, P5, R133, R4, 0x1 ;  /* 0x0000000485997211 */ /* 0x004fe200078a08ff */
[----:B------:R1:W-:Y:S04]  /*81a0*/  STL [R1+0x184], R154 ;  /* 0x0001849a01007387 */ /* 0x0003e80000100800 */
[----:B------:R2:W-:Y:S01]  /*81b0*/  STL [R1+0x1c0], R153 ;  /* 0x0001c09901007387 */ /* 0x0005e20000100800 */
[----:B0-----:R-:W-:Y:S02]  /*81c0*/  LEA.HI.X.SX32 R152, R145, R2, 0x1, P4 ;  /* 0x0000000291987211 */ /* 0x001fe400020f0eff */
[----:B------:R-:W-:-:S02]  /*81d0*/  CS2R R144, SRZ ;  /* 0x0000000000907805 */ /* 0x000fc4000001ff00 */
        /* <DEDUP_REMOVED lines=264> */
[C---:B--2---:R-:W-:Y:S01]  /*9260*/  LEA R153, P4, R21.reuse, R4, 0x1 ;  /* 0x0000000415997211 */ /* 0x044fe200078808ff */
[----:B------:R1:W-:Y:S03]  /*9270*/  STL [R1+0x34c], R154 ;  /* 0x00034c9a01007387 */ /* 0x0003e60000100800 */
[-C--:B------:R-:W-:Y:S01]  /*9280*/  LEA.HI.X.SX32 R21, R21, R2.reuse, 0x1, P4 ;  /* 0x0000000215157211 */ /* 0x080fe200020f0eff */
        /* <DEDUP_REMOVED lines=22> */
[----:B------:R-:W-:Y:S01]  /*93f0*/  STL [R1+0x3a8], R154 ;  /* 0x0003a89a01007387 */ /* 0x000fe20000100800 */
[----:B------:R-:W-:Y:S02]  /*9400*/  LEA.HI.X.SX32 R23, R22, R2, 0x1, P5 ;  /* 0x0000000216177211 */ /* 0x000fe400028f0eff */
[-C--:B------:R-:W-:Y:S01]  /*9410*/  LEA R22, P5, R9, R4.reuse, 0x1 ;  /* 0x0000000409167211 */ /* 0x080fe200078a08ff */
[----:B------:R-:W-:Y:S01]  /*9420*/  STL [R1+0x374], R153 ;  /* 0x0003749901007387 */ /* 0x000fe20000100800 */
[----:B0-----:R-:W-:Y:S02]  /*9430*/  LEA R152, P6, R11, R4, 0x1 ;  /* 0x000000040b987211 */ /* 0x001fe400078c08ff */
[----:B------:R-:W-:-:S03]  /*9440*/  LEA.HI.X.SX32 R9, R9, R2, 0x1, P5 ;  /* 0x0000000209097211 */ /* 0x000fc600028f0eff */
[----:B------:R-:W-:Y:S04]  /*9450*/  STL [R1+0x3b0], R152 ;  /* 0x0003b09801007387 */ /* 0x000fe80000100800 */
[----:B------:R0:W-:Y:S04]  /*9460*/  STL [R1+0x37c], R23 ;  /* 0x00037c1701007387 */ /* 0x0001e80000100800 */
[----:B------:R1:W-:Y:S04]  /*9470*/  STL [R1+0x3c4], R22 ;  /* 0x0003c41601007387 */ /* 0x0003e80000100800 */
[----:B------:R2:W-:Y:S01]  /*9480*/  STL [R1+0x384], R21 ;  /* 0x0003841501007387 */ /* 0x0005e20000100800 */
[----:B0-----:R-:W-:-:S02]  /*9490*/  LEA R23, P4, R7, R4, 0x1 ;  /* 0x0000000407177211 */ /* 0x001fc400078808ff */
[----:B-1----:R-:W-:-:S03]  /*94a0*/  LEA.HI.X.SX32 R22, R19, R2, 0x1, P3 ;  /* 0x0000000213167211 */ /* 0x002fc600018f0eff */
[----:B------:R-:W-:Y:S01]  /*94b0*/  STL [R1+0x3cc], R23 ;  /* 0x0003cc1701007387 */ /* 0x000fe20000100800 */
[----:B------:R-:W-:Y:S02]  /*94c0*/  LEA.HI.X.SX32 R19, R17, R2, 0x1, P2 ;  /* 0x0000000211137211 */ /* 0x000fe400010f0eff */
[-C--:B--2---:R-:W-:Y:S01]  /*94d0*/  LEA R21, P3, R5, R4.reuse, 0x1 ;  /* 0x0000000405157211 */ /* 0x084fe200078608ff */
[----:B------:R-:W-:Y:S01]  /*94e0*/  STL [R1+0x38c], R22 ;  /* 0x00038c1601007387 */ /* 0x000fe20000100800 */
[----:B------:R-:W-:-:S03]  /*94f0*/  LEA R17, P2, R6, R4, 0x1 ;  /* 0x0000000406117211 */ /* 0x000fc600078408ff */
        /* <DEDUP_REMOVED lines=21> */
[----:B------:R-:W-:Y:S02]  /*9650*/  LEA R5, P3, R18, R4, 0x1 ;  /* 0x0000000412057211 */ /* 0x000fe400078608ff */
[-C--:B------:R-:W-:Y:S01]  /*9660*/  LEA.HI.X.SX32 R4, R6, R2.reuse, 0x1, P2 ;  /* 0x0000000206047211 */ /* 0x080fe200010f0eff */
[----:B------:R-:W-:Y:S01]  /*9670*/  STL [R1+0x800], R9 ;  /* 0x0008000901007387 */ /* 0x000fe20000100800 */
[----:B------:R-:W-:-:S03]  /*9680*/  LEA.HI.X.SX32 R6, R12, R2, 0x1, P6 ;  /* 0x000000020c067211 */ /* 0x000fc600030f0eff */
[----:B------:R0:W-:Y:S04]  /*9690*/  STL [R1+0x3d0], R7 ;  /* 0x0003d00701007387 */ /* 0x0001e80000100800 */
[----:B------:R1:W-:Y:S04]  /*96a0*/  STL [R1+0x804], R5 ;  /* 0x0008040501007387 */ /* 0x0003e80000100800 */
[----:B------:R2:W-:Y:S01]  /*96b0*/  STL [R1+0x3d8], R4 ;  /* 0x0003d80401007387 */ /* 0x0005e20000100800 */
[----:B0-----:R-:W-:Y:S01]  /*96c0*/  LEA R7, P2, R3, UR8, 0x1 ;  /* 0x0000000803077c11 */ /* 0x001fe2000f8408ff */
[----:B------:R-:W-:-:S02]  /*96d0*/  UMOV UR8, URZ ;  /* 0x0000003f00087c82 */ /* 0x000fc40008000000 */
[----:B------:R-:W-:Y:S01]  /*96e0*/  UIADD3.X UR12, UR8, 0x40000040, URZ, UP0, !UPT ;  /* 0x40000040080c7890 */ /* 0x000fe200087fe43f */
[-C--:B-1----:R-:W-:Y:S01]  /*96f0*/  LEA.HI.X.SX32 R5, R8, R2.reuse, 0x1, P1 ;  /* 0x0000000208057211 */ /* 0x082fe200008f0eff */
[----:B------:R-:W-:Y:S01]  /*9700*/  UIADD3 UR14, UP0, UR38, 0x2, URZ ;  /* 0x00000002260e7890 */ /* 0x000fe2000ff1e03f */
[----:B------:R-:W0:Y:S01]  /*9710*/  LDC R8, c[0x0][0x238] ;  /* 0x00008e00ff087b82 */ /* 0x000e220000000800 */
[----:B------:R-:W-:Y:S01]  /*9720*/  LEA.HI.X.SX32 R3, R3, UR9, 0x1, P2 ;  /* 0x0000000903037c11 */ /* 0x000fe200090f0eff */
[----:B------:R-:W-:Y:S01]  /*9730*/  UMOV UR9, URZ ;  /* 0x0000003f00097c82 */ /* 0x000fe20008000000 */
[----:B--2---:R-:W-:Y:S01]  /*9740*/  LEA.HI.X.SX32 R4, R10, R2, 0x1, P0 ;  /* 0x000000020a047211 */ /* 0x004fe200000f0eff */
[----:B------:R1:W-:Y:S01]  /*9750*/  STL [R1+0x3e0], R5 ;  /* 0x0003e00501007387 */ /* 0x0003e20000100800 */
[----:B------:R-:W-:Y:S01]  /*9760*/  UIADD3.X UR15, UR9, 0x40000040, URZ, UP0, !UPT ;  /* 0x40000040090f7890 */ /* 0x000fe200087fe43f */
[----:B------:R-:W-:Y:S02]  /*9770*/  UMOV UR8, UR11 ;  /* 0x0000000b00087c82 */ /* 0x000fe40008000000 */
[----:B------:R2:W-:Y:S01]  /*9780*/  STL [R1+0x3e8], R4 ;  /* 0x0003e80401007387 */ /* 0x0005e20000100800 */
[----:B------:R-:W-:-:S02]  /*9790*/  UMOV UR9, UR12 ;  /* 0x0000000c00097c82 */ /* 0x000fc40008000000 */
[----:B------:R-:W-:Y:S01]  /*97a0*/  UIADD3.64 UR10, UR8, 0x380, URZ ;  /* 0x00000380080a7897 */ /* 0x000fe2000fffe03f */
[----:B------:R-:W-:Y:S01]  /*97b0*/  STL [R1+0x3f0], R6 ;  /* 0x0003f00601007387 */ /* 0x000fe20000100800 */
[----:B------:R-:W-:Y:S01]  /*97c0*/  UIADD3.64 UR10, UR8, 0x480, URZ ;  /* 0x00000480080a7897 */ /* 0x000fe2000fffe03f */
[-C--:B-1----:R-:W-:Y:S01]  /*97d0*/  LEA.HI.X.SX32 R5, R14, R2.reuse, 0x1, P5 ;  /* 0x000000020e057211 */ /* 0x082fe200028f0eff */
[----:B------:R-:W-:Y:S02]  /*97e0*/  UIADD3.64 UR18, UR8, 0x400, URZ ;  /* 0x0000040008127897 */ /* 0x000fe4000fffe03f */
[----:B------:R-:W-:Y:S01]  /*97f0*/  UIADD3.64 UR12, UR8, 0x80, URZ ;  /* 0x00000080080c7897 */ /* 0x000fe2000fffe03f */
[-C--:B--2---:R-:W-:Y:S01]  /*9800*/  LEA.HI.X.SX32 R4, R16, R2.reuse, 0x1, P4 ;  /* 0x0000000210047211 */ /* 0x084fe200020f0eff */
[----:B------:R-:W-:Y:S01]  /*9810*/  STL [R1+0x3f8], R5 ;  /* 0x0003f80501007387 */ /* 0x000fe20000100800 */
[----:B------:R-:W-:Y:S01]  /*9820*/  LEA.HI.X.SX32 R2, R18, R2, 0x1, P3 ;  /* 0x0000000212027211 */ /* 0x000fe200018f0eff */
[----:B------:R-:W-:Y:S01]  /*9830*/  UMOV UR10, UR14 ;  /* 0x0000000e000a7c82 */ /* 0x000fe20008000000 */
[----:B------:R-:W-:Y:S01]  /*9840*/  UMOV UR11, UR15 ;  /* 0x0000000f000b7c82 */ /* 0x000fe20008000000 */
[----:B------:R1:W-:Y:S01]  /*9850*/  STL [R1+0x7fc], R4 ;  /* 0x0007fc0401007387 */ /* 0x0003e20000100800 */
[C---:B0-----:R-:W-:Y:S01]  /*9860*/  IMAD R164, R8.reuse, 0xfe, RZ ;  /* 0x000000fe08a47824 */ /* 0x041fe200078e02ff */
[----:B------:R-:W-:Y:S01]  /*9870*/  UIADD3.64 UR16, UR8, 0x100, URZ ;  /* 0x0000010008107897 */ /* 0x000fe2000fffe03f */
[C---:B------:R-:W-:Y:S01]  /*9880*/  IMAD R165, R8.reuse, 0xfa, RZ ;  /* 0x000000fa08a57824 */ /* 0x040fe200078e02ff */
[----:B------:R-:W-:Y:S01]  /*9890*/  STL [R1+0x3fc], R2 ;  /* 0x0003fc0201007387 */ /* 0x000fe20000100800 */
[C---:B------:R-:W-:Y:S01]  /*98a0*/  IMAD R166, R8.reuse, 0xf6, RZ ;  /* 0x000000f608a67824 */ /* 0x040fe200078e02ff */
[----:B------:R-:W-:Y:S01]  /*98b0*/  UIADD3.64 UR20, UR8, 0x180, URZ ;  /* 0x0000018008147897 */ /* 0x000fe2000fffe03f */
[C---:B------:R-:W-:Y:S01]  /*98c0*/  IMAD R167, R8.reuse, 0xf2, RZ ;  /* 0x000000f208a77824 */ /* 0x040fe200078e02ff */
[-C--:B------:R-:W-:Y:S01]  /*98d0*/  IADD3 R165, P4, R165, R7.reuse, RZ ;  /* 0x00000007a5a57210 */ /* 0x080fe20007f9e0ff */
[C---:B------:R-:W-:Y:S01]  /*98e0*/  IMAD R168, R8.reuse, 0xee, RZ ;  /* 0x000000ee08a87824 */ /* 0x040fe200078e02ff */
[----:B-1----:R-:W-:Y:S01]  /*98f0*/  SHF.R.S32.HI R4, RZ, 0x7, R20 ;  /* 0x00000007ff047819 */ /* 0x002fe20000011414 */
[----:B------:R-:W-:Y:S01]  /*9900*/  IMAD R169, R8, 0xea, RZ ;  /* 0x000000ea08a97824 */ /* 0x000fe200078e02ff */
[-C--:B------:R-:W-:Y:S01]  /*9910*/  IADD3 R20, P2, R164, R7.reuse, RZ ;  /* 0x00000007a4147210 */ /* 0x080fe20007f5e0ff */
[----:B------:R-:W-:Y:S01]  /*9920*/  IMAD R170, R8, 0xe6, RZ ;  /* 0x000000e608aa7824 */ /* 0x000fe200078e02ff */
[-C--:B------:R-:W-:Y:S01]  /*9930*/  IADD3 R164, P5, R166, R7.reuse, RZ ;  /* 0x00000007a6a47210 */ /* 0x080fe20007fbe0ff */
[----:B------:R-:W-:Y:S01]  /*9940*/  STL [R1+0x844], R4 ;  /* 0x0008440401007387 */ /* 0x000fe20000100800 */
[C---:B------:R-:W-:Y:S01]  /*9950*/  IMAD R171, R8.reuse, 0x7f, RZ ;  /* 0x0000007f08ab7824 */ /* 0x040fe200078e02ff */
[----:B------:R-:W-:Y:S01]  /*9960*/  UIADD3.64 UR24, UR8, 0x200, URZ ;  /* 0x0000020008187897 */ /* 0x000fe2000fffe03f */
[C---:B------:R-:W-:Y:S01]  /*9970*/  IMAD R172, R8.reuse, 0xe2, RZ ;  /* 0x000000e208ac7824 */ /* 0x040fe200078e02ff */
[----:B------:R0:W-:Y:S01]  /*9980*/  STL [R1+0x404], R20 ;  /* 0x0004041401007387 */ /* 0x0001e20000100800 */
        /* <DEDUP_REMOVED lines=9> */
[-C--:B0-----:R-:W-:Y:S01]  /*9a20*/  IADD3 R20, P6, R167, R7.reuse, RZ ;  /* 0x00000007a7147210 */ /* 0x081fe20007fde0ff */
[C---:B------:R-:W-:Y:S01]  /*9a30*/  IMAD R178, R8.reuse, 0xd6, RZ ;  /* 0x000000d608b27824 */ /* 0x040fe200078e02ff */
[----:B------:R-:W0:Y:S01]  /*9a40*/  S2R R6, SR_TID.X ;  /* 0x0000000000067919 */ /* 0x000e220000002100 */
[----:B------:R-:W-:Y:S01]  /*9a50*/  IMAD R179, R8, 0x77, RZ ;  /* 0x0000007708b37824 */ /* 0x000fe200078e02ff */
[-C--:B-1----:R-:W-:Y:S01]  /*9a60*/  IADD3 R165, P0, R168, R7.reuse, RZ ;  /* 0x00000007a8a57210 */ /* 0x082fe20007f1e0ff */
[C---:B------:R-:W-:Y:S01]  /*9a70*/  IMAD R180, R8.reuse, 0xd2, RZ ;  /* 0x000000d208b47824 */ /* 0x040fe200078e02ff */
[----:B------:R1:W-:Y:S01]  /*9a80*/  STL [R1+0x434], R20 ;  /* 0x0004341401007387 */ /* 0x0003e20000100800 */
[C---:B------:R-:W-:Y:S01]  /*9a90*/  IMAD R181, R8.reuse, 0x75, RZ ;  /* 0x0000007508b57824 */ /* 0x040fe200078e02ff */
[-C--:B--2---:R-:W-:Y:S01]  /*9aa0*/  IADD3 R164, P3, R169, R7.reuse, RZ ;  /* 0x00000007a9a47210 */ /* 0x084fe20007f7e0ff */
[C---:B------:R-:W-:Y:S01]  /*9ab0*/  IMAD R182, R8.reuse, 0xce, RZ ;  /* 0x000000ce08b67824 */ /* 0x040fe200078e02ff */
[----:B------:R2:W-:Y:S01]  /*9ac0*/  STL [R1+0x444], R165 ;  /* 0x000444a501007387 */ /* 0x0005e20000100800 */
[C---:B------:R-:W-:Y:S01]  /*9ad0*/  IMAD R183, R8.reuse, 0x73, RZ ;  /* 0x0000007308b77824 */ /* 0x040fe200078e02ff */
[----:B------:R-:W-:Y:S01]  /*9ae0*/  UIADD3.64 UR40, UR8, 0x500, URZ ;  /* 0x0000050008287897 */ /* 0x000fe2000fffe03f */
[C---:B------:R-:W-:Y:S01]  /*9af0*/  IMAD R184, R8.reuse, 0xca, RZ ;  /* 0x000000ca08b87824 */ /* 0x040fe200078e02ff */
[----:B------:R3:W-:Y:S01]  /*9b00*/  STL [R1+0x454], R164 ;  /* 0x000454a401007387 */ /* 0x0007e20000100800 */
[----:B------:R-:W-:Y:S01]  /*9b10*/  IMAD R185, R8, 0x71, RZ ;  /* 0x0000007108b97824 */ /* 0x000fe200078e02ff */
[----:B-1----:R-:W-:Y:S01]  /*9b20*/  IADD3 R20, P1, R170, R7, RZ ;  /* 0x00000007aa147210 */ /* 0x002fe20007f3e0ff */
[C---:B------:R-:W-:Y:S01]  /*9b30*/  IMAD R186, R8.reuse, 0xc6, RZ ;  /* 0x000000c608ba7824 */ /* 0x040fe200078e02ff */
[----:B------:R-:W-:Y:S01]  /*9b40*/  UIADD3.64 UR44, UR8, 0x580, URZ ;  /* 0x00000580082c7897 */ /* 0x000fe2000fffe03f */
[C---:B------:R-:W-:Y:S01]  /*9b50*/  IMAD R187, R8.reuse, 0x6f, RZ ;  /* 0x0000006f08bb7824 */ /* 0x040fe200078e02ff */
[----:B--2---:R-:W-:Y:S01]  /*9b60*/  LEA.HI.X.SX32 R165, R171, R3, 0x1, P2 ;  /* 0x00000003aba57211 */ /* 0x004fe200010f0eff */
[----:B------:R1:W-:Y:S01]  /*9b70*/  STL [R1+0x464], R20 ;  /* 0x0004641401007387 */ /* 0x0003e20000100800 */
[----:B------:R-:W-:Y:S01]  /*9b80*/  IMAD R188, R8, 0xc2, RZ ;  /* 0x000000c208bc7824 */ /* 0x000fe200078e02ff */
[----:B------:R-:W-:Y:S01]  /*9b90*/  UIADD3.64 UR48, UR8, 0x600, URZ ;  /* 0x0000060008307897 */ /* 0x000fe2000fffe03f */
[----:B---3--:R-:W-:Y:S01]  /*9ba0*/  IADD3 R164, P2, R172, R7, RZ ;  /* 0x00000007aca47210 */ /* 0x008fe20007f5e0ff */
[----:B------:R2:W-:Y:S01]  /*9bb0*/  STL [R1+0x400], R165 ;  /* 0x000400a501007387 */ /* 0x0005e20000100800 */
[C---:B------:R-:W-:Y:S01]  /*9bc0*/  IMAD R189, R8.reuse, 0x6d, RZ ;  /* 0x0000006d08bd7824 */ /* 0x040fe200078e02ff */
[----:B------:R-:W-:Y:S01]  /*9bd0*/  UIADD3.64 UR52, UR8, 0x680, URZ ;  /* 0x0000068008347897 */ /* 0x000fe2000fffe03f */
[C---:B------:R-:W-:Y:S01]  /*9be0*/  IMAD R190, R8.reuse, 0xbe, RZ ;  /* 0x000000be08be7824 */ /* 0x040fe200078e02ff */
[----:B------:R3:W-:Y:S01]  /*9bf0*/  STL [R1+0x474], R164 ;  /* 0x000474a401007387 */ /* 0x0007e20000100800 */
[C---:B------:R-:W-:Y:S01]  /*9c00*/  IMAD R191, R8.reuse, 0x6b, RZ ;  /* 0x0000006b08bf7824 */ /* 0x040fe200078e02ff */
[----:B-1----:R-:W-:Y:S01]  /*9c10*/  LEA.HI.X.SX32 R20, R173, R3, 0x1, P4 ;  /* 0x00000003ad147211 */ /* 0x002fe200020f0eff */
[C---:B------:R-:W-:Y:S01]  /*9c20*/  IMAD R192, R8.reuse, 0xba, RZ ;  /* 0x000000ba08c07824 */ /* 0x040fe200078e02ff */
[----:B------:R-:W-:Y:S01]  /*9c30*/  UIADD3.64 UR56, UR8, 0x700, URZ ;  /* 0x0000070008387897 */ /* 0x000fe2000fffe03f */
[----:B------:R-:W-:Y:S01]  /*9c40*/  IMAD R193, R8, 0x69, RZ ;  /* 0x0000006908c17824 */ /* 0x000fe200078e02ff */
[----:B--2---:R-:W-:Y:S01]  /*9c50*/  IADD3 R165, P4, R174, R7, RZ ;  /* 0x00000007aea57210 */ /* 0x004fe20007f9e0ff */
[----:B------:R1:W-:Y:S01]  /*9c60*/  STL [R1+0x410], R20 ;  /* 0x0004101401007387 */ /* 0x0003e20000100800 */
[C---:B------:R-:W-:Y:S01]  /*9c70*/  IMAD R194, R8.reuse, 0xb6, RZ ;  /* 0x000000b608c27824 */ /* 0x040fe200078e02ff */
[----:B------:R-:W-:Y:S01]  /*9c80*/  UIADD3.64 UR14, UR10, 0x2, URZ ;  /* 0x000000020a0e7897 */ /* 0x000fe2000fffe03f */
[----:B---3--:R-:W-:Y:S01]  /*9c90*/  LEA.HI.X.SX32 R164, R175, R3, 0x1, P5 ;  /* 0x00000003afa47211 */ /* 0x008fe200028f0eff */
        /* <DEDUP_REMOVED lines=27> */
[----:B------:R-:W-:Y:S01]  /*9e50*/  IMAD R206, R8, 0x9e, RZ ;  /* 0x0000009e08ce7824 */ /* 0x000fe200078e02ff */
[----:B---3--:R-:W-:-:S02]  /*9e60*/  LEA.HI.X.SX32 R164, R181, R3, 0x1, P3 ;  /* 0x00000003b5a47211 */ /* 0x008fc400018f0eff */
[----:B------:R2:W-:Y:S01]  /*9e70*/  STL [R1+0x4b4], R165 ;  /* 0x0004b4a501007387 */ /* 0x0005e20000100800 */
[C---:B------:R-:W-:Y:S02]  /*9e80*/  IMAD R207, R8.reuse, 0x5b, RZ ;  /* 0x0000005b08cf7824 */ /* 0x040fe400078e02ff */
[C---:B------:R-:W-:Y:S01]  /*9e90*/  IMAD R208, R8.reuse, 0x9a, RZ ;  /* 0x0000009a08d07824 */ /* 0x040fe200078e02ff */
[----:B------:R3:W-:Y:S01]  /*9ea0*/  STL [R1+0x450], R164 ;  /* 0x000450a401007387 */ /* 0x0007e20000100800 */
[----:B------:R-:W-:Y:S01]  /*9eb0*/  IMAD R209, R8, 0x59, RZ ;  /* 0x0000005908d17824 */ /* 0x000fe200078e02ff */
[----:B-1----:R-:W-:Y:S01]  /*9ec0*/  IADD3 R20, P3, R182, R7, RZ ;  /* 0x00000007b6147210 */ /* 0x002fe20007f7e0ff */
[C---:B------:R-:W-:Y:S02]  /*9ed0*/  IMAD R210, R8.reuse, 0x96, RZ ;  /* 0x0000009608d27824 */ /* 0x040fe400078e02ff */
[C---:B------:R-:W-:Y:S01]  /*9ee0*/  IMAD R211, R8.reuse, 0x57, RZ ;  /* 0x0000005708d37824 */ /* 0x040fe200078e02ff */
[----:B--2---:R-:W-:Y:S01]  /*9ef0*/  LEA.HI.X.SX32 R165, R183, R3, 0x1, P1 ;  /* 0x00000003b7a57211 */ /* 0x004fe200008f0eff */
[----:B------:R1:W-:Y:S01]  /*9f00*/  STL [R1+0x4c4], R20 ;  /* 0x0004c41401007387 */ /* 0x0003e20000100800 */
[----:B------:R-:W-:Y:S01]  /*9f10*/  IMAD R212, R8, 0x92, RZ ;  /* 0x0000009208d47824 */ /* 0x000fe200078e02ff */
[----:B---3--:R-:W-:-:S02]  /*9f20*/  IADD3 R164, P1, R184, R7, RZ ;  /* 0x00000007b8a47210 */ /* 0x008fc40007f3e0ff */
[----:B------:R2:W-:Y:S01]  /*9f30*/  STL [R1+0x460], R165 ;  /* 0x000460a501007387 */ /* 0x0005e20000100800 */
[C---:B------:R-:W-:Y:S02]  /*9f40*/  IMAD R213, R8.reuse, 0x55, RZ ;  /* 0x0000005508d57824 */ /* 0x040fe400078e02ff */
[C---:B------:R-:W-:Y:S01]  /*9f50*/  IMAD R214, R8.reuse, 0x8e, RZ ;  /* 0x0000008e08d67824 */ /* 0x040fe200078e02ff */
[----:B------:R3:W-:Y:S01]  /*9f60*/  STL [R1+0x4d4], R164 ;  /* 0x0004d4a401007387 */ /* 0x0007e20000100800 */
[C---:B------:R-:W-:Y:S01]  /*9f70*/  IMAD R215, R8.reuse, 0x53, RZ ;  /* 0x0000005308d77824 */ /* 0x040fe200078e02ff */
[----:B-1----:R-:W-:Y:S01]  /*9f80*/  LEA.HI.X.SX32 R20, R185, R3, 0x1, P2 ;  /* 0x00000003b9147211 */ /* 0x002fe200010f0eff */
[C---:B------:R-:W-:Y:S02]  /*9f90*/  IMAD R216, R8.reuse, 0x8a, RZ ;  /* 0x0000008a08d87824 */ /* 0x040fe400078e02ff */
        /* <DEDUP_REMOVED lines=129> */
[C---:B------:R-:W-:Y:S01]  /*a7b0*/  IMAD R86, R8.reuse, 0x70, RZ ;  /* 0x0000007008567824 */ /* 0x040fe200078e02ff */
        /* <DEDUP_REMOVED lines=25> */
[C---:B------:R-:W-:Y:S02]  /*a950*/  IMAD.SHL.U32 R163, R8.reuse, 0x2, RZ ;  /* 0x0000000208a37824 */ /* 0x040fe400078e00ff */
[----:B------:R-:W-:Y:S01]  /*a960*/  IMAD.SHL.U32 R166, R8, 0x20, RZ ;  /* 0x0000002008a67824 */ /* 0x000fe200078e00ff */
[----:B--2---:R-:W-:Y:S01]  /*a970*/  LEA.HI.X.SX32 R165, R232, R3, 0x1, P1 ;  /* 0x00000003e8a57211 */ /* 0x004fe200008f0eff */
[----:B------:R1:W-:Y:S01]  /*a980*/  STL [R1+0x42c], R20 ;  /* 0x00042c1401007387 */ /* 0x0003e20000100800 */
[----:B0-----:R-:W-:Y:S01]  /*a990*/  IMAD R6, R6, 0x80, R6 ;  /* 0x0000008006067824 */ /* 0x001fe200078e0206 */
[----:B---3--:R-:W-:-:S02]  /*a9a0*/  IADD3 R164, P1, R233, R7, RZ ;  /* 0x00000007e9a47210 */ /* 0x008fc40007f3e0ff */
[----:B------:R0:W-:Y:S01]  /*a9b0*/  STL [R1+0x5b0], R165 ;  /* 0x0005b0a501007387 */ /* 0x0001e20000100800 */
[----:B------:R-:W-:Y:S02]  /*a9c0*/  IMAD.SHL.U32 R6, R6, 0x2, RZ ;  /* 0x0000000206067824 */ /* 0x000fe400078e00ff */
[----:B------:R-:W-:Y:S01]  /*a9d0*/  IMAD.SHL.U32 R5, R8, 0x80, RZ ;  /* 0x0000008008057824 */ /* 0x000fe200078e00ff */
[----:B------:R2:W-:Y:S01]  /*a9e0*/  STL [R1+0x44c], R164 ;  /* 0x00044ca401007387 */ /* 0x0005e20000100800 */
[----:B------:R-:W-:Y:S01]  /*a9f0*/  IMAD.MOV.U32 R2, RZ, RZ, RZ ;  /* 0x000000ffff027224 */ /* 0x000fe200078e00ff */
[----:B-1----:R-:W-:Y:S02]  /*aa00*/  LEA.HI.X.SX32 R20, R235, R3, 0x1, P2 ;  /* 0x00000003eb147211 */ /* 0x002fe400010f0eff */
[----:B------:R-:W-:Y:S02]  /*aa10*/  LOP3.LUT R6, R6, 0x407e, RZ, 0xc0, !PT ;  /* 0x0000407e06067812 */ /* 0x000fe400078ec0ff */
[----:B0-----:R-:W-:Y:S01]  /*aa20*/  IADD3 R165, P2, R237, R7, RZ ;  /* 0x00000007eda57210 */ /* 0x001fe20007f5e0ff */
[----:B------:R0:W-:Y:S01]  /*aa30*/  STL [R1+0x5c0], R20 ;  /* 0x0005c01401007387 */ /* 0x0001e20000100800 */
[----:B------:R-:W-:-:S02]  /*aa40*/  SHF.R.S32.HI R4, RZ, 0x1f, R5 ;  /* 0x0000001fff047819 */ /* 0x000fc40000011405 */
[----:B--2---:R-:W-:Y:S01]  /*aa50*/  LEA.HI.X.SX32 R164, R238, R3, 0x1, P4 ;  /* 0x00000003eea47211 */ /* 0x004fe200020f0eff */
[----:B------:R1:W-:Y:S01]  /*aa60*/  STL [R1+0x46c], R165 ;  /* 0x00046ca501007387 */ /* 0x0003e20000100800 */
[C---:B------:R-:W-:Y:S01]  /*aa70*/  SHF.L.U64.HI R4, R5.reuse, 0x1, R4 ;  /* 0x0000000105047819 */ /* 0x040fe20000010204 */
[----:B------:R-:W-:Y:S02]  /*aa80*/  IMAD.SHL.U32 R5, R5, 0x2, RZ ;  /* 0x0000000205057824 */ /* 0x000fe400078e00ff */
[----:B------:R2:W-:Y:S01]  /*aa90*/  STL [R1+0x5d0], R164 ;  /* 0x0005d0a401007387 */ /* 0x0005e20000100800 */
[----:B0-----:R-:W-:Y:S02]  /*aaa0*/  IADD3 R20, P4, R240, R7, RZ ;  /* 0x00000007f0147210 */ /* 0x001fe40007f9e0ff */
[----:B-1----:R-:W-:-:S03]  /*aab0*/  LEA.HI.X.SX32 R165, R241, R3, 0x1, P5 ;  /* 0x00000003f1a57211 */ /* 0x002fc600028f0eff */
[----:B------:R0:W-:Y:S01]  /*aac0*/  STL [R1+0x48c], R20 ;  /* 0x00048c1401007387 */ /* 0x0001e20000100800 */
[----:B--2---:R-:W-:-:S03]  /*aad0*/  IADD3 R164, P5, R9, R7, RZ ;  /* 0x0000000709a47210 */ /* 0x004fc60007fbe0ff */
[----:B------:R1:W-:Y:S04]  /*aae0*/  STL [R1+0x5e0], R165 ;  /* 0x0005e0a501007387 */ /* 0x0003e80000100800 */
[----:B------:R2:W-:Y:S01]  /*aaf0*/  STL [R1+0x604], R164 ;  /* 0x000604a401007387 */ /* 0x0005e20000100800 */
[----:B0-----:R-:W-:Y:S02]  /*ab00*/  LEA.HI.X.SX32 R20, R243, R3, 0x1, P6 ;  /* 0x00000003f3147211 */ /* 0x001fe400030f0eff */
[----:B-1----:R-:W-:-:S03]  /*ab10*/  IADD3 R165, P6, R245, R7, RZ ;  /* 0x00000007f5a57210 */ /* 0x002fc60007fde0ff */
[----:B------:R0:W-:Y:S01]  /*ab20*/  STL [R1+0x5f0], R20 ;  /* 0x0005f01401007387 */ /* 0x0001e20000100800 */
[----:B--2---:R-:W-:-:S03]  /*ab30*/  LEA.HI.X.SX32 R164, R9, R3, 0x1, P0 ;  /* 0x0000000309a47211 */ /* 0x004fc600000f0eff */
[----:B------:R1:W-:Y:S01]  /*ab40*/  STL [R1+0x4ac], R165 ;  /* 0x0004aca501007387 */ /* 0x0003e20000100800 */
[----:B------:R-:W-:-:S03]  /*ab50*/  LEA.HI.X.SX32 R9, R246, R3, 0x1, P5 ;  /* 0x00000003f6097211 */ /* 0x000fc600028f0eff */
[----:B------:R2:W-:Y:S01]  /*ab60*/  STL [R1+0x408], R164 ;  /* 0x000408a401007387 */ /* 0x0005e20000100800 */
[----:B0-----:R-:W-:Y:S01]  /*ab70*/  IADD3 R20, P0, R10, R7, RZ ;  /* 0x000000070a147210 */ /* 0x001fe20007f1e0ff */
[----:B-1----:R-:W-:-:S04]  /*ab80*/  IMAD.SHL.U32 R165, R8, 0x10, RZ ;  /* 0x0000001008a57824 */ /* 0x002fc800078e00ff */
[----:B------:R0:W-:Y:S01]  /*ab90*/  STL [R1+0x614], R20 ;  /* 0x0006141401007387 */ /* 0x0001e20000100800 */
[----:B--2---:R-:W-:-:S03]  /*aba0*/  IADD3 R164, P5, R249, R7, RZ ;  /* 0x00000007f9a47210 */ /* 0x004fc60007fbe0ff */
[----:B------:R1:W-:Y:S04]  /*abb0*/  STL [R1+0x600], R9 ;  /* 0x0006000901007387 */ /* 0x0003e80000100800 */
[----:B------:R2:W-:Y:S01]  /*abc0*/  STL [R1+0x4cc], R164 ;  /* 0x0004cca401007387 */ /* 0x0005e20000100800 */
[----:B0-----:R-:W-:Y:S01]  /*abd0*/  IMAD R20, R8, 0xc4, RZ ;  /* 0x000000c408147824 */ /* 0x001fe200078e02ff */
[-C--:B-1----:R-:W-:Y:S02]  /*abe0*/  LEA.HI.X.SX32 R9, R10, R3.reuse, 0x1, P3 ;  /* 0x000000030a097211 */ /* 0x082fe400018f0eff */
[----:B------:R-:W-:Y:S02]  /*abf0*/  LEA.HI.X.SX32 R10, R251, R3, 0x1, P0 ;  /* 0x00000003fb0a7211 */ /* 0x000fe400000f0eff */
[-C--:B--2---:R-:W-:Y:S01]  /*ac00*/  IADD3 R164, P3, R11, R7.reuse, RZ ;  /* 0x000000070ba47210 */ /* 0x084fe20007f7e0ff */
[----:B------:R0:W-:Y:S04]  /*ac10*/  STL [R1+0x428], R9 ;  /* 0x0004280901007387 */ /* 0x0001e80000100800 */
[----:B------:R1:W-:Y:S04]  /*ac20*/  STL [R1+0x624], R164 ;  /* 0x000624a401007387 */ /* 0x0003e80000100800 */
[----:B------:R2:W-:Y:S01]  /*ac30*/  STL [R1+0x610], R10 ;  /* 0x0006100a01007387 */ /* 0x0005e20000100800 */
[----:B0-----:R-:W-:Y:S01]  /*ac40*/  IADD3 R9, P0, R20, R7, RZ ;  /* 0x0000000714097210 */ /* 0x001fe20007f1e0ff */
[----:B------:R-:W-:-:S02]  /*ac50*/  IMAD R20, R8, 0xbc, RZ ;  /* 0x000000bc08147824 */ /* 0x000fc400078e02ff */
[----:B-1----:R-:W-:Y:S02]  /*ac60*/  IMAD R164, R8, 0x3b, RZ ;  /* 0x0000003b08a47824 */ /* 0x002fe400078e02ff */
[----:B------:R0:W-:Y:S03]  /*ac70*/  STL [R1+0x4ec], R9 ;  /* 0x0004ec0901007387 */ /* 0x0001e60000100800 */
[-C--:B--2---:R-:W-:Y:S01]  /*ac80*/  LEA.HI.X.SX32 R10, R164, R3.reuse, 0x1, P3 ;  /* 0x00000003a40a7211 */ /* 0x084fe200018f0eff */
[----:B------:R-:W-:Y:S01]  /*ac90*/  IMAD R164, R8, 0x39, RZ ;  /* 0x0000003908a47824 */ /* 0x000fe200078e02ff */
[----:B0-----:R-:W-:Y:S02]  /*aca0*/  LEA.HI.X.SX32 R9, R11, R3, 0x1, P1 ;  /* 0x000000030b097211 */ /* 0x001fe400008f0eff */
[----:B------:R-:W-:-:S03]  /*acb0*/  IADD3 R11, P1, R12, R7, RZ ;  /* 0x000000070c0b7210 */ /* 0x000fc60007f3e0ff */
[----:B------:R0:W-:Y:S04]  /*acc0*/  STL [R1+0x448], R9 ;  /* 0x0004480901007387 */ /* 0x0001e80000100800 */
[----:B------:R-:W-:Y:S04]  /*acd0*/  STL [R1+0x634], R11 ;  /* 0x0006340b01007387 */ /* 0x000fe80000100800 */
[----:B------:R1:W-:Y:S01]  /*ace0*/  STL [R1+0x620], R10 ;  /* 0x0006200a01007387 */ /* 0x0003e20000100800 */
[----:B0-----:R-:W-:Y:S01]  /*acf0*/  IADD3 R9, P3, R20, R7, RZ ;  /* 0x0000000714097210 */ /* 0x001fe20007f7e0ff */
[----:B------:R-:W-:-:S04]  /*ad00*/  IMAD R20, R8, 0xb4, RZ ;  /* 0x000000b408147824 */ /* 0x000fc800078e02ff */
[----:B------:R0:W-:Y:S01]  /*ad10*/  STL [R1+0x50c], R9 ;  /* 0x00050c0901007387 */ /* 0x0001e20000100800 */
[-C--:B-1----:R-:W-:Y:S01]  /*ad20*/  LEA.HI.X.SX32 R10, R164, R3.reuse, 0x1, P1 ;  /* 0x00000003a40a7211 */ /* 0x082fe200008f0eff */
        /* <DEDUP_REMOVED lines=99> */
[----:B-1----:R-:W-:Y:S02]  /*b360*/  LEA.HI.X.SX32 R10, R23, R3, 0x1, P5 ;  /* 0x00000003170a7211 */ /* 0x002fe400028f0eff */
[----:B------:R-:W-:-:S03]  /*b370*/  IADD3 R11, P5, R56, R7, RZ ;  /* 0x00000007380b7210 */ /* 0x000fc60007fbe0ff */
[----:B------:R1:W-:Y:S01]  /*b380*/  STL [R1+0x5a8], R10 ;  /* 0x0005a80a01007387 */ /* 0x0003e20000100800 */
[----:B0-----:R-:W-:Y:S01]  /*b390*/  LEA.HI.X.SX32 R9, R164, R3, 0x1, P6 ;  /* 0x00000003a4097211 */ /* 0x001fe200030f0eff */
[----:B------:R-:W-:Y:S02]  /*b3a0*/  IMAD R164, R8, 0xb8, RZ ;  /* 0x000000b808a47824 */ /* 0x000fe400078e02ff */
[----:B------:R0:W-:Y:S04]  /*b3b0*/  STL [R1+0x6e4], R11 ;  /* 0x0006e40b01007387 */ /* 0x0001e80000100800 */
[----:B------:R2:W-:Y:S01]  /*b3c0*/  STL [R1+0x6d0], R9 ;  /* 0x0006d00901007387 */ /* 0x0005e20000100800 */
[----:B-1----:R-:W-:Y:S01]  /*b3d0*/  IADD3 R10, P6, R20, R7, RZ ;  /* 0x00000007140a7210 */ /* 0x002fe20007fde0ff */
[----:B------:R-:W-:Y:S01]  /*b3e0*/  IMAD R20, R8, 0x23, RZ ;  /* 0x0000002308147824 */ /* 0x000fe200078e02ff */
[----:B0-----:R-:W-:-:S03]  /*b3f0*/  LEA.HI.X.SX32 R11, R57, R3, 0x1, P3 ;  /* 0x00000003390b7211 */ /* 0x001fc600018f0eff */
[----:B------:R0:W-:Y:S01]  /*b400*/  STL [R1+0x4dc], R10 ;  /* 0x0004dc0a01007387 */ /* 0x0001e20000100800 */
[----:B--2---:R-:W-:-:S05]  /*b410*/  LEA.HI.X.SX32 R9, R56, R3, 0x1, P0 ;  /* 0x0000000338097211 */ /* 0x004fca00000f0eff */
[----:B------:R1:W-:Y:S01]  /*b420*/  STL [R1+0x5c8], R9 ;  /* 0x0005c80901007387 */ /* 0x0003e20000100800 */
[----:B0-----:R-:W-:Y:S02]  /*b430*/  IADD3 R10, P0, R57, R7, RZ ;  /* 0x00000007390a7210 */ /* 0x001fe40007f1e0ff */
[----:B------:R-:W-:-:S03]  /*b440*/  CS2R R56, SRZ ;  /* 0x0000000000387805 */ /* 0x000fc6000001ff00 */
[----:B------:R0:W-:Y:S01]  /*b450*/  STL [R1+0x6f4], R10 ;  /* 0x0006f40a01007387 */ /* 0x0001e20000100800 */
[----:B-1----:R-:W-:Y:S01]  /*b460*/  LEA.HI.X.SX32 R9, R20, R3, 0x1, P5 ;  /* 0x0000000314097211 */ /* 0x002fe200028f0eff */
[----:B------:R-:W-:-:S04]  /*b470*/  IMAD R20, R8, 0x21, RZ ;  /* 0x0000002108147824 */ /* 0x000fc800078e02ff */
[----:B------:R1:W-:Y:S01]  /*b480*/  STL [R1+0x6e0], R9 ;  /* 0x0006e00901007387 */ /* 0x0003e20000100800 */
[----:B0-----:R-:W-:Y:S01]  /*b490*/  IADD3 R10, P5, R164, R7, RZ ;  /* 0x00000007a40a7210 */ /* 0x001fe20007fbe0ff */
[----:B------:R-:W-:-:S04]  /*b4a0*/  IMAD R164, R8, 0xa8, RZ ;  /* 0x000000a808a47824 */ /* 0x000fc800078e02ff */
[----:B------:R0:W-:Y:S01]  /*b4b0*/  STL [R1+0x51c], R10 ;  /* 0x00051c0a01007387 */ /* 0x0001e20000100800 */
[----:B-1----:R-:W-:-:S03]  /*b4c0*/  IADD3 R9, P3, R58, R7, RZ ;  /* 0x000000073a097210 */ /* 0x002fc60007f7e0ff */
[----:B------:R1:W-:Y:S04]  /*b4d0*/  STL [R1+0x5e8], R11 ;  /* 0x0005e80b01007387 */ /* 0x0003e80000100800 */
[----:B------:R2:W-:Y:S01]  /*b4e0*/  STL [R1+0x60c], R9 ;  /* 0x00060c0901007387 */ /* 0x0005e20000100800 */
[-C--:B0-----:R-:W-:Y:S01]  /*b4f0*/  LEA.HI.X.SX32 R10, R20, R3.reuse, 0x1, P0 ;  /* 0x00000003140a7211 */ /* 0x081fe200000f0eff */
[----:B------:R-:W-:Y:S01]  /*b500*/  IMAD R20, R8, 0x1f, RZ ;  /* 0x0000001f08147824 */ /* 0x000fe200078e02ff */
[----:B-1----:R-:W-:-:S03]  /*b510*/  LEA.HI.X.SX32 R11, R59, R3, 0x1, P3 ;  /* 0x000000033b0b7211 */ /* 0x002fc600018f0eff */
[----:B------:R0:W-:Y:S01]  /*b520*/  STL [R1+0x6f0], R10 ;  /* 0x0006f00a01007387 */ /* 0x0001e20000100800 */
[----:B--2---:R-:W-:-:S05]  /*b530*/  IADD3 R9, P0, R59, R7, RZ ;  /* 0x000000073b097210 */ /* 0x004fca0007f1e0ff */
[----:B------:R1:W-:Y:S01]  /*b540*/  STL [R1+0x704], R9 ;  /* 0x0007040901007387 */ /* 0x0003e20000100800 */
[----:B0-----:R-:W-:Y:S02]  /*b550*/  LEA.HI.X.SX32 R10, R58, R3, 0x1, P1 ;  /* 0x000000033a0a7211 */ /* 0x001fe400008f0eff */
[----:B------:R-:W-:-:S03]  /*b560*/  CS2R R58, SRZ ;  /* 0x00000000003a7805 */ /* 0x000fc6000001ff00 */
[----:B------:R0:W-:Y:S01]  /*b570*/  STL [R1+0x418], R10 ;  /* 0x0004180a01007387 */ /* 0x0001e20000100800 */
[----:B-1----:R-:W-:Y:S01]  /*b580*/  IADD3 R9, P1, R164, R7, RZ ;  /* 0x00000007a4097210 */ /* 0x002fe20007f3e0ff */
[----:B------:R-:W-:-:S04]  /*b590*/  IMAD R164, R8, 0x98, RZ ;  /* 0x0000009808a47824 */ /* 0x000fc800078e02ff */
[----:B------:R1:W-:Y:S01]  /*b5a0*/  STL [R1+0x55c], R9 ;  /* 0x00055c0901007387 */ /* 0x0003e20000100800 */
[----:B0-----:R-:W-:-:S03]  /*b5b0*/  IADD3 R10, P3, R60, R7, RZ ;  /* 0x000000073c0a7210 */ /* 0x001fc60007f7e0ff */
[----:B------:R0:W-:Y:S04]  /*b5c0*/  STL [R1+0x608], R11 ;  /* 0x0006080b01007387 */ /* 0x0001e80000100800 */
[----:B------:R2:W-:Y:S01]  /*b5d0*/  STL [R1+0x62c], R10 ;  /* 0x00062c0a01007387 */ /* 0x0005e20000100800 */
[-C--:B-1----:R-:W-:Y:S01]  /*b5e0*/  LEA.HI.X.SX32 R9, R20, R3.reuse, 0x1, P0 ;  /* 0x0000000314097211 */ /* 0x082fe200000f0eff */
[----:B------:R-:W-:Y:S01]  /*b5f0*/  IMAD R20, R8, 0x1d, RZ ;  /* 0x0000001d08147824 */ /* 0x000fe200078e02ff */
[----:B0-----:R-:W-:-:S03]  /*b600*/  LEA.HI.X.SX32 R11, R61, R3, 0x1, P3 ;  /* 0x000000033d0b7211 */ /* 0x001fc600018f0eff */
        /* <DEDUP_REMOVED lines=85> */
[----:B------:R-:W-:Y:S04]  /*bb60*/  STL [R1+0x6c8], R11 ;  /* 0x0006c80b01007387 */ /* 0x000fe80000100800 */
[----:B------:R0:W-:Y:S01]  /*bb70*/  STL [R1+0x6ec], R10 ;  /* 0x0006ec0a01007387 */ /* 0x0001e20000100800 */
[----:B-1----:R-:W-:Y:S01]  /*bb80*/  LEA.HI.X.SX32 R9, R20, R3, 0x1, P0 ;  /* 0x0000000314097211 */ /* 0x002fe200000f0eff */
[----:B------:R-:W-:-:S04]  /*bb90*/  IMAD R20, R8, 0x11, RZ ;  /* 0x0000001108147824 */ /* 0x000fc800078e02ff */
[----:B------:R1:W-:Y:S01]  /*bba0*/  STL [R1+0x760], R9 ;  /* 0x0007600901007387 */ /* 0x0003e20000100800 */
[----:B0-----:R-:W-:-:S05]  /*bbb0*/  IADD3 R10, P0, R73, R7, RZ ;  /* 0x00000007490a7210 */ /* 0x001fca0007f1e0ff */
[----:B------:R0:W-:Y:S01]  /*bbc0*/  STL [R1+0x774], R10 ;  /* 0x0007740a01007387 */ /* 0x0001e20000100800 */
[----:B-1----:R-:W-:Y:S02]  /*bbd0*/  LEA.HI.X.SX32 R9, R72, R3, 0x1, P4 ;  /* 0x0000000348097211 */ /* 0x002fe400020f0eff */
[----:B------:R-:W-:Y:S01]  /*bbe0*/  IADD3 R11, P4, R164, R7, RZ ;  /* 0x00000007a40b7210 */ /* 0x000fe20007f9e0ff */
[----:B------:R-:W-:Y:S02]  /*bbf0*/  IMAD R164, R8, 0xa0, RZ ;  /* 0x000000a008a47824 */ /* 0x000fe400078e02ff */
[----:B------:R1:W-:Y:S01]  /*bc00*/  STL [R1+0x5d8], R9 ;  /* 0x0005d80901007387 */ /* 0x0003e20000100800 */
[----:B0-----:R-:W-:-:S03]  /*bc10*/  LEA.HI.X.SX32 R10, R73, R3, 0x1, P3 ;  /* 0x00000003490a7211 */ /* 0x001fc600018f0eff */
[----:B------:R0:W-:Y:S01]  /*bc20*/  STL [R1+0x47c], R11 ;  /* 0x00047c0b01007387 */ /* 0x0001e20000100800 */
[----:B------:R-:W-:-:S03]  /*bc30*/  CS2R R72, SRZ ;  /* 0x0000000000487805 */ /* 0x000fc6000001ff00 */
[----:B------:R2:W-:Y:S01]  /*bc40*/  STL [R1+0x6e8], R10 ;  /* 0x0006e80a01007387 */ /* 0x0005e20000100800 */
[----:B-1----:R-:W-:Y:S02]  /*bc50*/  IADD3 R9, P3, R74, R7, RZ ;  /* 0x000000074a097210 */ /* 0x002fe40007f7e0ff */
[----:B0-----:R-:W-:-:S03]  /*bc60*/  LEA.HI.X.SX32 R11, R20, R3, 0x1, P0 ;  /* 0x00000003140b7211 */ /* 0x001fc600000f0eff */
[----:B------:R0:W-:Y:S01]  /*bc70*/  STL [R1+0x61c], R9 ;  /* 0x00061c0901007387 */ /* 0x0001e20000100800 */
[----:B------:R-:W-:Y:S01]  /*bc80*/  IMAD R20, R8, 0xf, RZ ;  /* 0x0000000f08147824 */ /* 0x000fe200078e02ff */
[----:B--2---:R-:W-:Y:S02]  /*bc90*/  IADD3 R10, P0, R75, R7, RZ ;  /* 0x000000074b0a7210 */ /* 0x004fe40007f1e0ff */
[----:B------:R-:W-:Y:S04]  /*bca0*/  STL [R1+0x770], R11 ;  /* 0x0007700b01007387 */ /* 0x000fe80000100800 */
[----:B------:R1:W-:Y:S01]  /*bcb0*/  STL [R1+0x70c], R10 ;  /* 0x00070c0a01007387 */ /* 0x0003e20000100800 */
[----:B0-----:R-:W-:-:S05]  /*bcc0*/  LEA.HI.X.SX32 R9, R74, R3, 0x1, P6 ;  /* 0x000000034a097211 */ /* 0x001fca00030f0eff */
[----:B------:R0:W-:Y:S01]  /*bcd0*/  STL [R1+0x438], R9 ;  /* 0x0004380901007387 */ /* 0x0001e20000100800 */
[----:B-1----:R-:W-:-:S05]  /*bce0*/  IADD3 R10, P6, R76, R7, RZ ;  /* 0x000000074c0a7210 */ /* 0x002fca0007fde0ff */
[----:B------:R-:W-:Y:S01]  /*bcf0*/  STL [R1+0x784], R10 ;  /* 0x0007840a01007387 */ /* 0x000fe20000100800 */
[----:B0-----:R-:W-:Y:S02]  /*bd00*/  LEA.HI.X.SX32 R9, R75, R3, 0x1, P3 ;  /* 0x000000034b097211 */ /* 0x001fe400018f0eff */
[----:B------:R-:W-:Y:S02]  /*bd10*/  CS2R R74, SRZ ;  /* 0x00000000004a7805 */ /* 0x000fe4000001ff00 */
[----:B------:R-:W-:Y:S01]  /*bd20*/  IADD3 R11, P3, R164, R7, RZ ;  /* 0x00000007a40b7210 */ /* 0x000fe20007f7e0ff */
[----:B------:R-:W-:Y:S01]  /*bd30*/  IMAD R164, R8, 0xc0, RZ ;  /* 0x000000c008a47824 */ /* 0x000fe200078e02ff */
[----:B------:R0:W-:Y:S04]  /*bd40*/  STL [R1+0x618], R9 ;  /* 0x0006180901007387 */ /* 0x0001e80000100800 */
[----:B------:R1:W-:Y:S01]  /*bd50*/  STL [R1+0x57c], R11 ;  /* 0x00057c0b01007387 */ /* 0x0003e20000100800 */
[----:B0-----:R-:W-:-:S02]  /*bd60*/  LEA.HI.X.SX32 R9, R76, R3, 0x1, P0 ;  /* 0x000000034c097211 */ /* 0x001fc400000f0eff */
[----:B------:R-:W-:Y:S02]  /*bd70*/  IADD3 R10, P0, R77, R7, RZ ;  /* 0x000000074d0a7210 */ /* 0x000fe40007f1e0ff */
[----:B-1----:R-:W-:Y:S01]  /*bd80*/  LEA.HI.X.SX32 R11, R20, R3, 0x1, P6 ;  /* 0x00000003140b7211 */ /* 0x002fe200030f0eff */
[----:B------:R0:W-:Y:S01]  /*bd90*/  STL [R1+0x708], R9 ;  /* 0x0007080901007387 */ /* 0x0001e20000100800 */
[----:B------:R-:W-:-:S03]  /*bda0*/  IMAD R20, R8, 0xd, RZ ;  /* 0x0000000d08147824 */ /* 0x000fc600078e02ff */
[----:B------:R1:W-:Y:S04]  /*bdb0*/  STL [R1+0x65c], R10 ;  /* 0x00065c0a01007387 */ /* 0x0003e80000100800 */
[----:B------:R-:W-:Y:S01]  /*bdc0*/  STL [R1+0x780], R11 ;  /* 0x0007800b01007387 */ /* 0x000fe20000100800 */
[----:B0-----:R-:W-:Y:S02]  /*bdd0*/  IADD3 R9, P6, R78, R7, RZ ;  /* 0x000000074e097210 */ /* 0x001fe40007fde0ff */
[----:B-1----:R-:W-:-:S03]  /*bde0*/  LEA.HI.X.SX32 R10, R77, R3, 0x1, P5 ;  /* 0x000000034d0a7211 */ /* 0x002fc600028f0eff */
[----:B------:R0:W-:Y:S01]  /*bdf0*/  STL [R1+0x72c], R9 ;  /* 0x00072c0901007387 */ /* 0x0001e20000100800 */
[----:B------:R-:W-:-:S03]  /*be00*/  CS2R R76, SRZ ;  /* 0x00000000004c7805 */ /* 0x000fc6000001ff00 */
[----:B------:R1:W-:Y:S01]  /*be10*/  STL [R1+0x4b8], R10 ;  /* 0x0004b80a01007387 */ /* 0x0003e20000100800 */
[----:B0-----:R-:W-:Y:S02]  /*be20*/  IADD3 R9, P5, R79, R7, RZ ;  /* 0x000000074f097210 */ /* 0x001fe40007fbe0ff */
[----:B-1----:R-:W-:-:S03]  /*be30*/  LEA.HI.X.SX32 R10, R78, R3, 0x1, P0 ;  /* 0x000000034e0a7211 */ /* 0x002fc600000f0eff */
[----:B------:R0:W-:Y:S04]  /*be40*/  STL [R1+0x794], R9 ;  /* 0x0007940901007387 */ /* 0x0001e80000100800 */
[----:B------:R1:W-:Y:S01]  /*be50*/  STL [R1+0x658], R10 ;  /* 0x0006580a01007387 */ /* 0x0003e20000100800 */
[----:B0-----:R-:W-:Y:S01]  /*be60*/  IADD3 R9, P0, R164, R7, RZ ;  /* 0x00000007a4097210 */ /* 0x001fe20007f1e0ff */
[----:B------:R-:W-:Y:S01]  /*be70*/  IMAD R164, R8, 0x3, RZ ;  /* 0x0000000308a47824 */ /* 0x000fe200078e02ff */
[----:B-1----:R-:W-:-:S03]  /*be80*/  LEA.HI.X.SX32 R10, R79, R3, 0x1, P6 ;  /* 0x000000034f0a7211 */ /* 0x002fc600030f0eff */
[----:B------:R0:W-:Y:S01]  /*be90*/  STL [R1+0x4fc], R9 ;  /* 0x0004fc0901007387 */ /* 0x0001e20000100800 */
[----:B------:R-:W-:Y:S02]  /*bea0*/  IADD3 R11, P6, R80, R7, RZ ;  /* 0x00000007500b7210 */ /* 0x000fe40007fde0ff */
[----:B------:R-:W-:Y:S01]  /*beb0*/  CS2R R78, SRZ ;  /* 0x00000000004e7805 */ /* 0x000fe2000001ff00 */
[----:B------:R1:W-:Y:S04]  /*bec0*/  STL [R1+0x728], R10 ;  /* 0x0007280a01007387 */ /* 0x0003e80000100800 */
[----:B------:R2:W-:Y:S01]  /*bed0*/  STL [R1+0x69c], R11 ;  /* 0x00069c0b01007387 */ /* 0x0005e20000100800 */
[----:B0-----:R-:W-:Y:S01]  /*bee0*/  LEA.HI.X.SX32 R9, R20, R3, 0x1, P5 ;  /* 0x0000000314097211 */ /* 0x001fe200028f0eff */
[----:B------:R-:W-:Y:S01]  /*bef0*/  IMAD R20, R8, 0xb, RZ ;  /* 0x0000000b08147824 */ /* 0x000fe200078e02ff */
[----:B-1----:R-:W-:-:S03]  /*bf00*/  IADD3 R10, P5, R81, R7, RZ ;  /* 0x00000007510a7210 */ /* 0x002fc60007fbe0ff */
[----:B------:R0:W-:Y:S01]  /*bf10*/  STL [R1+0x790], R9 ;  /* 0x0007900901007387 */ /* 0x0001e20000100800 */
[----:B--2---:R-:W-:-:S03]  /*bf20*/  LEA.HI.X.SX32 R11, R80, R3, 0x1, P1 ;  /* 0x00000003500b7211 */ /* 0x004fc600008f0eff */
        /* <DEDUP_REMOVED lines=9> */
[----:B------:R0:W-:Y:S01]  /*bfc0*/  STL [R1+0x6dc], R9 ;  /* 0x0006dc0901007387 */ /* 0x0001e20000100800 */
[----:B------:R-:W-:-:S03]  /*bfd0*/  IADD3 R11, P5, R84, R7, RZ ;  /* 0x00000007540b7210 */ /* 0x000fc60007fbe0ff */
[----:B------:R1:W-:Y:S04]  /*bfe0*/  STL [R1+0x748], R10 ;  /* 0x0007480a01007387 */ /* 0x0003e80000100800 */
[----:B------:R2:W-:Y:S01]  /*bff0*/  STL [R1+0x76c], R11 ;  /* 0x00076c0b01007387 */ /* 0x0005e20000100800 */
[----:B0-----:R-:W-:Y:S01]  /*c000*/  LEA.HI.X.SX32 R9, R20, R3, 0x1, P1 ;  /* 0x0000000314097211 */ /* 0x001fe200008f0eff */
[----:B------:R-:W-:Y:S01]  /*c010*/  IMAD R20, R8, 0x9, RZ ;  /* 0x0000000908147824 */ /* 0x000fe200078e02ff */
[----:B-1----:R-:W-:-:S03]  /*c020*/  IADD3 R10, P1, R85, R7, RZ ;  /* 0x00000007550a7210 */ /* 0x002fc60007f3e0ff */
[----:B------:R0:W-:Y:S01]  /*c030*/  STL [R1+0x7a0], R9 ;  /* 0x0007a00901007387 */ /* 0x0001e20000100800 */
[----:B--2---:R-:W-:-:S03]  /*c040*/  LEA.HI.X.SX32 R11, R83, R3, 0x1, P2 ;  /* 0x00000003530b7211 */ /* 0x004fc600010f0eff */
[----:B------:R1:W-:Y:S01]  /*c050*/  STL [R1+0x7b4], R10 ;  /* 0x0007b40a01007387 */ /* 0x0003e20000100800 */
[----:B------:R-:W-:-:S03]  /*c060*/  CS2R R82, SRZ ;  /* 0x0000000000527805 */ /* 0x000fc6000001ff00 */
[----:B------:R2:W-:Y:S01]  /*c070*/  STL [R1+0x5b8], R11 ;  /* 0x0005b80b01007387 */ /* 0x0005e20000100800 */
[----:B0-----:R-:W-:Y:S02]  /*c080*/  IADD3 R9, P2, R86, R7, RZ ;  /* 0x0000000756097210 */ /* 0x001fe40007f5e0ff */
[----:B-1----:R-:W-:-:S03]  /*c090*/  LEA.HI.X.SX32 R10, R84, R3, 0x1, P6 ;  /* 0x00000003540a7211 */ /* 0x002fc600030f0eff */
[----:B------:R0:W-:Y:S01]  /*c0a0*/  STL [R1+0x63c], R9 ;  /* 0x00063c0901007387 */ /* 0x0001e20000100800 */
[----:B--2---:R-:W-:-:S03]  /*c0b0*/  LEA.HI.X.SX32 R11, R85, R3, 0x1, P5 ;  /* 0x00000003550b7211 */ /* 0x004fc600028f0eff */
[----:B------:R1:W-:Y:S01]  /*c0c0*/  STL [R1+0x6d8], R10 ;  /* 0x0006d80a01007387 */ /* 0x0003e20000100800 */
[----:B------:R-:W-:Y:S02]  /*c0d0*/  CS2R R84, SRZ ;  /* 0x0000000000547805 */ /* 0x000fe4000001ff00 */
[-C--:B0-----:R-:W-:Y:S02]  /*c0e0*/  IADD3 R9, P6, R87, R7.reuse, RZ ;  /* 0x0000000757097210 */ /* 0x081fe40007fde0ff */
[----:B-1----:R-:W-:-:S03]  /*c0f0*/  IADD3 R10, P5, R152, R7, RZ ;  /* 0x00000007980a7210 */ /* 0x002fc60007fbe0ff */
[----:B------:R0:W-:Y:S04]  /*c100*/  STL [R1+0x71c], R9 ;  /* 0x00071c0901007387 */ /* 0x0001e80000100800 */
        /* <DEDUP_REMOVED lines=8> */
[----:B------:R2:W-:Y:S01]  /*c190*/  STL [R1+0x478], R10 ;  /* 0x0004780a01007387 */ /* 0x0005e20000100800 */
[----:B0-----:R-:W-:Y:S02]  /*c1a0*/  IADD3 R9, P4, R154, R7, RZ ;  /* 0x000000079a097210 */ /* 0x001fe40007f9e0ff */
[----:B-1----:R-:W-:-:S03]  /*c1b0*/  LEA.HI.X.SX32 R11, R87, R3, 0x1, P2 ;  /* 0x00000003570b7211 */ /* 0x002fc600010f0eff */
[----:B------:R0:W-:Y:S01]  /*c1c0*/  STL [R1+0x6bc], R9 ;  /* 0x0006bc0901007387 */ /* 0x0001e20000100800 */
[----:B------:R-:W-:Y:S02]  /*c1d0*/  CS2R R86, SRZ ;  /* 0x0000000000567805 */ /* 0x000fe4000001ff00 */
[----:B--2---:R-:W-:Y:S01]  /*c1e0*/  IADD3 R10, P2, R155, R7, RZ ;  /* 0x000000079b0a7210 */ /* 0x004fe20007f5e0ff */
[----:B------:R1:W-:Y:S04]  /*c1f0*/  STL [R1+0x638], R11 ;  /* 0x0006380b01007387 */ /* 0x0003e80000100800 */
[----:B------:R2:W-:Y:S01]  /*c200*/  STL [R1+0x75c], R10 ;  /* 0x00075c0a01007387 */ /* 0x0005e20000100800 */
[-C--:B0-----:R-:W-:Y:S02]  /*c210*/  LEA.HI.X.SX32 R9, R152, R3.reuse, 0x1, P6 ;  /* 0x0000000398097211 */ /* 0x081fe400030f0eff */
[----:B-1----:R-:W-:-:S03]  /*c220*/  LEA.HI.X.SX32 R11, R153, R3, 0x1, P5 ;  /* 0x00000003990b7211 */ /* 0x002fc600028f0eff */
[----:B------:R0:W-:Y:S01]  /*c230*/  STL [R1+0x718], R9 ;  /* 0x0007180901007387 */ /* 0x0001e20000100800 */
[----:B--2---:R-:W-:-:S05]  /*c240*/  IADD3 R10, P6, R156, R7, RZ ;  /* 0x000000079c0a7210 */ /* 0x004fca0007fde0ff */
[----:B------:R1:W-:Y:S01]  /*c250*/  STL [R1+0x7ac], R10 ;  /* 0x0007ac0a01007387 */ /* 0x0003e20000100800 */
[----:B0-----:R-:W-:-:S03]  /*c260*/  IADD3 R9, P5, R157, R7, RZ ;  /* 0x000000079d097210 */ /* 0x001fc60007fbe0ff */
[----:B------:R0:W-:Y:S04]  /*c270*/  STL [R1+0x788], R11 ;  /* 0x0007880b01007387 */ /* 0x0001e80000100800 */
[----:B------:R2:W-:Y:S01]  /*c280*/  STL [R1+0x7d4], R9 ;  /* 0x0007d40901007387 */ /* 0x0005e20000100800 */
[----:B-1----:R-:W-:Y:S01]  /*c290*/  LEA.HI.X.SX32 R10, R20, R3, 0x1, P1 ;  /* 0x00000003140a7211 */ /* 0x002fe200008f0eff */
[----:B------:R-:W-:Y:S01]  /*c2a0*/  IMAD R20, R8, 0x5, RZ ;  /* 0x0000000508147824 */ /* 0x000fe200078e02ff */
[----:B0-----:R-:W-:-:S03]  /*c2b0*/  IADD3 R11, P1, R158, R7, RZ ;  /* 0x000000079e0b7210 */ /* 0x001fc60007f3e0ff */
[----:B------:R0:W-:Y:S01]  /*c2c0*/  STL [R1+0x7c0], R10 ;  /* 0x0007c00a01007387 */ /* 0x0001e20000100800 */
[----:B--2---:R-:W-:-:S03]  /*c2d0*/  LEA.HI.X.SX32 R9, R154, R3, 0x1, P3 ;  /* 0x000000039a097211 */ /* 0x004fc600018f0eff */
[----:B------:R1:W-:Y:S04]  /*c2e0*/  STL [R1+0x67c], R11 ;  /* 0x00067c0b01007387 */ /* 0x0003e80000100800 */
[----:B------:R2:W-:Y:S01]  /*c2f0*/  STL [R1+0x578], R9 ;  /* 0x0005780901007387 */ /* 0x0005e20000100800 */
[----:B0-----:R-:W-:Y:S02]  /*c300*/  IADD3 R10, P3, R159, R7, RZ ;  /* 0x000000079f0a7210 */ /* 0x001fe40007f7e0ff */
[----:B-1----:R-:W-:-:S03]  /*c310*/  LEA.HI.X.SX32 R11, R155, R3, 0x1, P4 ;  /* 0x000000039b0b7211 */ /* 0x002fc600020f0eff */
[----:B------:R0:W-:Y:S01]  /*c320*/  STL [R1+0x73c], R10 ;  /* 0x00073c0a01007387 */ /* 0x0001e20000100800 */
[----:B--2---:R-:W-:-:S03]  /*c330*/  IADD3 R9, P4, R160, R7, RZ ;  /* 0x00000007a0097210 */ /* 0x004fc60007f9e0ff */
        /* <DEDUP_REMOVED lines=11> */
[C---:B------:R-:W-:Y:S01]  /*c3f0*/  IMAD.SHL.U32 R20, R8.reuse, 0x40, RZ ;  /* 0x0000004008147824 */ /* 0x040fe200078e00ff */
[----:B0-----:R-:W-:-:S03]  /*c400*/  LEA R11, P5, R8, R7, 0x7 ;  /* 0x00000007080b7211 */ /* 0x001fc600078a38ff */
        /* <DEDUP_REMOVED lines=19> */
[----:B------:R-:W-:Y:S01]  /*c540*/  IMAD.SHL.U32 R164, R8, 0x8, RZ ;  /* 0x0000000808a47824 */ /* 0x000fe200078e00ff */
[----:B--2---:R-:W-:-:S05]  /*c550*/  LEA.HI.X.SX32 R10, R162, R3, 0x1, P2 ;  /* 0x00000003a20a7211 */ /* 0x004fca00010f0eff */
[----:B------:R1:W-:Y:S01]  /*c560*/  STL [R1+0x7c8], R10 ;  /* 0x0007c80a01007387 */ /* 0x0003e20000100800 */
[----:B0-----:R-:W-:-:S05]  /*c570*/  IADD3 R9, P2, R163, R7, RZ ;  /* 0x00000007a3097210 */ /* 0x001fca0007f5e0ff */
[----:B------:R0:W-:Y:S01]  /*c580*/  STL [R1+0x7f4], R9 ;  /* 0x0007f40901007387 */ /* 0x0001e20000100800 */
[----:B-1----:R-:W-:-:S03]  /*c590*/  LEA R10, P6, R8, R7, 0x2 ;  /* 0x00000007080a7211 */ /* 0x002fc600078c10ff */
[----:B------:R1:W-:Y:S04]  /*c5a0*/  STL [R1+0x7e0], R11 ;  /* 0x0007e00b01007387 */ /* 0x0003e80000100800 */
[----:B------:R2:W-:Y:S01]  /*c5b0*/  STL [R1+0x7ec], R10 ;  /* 0x0007ec0a01007387 */ /* 0x0005e20000100800 */
[-C--:B0-----:R-:W-:Y:S01]  /*c5c0*/  LEA.HI.X.SX32 R9, R20, R3.reuse, 0x1, P5 ;  /* 0x0000000314097211 */ /* 0x081fe200028f0eff */
[----:B------:R-:W-:Y:S01]  /*c5d0*/  IMAD.SHL.U32 R20, R8, 0x4, RZ ;  /* 0x0000000408147824 */ /* 0x000fe200078e00ff */
[----:B-1----:R-:W-:-:S03]  /*c5e0*/  LEA.HI.X.SX32 R11, R164, R3, 0x1, P3 ;  /* 0x00000003a40b7211 */ /* 0x002fc600018f0eff */
[----:B------:R0:W-:Y:S01]  /*c5f0*/  STL [R1+0x5f8], R9 ;  /* 0x0005f80901007387 */ /* 0x0001e20000100800 */
[----:B--2---:R-:W-:-:S05]  /*c600*/  LEA.HI.X.SX32 R10, R166, R3, 0x1, P0 ;  /* 0x00000003a60a7211 */ /* 0x004fca00000f0eff */
[----:B------:R1:W-:Y:S01]  /*c610*/  STL [R1+0x6f8], R10 ;  /* 0x0006f80a01007387 */ /* 0x0003e20000100800 */
[----:B0-----:R-:W-:-:S05]  /*c620*/  LEA.HI.X.SX32 R9, R165, R3, 0x1, P1 ;  /* 0x00000003a5097211 */ /* 0x001fca00008f0eff */
[----:B------:R0:W-:Y:S01]  /*c630*/  STL [R1+0x778], R9 ;  /* 0x0007780901007387 */ /* 0x0001e20000100800 */
[----:B-1----:R-:W-:-:S03]  /*c640*/  LEA.HI.X.SX32 R10, R20, R3, 0x1, P4 ;  /* 0x00000003140a7211 */ /* 0x002fc600020f0eff */
[----:B------:R-:W-:Y:S04]  /*c650*/  STL [R1+0x7b8], R11 ;  /* 0x0007b80b01007387 */ /* 0x000fe80000100800 */
[----:B------:R1:W-:Y:S01]  /*c660*/  STL [R1+0x7d8], R10 ;  /* 0x0007d80a01007387 */ /* 0x0003e20000100800 */
[-C--:B0-----:R-:W-:Y:S02]  /*c670*/  LEA.HI.X.SX32 R9, R8, R3.reuse, 0x1, P2 ;  /* 0x0000000308097211 */ /* 0x081fe400010f0eff */
[----:B------:R-:W-:-:S03]  /*c680*/  LEA.HI.X.SX32 R8, R163, R3, 0x1, P6 ;  /* 0x00000003a3087211 */ /* 0x000fc600030f0eff */
[----:B------:R0:W-:Y:S01]  /*c690*/  STL [R1+0x7f0], R9 ;  /* 0x0007f00901007387 */ /* 0x0001e20000100800 */
[----:B-1----:R-:W-:-:S03]  /*c6a0*/  LOP3.LUT R10, R6, 0x20, RZ, 0x3c, !PT ;  /* 0x00000020060a7812 */ /* 0x002fc600078e3cff */
[----:B------:R1:W-:Y:S01]  /*c6b0*/  STL [R1+0x7e8], R8 ;  /* 0x0007e80801007387 */ /* 0x0003e20000100800 */
[C---:B------:R-:W-:Y:S02]  /*c6c0*/  LOP3.LUT R10, R6.reuse, 0x50, RZ, 0x3c, !PT ;  /* 0x00000050060a7812 */ /* 0x040fe400078e3cff */
[C---:B0-----:R-:W-:Y:S02]  /*c6d0*/  LOP3.LUT R9, R6.reuse, 0x30, RZ, 0x3c, !PT ;  /* 0x0000003006097812 */ /* 0x041fe400078e3cff */
[C---:B------:R-:W-:Y:S02]  /*c6e0*/  LOP3.LUT R9, R6.reuse, 0x60, RZ, 0x3c, !PT ;  /* 0x0000006006097812 */ /* 0x040fe400078e3cff */
[C---:B-1----:R-:W-:Y:S02]  /*c6f0*/  LOP3.LUT R8, R6.reuse, 0x10, RZ, 0x3c, !PT ;  /* 0x0000001006087812 */ /* 0x042fe400078e3cff */
[C---:B------:R-:W-:Y:S02]  /*c700*/  LOP3.LUT R8, R6.reuse, 0x40, RZ, 0x3c, !PT ;  /* 0x0000004006087812 */ /* 0x040fe400078e3cff */
[----:B------:R-:W-:-:S07]  /*c710*/  LOP3.LUT R8, R6, 0x70, RZ, 0x3c, !PT ;  /* 0x0000007006087812 */ /* 0x000fce00078e3cff */
.L_x_1:
[----:B------:R-:W0:Y:S01]  /*c720*/  LDC R16, c[0x0][0x230] ;  /* 0x00008c00ff107b82 */ /* 0x000e220000000800 */
[----:B------:R-:W-:Y:S04]  /*c730*/  STL [R1+0x908], R242 ;  /* 0x000908f201007387 */ /* 0x000fe80000100800 */
[----:B------:R-:W-:Y:S04]  /*c740*/  STL [R1+0x904], R239 ;  /* 0x000904ef01007387 */ /* 0x000fe80000100800 */
[----:B------:R-:W-:Y:S04]  /*c750*/  STL [R1+0x900], R236 ;  /* 0x000900ec01007387 */ /* 0x000fe80000100800 */
[----:B------:R-:W-:Y:S04]  /*c760*/  STL [R1+0x8d0], R234 ;  /* 0x0008d0ea01007387 */ /* 0x000fe80000100800 */
[----:B------:R-:W-:Y:S04]  /*c770*/  STL [R1+0x8cc], R231 ;  /* 0x0008cce701007387 */ /* 0x000fe80000100800 */
[----:B------:R-:W-:Y:S01]  /*c780*/  STL [R1+0x8c8], R229 ;  /* 0x0008c8e501007387 */ /* 0x000fe20000100800 */
[----:B------:R-:W-:-:S03]  /*c790*/  MOV R8, UR49 ;  /* 0x0000003100087c02 */ /* 0x000fc60008000f00 */
[----:B------:R-:W-:Y:S01]  /*c7a0*/  STL [R1+0x8c4], R227 ;  /* 0x0008c4e301007387 */ /* 0x000fe20000100800 */
[----:B0-----:R-:W-:-:S03]  /*c7b0*/  IMAD R16, R2, -0x80, R16 ;  /* 0xffffff8002107824 */ /* 0x001fc600078e0210 */
[----:B------:R-:W-:Y:S01]  /*c7c0*/  STL [R1+0x8c0], R224 ;  /* 0x0008c0e001007387 */ /* 0x000fe20000100800 */
[----:B------:R-:W-:-:S03]  /*c7d0*/  MOV R5, UR48 ;  /* 0x0000003000057c02 */ /* 0x000fc60008000f00 */
[----:B------:R-:W-:Y:S04]  /*c7e0*/  STL [R1+0x8bc], R222 ;  /* 0x0008bcde01007387 */ /* 0x000fe80000100800 */
[----:B------:R-:W-:Y:S01]  /*c7f0*/  STL [R1+0x8b8], R220 ;  /* 0x0008b8dc01007387 */ /* 0x000fe20000100800 */
[----:B------:R-:W-:-:S03]  /*c800*/  MOV R9, UR53 ;  /* 0x0000003500097c02 */ /* 0x000fc60008000f00 */
[----:B------:R-:W-:Y:S01]  /*c810*/  STL [R1+0x8b4], R217 ;  /* 0x0008b4d901007387 */ /* 0x000fe20000100800 */
[----:B------:R-:W-:-:S03]  /*c820*/  ISETP.GT.AND P0, PT, R16, RZ, PT ;  /* 0x000000ff1000720c */ /* 0x000fc60003f04270 */
[----:B------:R0:W-:Y:S04]  /*c830*/  STL [R1+0x89c], R4 ;  /* 0x00089c0401007387 */ /* 0x0001e80000100800 */
[----:B0-----:R-:W2:Y:S04]  /*c840*/  LDL.LU R4, [R1+0x7e4] ;  /* 0x0007e40001047983 */ /* 0x001ea80000300800 */
[----:B-----5:R-:W-:Y:S04]  /*c850*/  STL [R1+0x84c], R0 ;  /* 0x00084c0001007387 */ /* 0x020fe80000100800 */
[----:B------:R0:W-:Y:S04]  /*c860*/  STL [R1+0x824], R8 ;  /* 0x0008240801007387 */ /* 0x0001e80000100800 */
[----:B------:R1:W-:Y:S04]  /*c870*/  STL [R1+0x820], R5 ;  /* 0x0008200501007387 */ /* 0x0003e80000100800 */
[----:B------:R-:W-:Y:S01]  /*c880*/  STL [R1+0x81c], R9 ;  /* 0x00081c0901007387 */ /* 0x000fe20000100800 */
[----:B0-----:R-:W-:-:S03]  /*c890*/  MOV R8, UR52 ;  /* 0x0000003400087c02 */ /* 0x001fc60008000f00 */
[----:B------:R-:W3:Y:S01]  /*c8a0*/  LDL R10, [R1+0x7f4] ;  /* 0x0007f400010a7983 */ /* 0x000ee20000100800 */
[----:B-1----:R-:W-:-:S03]  /*c8b0*/  MOV R5, UR57 ;  /* 0x0000003900057c02 */ /* 0x002fc60008000f00 */
[----:B------:R0:W-:Y:S04]  /*c8c0*/  STL [R1+0x818], R8 ;  /* 0x0008180801007387 */ /* 0x0001e80000100800 */
[----:B------:R-:W4:Y:S04]  /*c8d0*/  LDL R13, [R1+0x7e8] ;  /* 0x0007e800010d7983 */ /* 0x000f280000100800 */
[----:B------:R1:W-:Y:S01]  /*c8e0*/  STL [R1+0x814], R5 ;  /* 0x0008140501007387 */ /* 0x0003e20000100800 */
[----:B------:R-:W-:Y:S01]  /*c8f0*/  PRMT R154, RZ, 0x7610, R154 ;  /* 0x00007610ff9a7816 */ /* 0x000fe2000000009a */
[----:B0-----:R-:W-:-:S02]  /*c900*/  @P0 IMAD.MOV.U32 R8, RZ, RZ, R7 ;  /* 0x000000ffff080224 */ /* 0x001fc400078e0007 */
[----:B------:R-:W2:Y:S01]  /*c910*/  LDL R12, [R1+0x7e0] ;  /* 0x0007e000010c7983 */ /* 0x000ea20000100800 */
[----:B------:R-:W-:Y:S01]  /*c920*/  @P0 IMAD.MOV.U32 R9, RZ, RZ, R3 ;  /* 0x000000ffff090224 */ /* 0x000fe200078e0003 */
[----:B-1----:R-:W-:-:S04]  /*c930*/  MOV R5, UR56 ;  /* 0x0000003800057c02 */ /* 0x002fc80008000f00 */
[----:B------:R3:W2:Y:S04]  /*c940*/  @P0 LDG.E.U16 R154, desc[UR6][R8.64] ;  /* 0x00000006089a0981 */ /* 0x0006a8000c1e1500 */
[----:B------:R-:W-:Y:S04]  /*c950*/  STL [R1+0x8a4], R5 ;  /* 0x0008a40501007387 */ /* 0x000fe80000100800 */
[----:B------:R-:W-:Y:S04]  /*c960*/  STL [R1+0x8a8], R2 ;  /* 0x0008a80201007387 */ /* 0x000fe80000100800 */
[----:B------:R-:W-:Y:S04]  /*c970*/  STL [R1+0x8ac], R7 ;  /* 0x0008ac0701007387 */ /* 0x000fe80000100800 */
[----:B------:R0:W-:Y:S04]  /*c980*/  STL [R1+0x8a0], R3 ;  /* 0x0008a00301007387 */ /* 0x0001e80000100800 */
[----:B0-----:R-:W4:Y:S04]  /*c990*/  LDL.LU R3, [R1+0x7ec] ;  /* 0x0007ec0001037983 */ /* 0x001f280000300800 */
[----:B------:R-:W2:Y:S01]  /*c9a0*/  LDL R9, [R1+0x7f0] ;  /* 0x0007f00001097983 */ /* 0x000ea20000100800 */
[----:B------:R-:W-:-:S02]  /*c9b0*/  ISETP.GT.AND P1, PT, R16, 0x1, PT ;  /* 0x000000011000780c */ /* 0x000fc40003f24270 */
[C---:B------:R-:W-:Y:S02]  /*c9c0*/  ISETP.GT.AND P2, PT, R16.reuse, 0x2, PT ;  /* 0x000000021000780c */ /* 0x040fe40003f44270 */
[----:B------:R-:W-:Y:S02]  /*c9d0*/  PRMT R170, RZ, 0x7610, R170 ;  /* 0x00007610ffaa7816 */ /* 0x000fe400000000aa */
[----:B------:R-:W-:Y:S02]  /*c9e0*/  ISETP.GT.AND P3, PT, R16, 0x3, PT ;  /* 0x000000031000780c */ /* 0x000fe40003f64270 */
[----:B------:R-:W-:Y:S02]  /*c9f0*/  PRMT R186, RZ, 0x7610, R186 ;  /* 0x00007610ffba7816 */ /* 0x000fe400000000ba */
[----:B------:R-:W-:-:S03]  /*ca00*/  PRMT R203, RZ, 0x7610, R203 ;  /* 0x00007610ffcb7816 */ /* 0x000fc600000000cb */
[----:B---3--:R-:W-:Y:S02]  /*ca10*/  @P1 IMAD.MOV.U32 R8, RZ, RZ, R10 ;  /* 0x000000ffff081224 */ /* 0x008fe400078e000a */
[----:B------:R-:W3:Y:S04]  /*ca20*/  LDL R10, [R1+0x7d4] ;  /* 0x0007d400010a7983 */ /* 0x000ee80000100800 */
[----:B--2---:R4:W2:Y:S02]  /*ca30*/  @P1 LDG.E.U16 R170, desc[UR6][R8.64] ;  /* 0x0000000608aa1981 */ /* 0x0048a4000c1e1500 */
[----:B----4-:R-:W-:Y:S02]  /*ca40*/  @P2 IMAD.MOV.U32 R8, RZ, RZ, R3 ;  /* 0x000000ffff082224 */ /* 0x010fe400078e0003 */
[----:B------:R-:W-:-:S02]  /*ca50*/  @P2 IMAD.MOV.U32 R9, RZ, RZ, R13 ;  /* 0x000000ffff092224 */ /* 0x000fc400078e000d */
[----:B------:R-:W4:Y:S04]  /*ca60*/  LDL R13, [R1+0x7cc] ;  /* 0x0007cc00010d7983 */ /* 0x000f280000100800 */
[----:B------:R0:W2:Y:S04]  /*ca70*/  @P2 LDG.E.U16 R186, desc[UR6][R8.64] ;  /* 0x0000000608ba2981 */ /* 0x0000a8000c1e1500 */
[----:B------:R1:W-:Y:S01]  /*ca80*/  STL [R1+0x8b0], R3 ;  /* 0x0008b00301007387 */ /* 0x0003e20000100800 */
[----:B0-----:R-:W-:Y:S02]  /*ca90*/  @P3 IMAD.MOV.U32 R8, RZ, RZ, R4 ;  /* 0x000000ffff083224 */ /* 0x001fe400078e0004 */
[----:B------:R-:W-:-:S02]  /*caa0*/  @P3 IMAD.MOV.U32 R9, RZ, RZ, R12 ;  /* 0x000000ffff093224 */ /* 0x000fc400078e000c */
[----:B------:R-:W2:Y:S04]  /*cab0*/  LDL R12, [R1+0x7c4] ;  /* 0x0007c400010c7983 */ /* 0x000ea80000100800 */
[----:B------:R-:W-:Y:S04]  /*cac0*/  STL [R1+0x8d4], R4 ;  /* 0x0008d40401007387 */ /* 0x000fe80000100800 */
[----:B------:R0:W2:Y:S04]  /*cad0*/  @P3 LDG.E.U16 R203, desc[UR6][R8.64] ;  /* 0x0000000608cb3981 */ /* 0x0000a8000c1e1500 */
[----:B------:R-:W0:Y:S04]  /*cae0*/  LDL R8, [R1+0x7d8] ;  /* 0x0007d80001087983 */ /* 0x000e280000100800 */
[----:B------:R-:W0:Y:S01]  /*caf0*/  LDL R9, [R1+0x7dc] ;  /* 0x0007dc0001097983 */ /* 0x000e220000100800 */
[----:B------:R-:W-:-:S02]  /*cb00*/  ISETP.GT.AND P0, PT, R16, 0x4, PT ;  /* 0x000000041000780c */ /* 0x000fc40003f04270 */
[----:B------:R-:W-:-:S11]  /*cb10*/  PRMT R242, RZ, 0x7610, R242 ;  /* 0x00007610fff27816 */ /* 0x000fd600000000f2 */
[----:B0-----:R-:W-:-:S04]  /*cb20*/  @P0 LOP3.LUT R9, R9, R8, RZ, 0x3c, !PT ;  /* 0x0000000809090212 */ /* 0x001fc800078e3cff */
[----:B------:R-:W-:-:S04]  /*cb30*/  @P0 LOP3.LUT R8, R9, R8, RZ, 0x3c, !PT ;  /* 0x0000000809080212 */ /* 0x000fc800078e3cff */
[----:B------:R-:W-:-:S05]  /*cb40*/  @P0 LOP3.LUT R9, R9, R8, RZ, 0x3c, !PT ;  /* 0x0000000809090212 */ /* 0x000fca00078e3cff */
[----:B------:R-:W3:Y:S01]  /*cb50*/  @P0 LDG.E.U16 R242, desc[UR6][R8.64] ;  /* 0x0000000608f20981 */ /* 0x000ee2000c1e1500 */
[C---:B------:R-:W-:Y:S02]  /*cb60*/  ISETP.GT.AND P1, PT, R16.reuse, 0x5, PT ;  /* 0x000000051000780c */ /* 0x040fe40003f24270 */
[----:B-1----:R-:W-:Y:S01]  /*cb70*/  PRMT R3, RZ, 0x7610, R3 ;  /* 0x00007610ff037816 */ /* 0x002fe20000000003 */
[----:B---3--:R0:W-:Y:S04]  /*cb80*/  STL [R1+0x70], R242 ;  /* 0x000070f201007387 */ /* 0x0081e80000100800 */
[----:B0-----:R-:W3:Y:S04]  /*cb90*/  LDL.LU R242, [R1+0x908] ;  /* 0x0009080001f27983 */ /* 0x001ee80000300800 */
[----:B------:R-:W4:Y:S02]  /*cba0*/  LDL R9, [R1+0x7d0] ;  /* 0x0007d00001097983 */ /* 0x000f240000100800 */
[----:B------:R-:W-:Y:S01]  /*cbb0*/  @P1 IMAD.MOV.U32 R8, RZ, RZ, R10 ;  /* 0x000000ffff081224 */ /* 0x000fe200078e000a */
[----:B------:R-:W-:-:S02]  /*cbc0*/  ISETP.GT.AND P2, PT, R16, 0x6, PT ;  /* 0x000000061000780c */ /* 0x000fc40003f44270 */
[----:B------:R-:W-:Y:S01]  /*cbd0*/  PRMT R11, RZ, 0x7610, R11 ;  /* 0x00007610ff0b7816 */ /* 0x000fe2000000000b */
[----:B------:R-:W3:Y:S04]  /*cbe0*/  LDL R10, [R1+0x7b0] ;  /* 0x0007b000010a7983 */ /* 0x000ee80000100800 */
[----:B----4-:R0:W4:Y:S04]  /*cbf0*/  @P1 LDG.E.U16 R3, desc[UR6][R8.64] ;  /* 0x0000000608031981 */ /* 0x010128000c1e1500 */
[----:B------:R-:W2:Y:S02]  /*cc00*/  LDL R9, [R1+0x7c8] ;  /* 0x0007c80001097983 */ /* 0x000ea40000100800 */
[----:B0-----:R-:W-:Y:S01]  /*cc10*/  @P2 IMAD.MOV.U32 R8, RZ, RZ, R13 ;  /* 0x000000ffff082224 */ /* 0x001fe200078e000d */
[----:B------:R-:W-:Y:S01]  /*cc20*/  ISETP.GT.AND P3, PT, R16, 0x7, PT ;  /* 0x000000071000780c */ /* 0x000fe20003f64270 */
[----:B----4-:R0:W-:Y:S01]  /*cc30*/  STL [R1+0x6c], R3 ;  /* 0x00006c0301007387 */ /* 0x0101e20000100800 */
[----:B------:R-:W-:-:S03]  /*cc40*/  PRMT R0, RZ, 0x7610, R0 ;  /* 0x00007610ff007816 */ /* 0x000fc60000000000 */
[----:B------:R-:W4:Y:S04]  /*cc50*/  LDL R13, [R1+0x7a8] ;  /* 0x0007a800010d7983 */ /* 0x000f280000100800 */
[----:B--2---:R1:W2:Y:S04]  /*cc60*/  @P2 LDG.E.U16 R11, desc[UR6][R8.64] ;  /* 0x00000006080b2981 */ /* 0x0042a8000c1e1500 */
[----:B0-----:R-:W3:Y:S04]  /*cc70*/  LDL R3, [R1+0x7b4] ;  /* 0x0007b40001037983 */ /* 0x001ee80000100800 */
[----:B------:R-:W4:Y:S01]  /*cc80*/  LDL R9, [R1+0x7c0] ;  /* 0x0007c00001097983 */ /* 0x000f220000100800 */
[----:B-1----:R-:W-:-:S05]  /*cc90*/  @P3 IMAD.MOV.U32 R8, RZ, RZ, R12 ;  /* 0x000000ffff083224 */ /* 0x002fca00078e000c */
[----:B----4-:R-:W4:Y:S04]  /*cca0*/  @P3 LDG.E.U16 R0, desc[UR6][R8.64] ;  /* 0x0000000608003981 */ /* 0x010f28000c1e1500 */
[----:B--2---:R0:W-:Y:S04]  /*ccb0*/  STL [R1+0x68], R11 ;  /* 0x0000680b01007387 */ /* 0x0041e80000100800 */
[----:B------:R-:W2:Y:S04]  /*ccc0*/  LDL R12, [R1+0x7a0] ;  /* 0x0007a000010c7983 */ /* 0x000ea80000100800 */
[----:B------:R-:W3:Y:S04]  /*ccd0*/  LDL R8, [R1+0x7b8] ;  /* 0x0007b80001087983 */ /* 0x000ee80000100800 */
[----:B------:R-:W3:Y:S04]  /*cce0*/  LDL R9, [R1+0x7bc] ;  /* 0x0007bc0001097983 */ /* 0x000ee80000100800 */
[----:B0-----:R-:W2:Y:S01]  /*ccf0*/  LDL R11, [R1+0x7ac] ;  /* 0x0007ac00010b7983 */ /* 0x001ea20000100800 */
[----:B------:R-:W-:-:S02]  /*cd00*/  ISETP.GT.AND P0, PT, R16, 0x8, PT ;  /* 0x000000081000780c */ /* 0x000fc40003f04270 */
[----:B------:R-:W-:Y:S01]  /*cd10*/  ISETP.GT.AND P1, PT, R16, 0x9, PT ;  /* 0x000000091000780c */ /* 0x000fe20003f24270 */
[----:B----4-:R0:W-:Y:S04]  /*cd20*/  STL [R1+0x64], R0 ;  /* 0x0000640001007387 */ /* 0x0101e80000100800 */
[----:B0-----:R-:W4:Y:S06]  /*cd30*/  LDL R0, [R1+0x7a4] ;  /* 0x0007a40001007983 */ /* 0x001f2c0000100800 */
[----:B---3--:R-:W-:-:S04]  /*cd40*/  @P0 LOP3.LUT R9, R9, R8, RZ, 0x3c, !PT ;  /* 0x0000000809090212 */ /* 0x008fc800078e3cff */
[C---:B------:R-:W-:Y:S02]  /*cd50*/  @P0 LOP3.LUT R8, R9.reuse, R8, RZ, 0x3c, !PT ;  /* 0x0000000809080212 */ /* 0x040fe400078e3cff */
[----:B------:R-:W-:Y:S02]  /*cd60*/  PRMT R157, RZ, 0x7610, R157 ;  /* 0x00007610ff9d7816 */ /* 0x000fe4000000009d */
[C---:B------:R-:W-:Y:S02]  /*cd70*/  ISETP.GT.AND P2, PT, R16.reuse, 0xa, PT ;  /* 0x0000000a1000780c */ /* 0x040fe40003f44270 */
[----:B------:R-:W-:Y:S02]  /*cd80*/  @P0 LOP3.LUT R9, R9, R8, RZ, 0x3c, !PT ;  /* 0x0000000809090212 */ /* 0x000fe400078e3cff */
[----:B------:R-:W-:Y:S02]  /*cd90*/  PRMT R173, RZ, 0x7610, R173 ;  /* 0x00007610ffad7816 */ /* 0x000fe400000000ad */
[----:B------:R-:W-:Y:S01]  /*cda0*/  ISETP.GT.AND P3, PT, R16, 0xb, PT ;  /* 0x0000000b1000780c */ /* 0x000fe20003f64270 */
[----:B------:R0:W3:Y:S01]  /*cdb0*/  @P0 LDG.E.U16 R157, desc[UR6][R8.64] ;  /* 0x00000006089d0981 */ /* 0x0000e2000c1e1500 */
[----:B------:R-:W-:Y:S01]  /*cdc0*/  PRMT R189, RZ, 0x7610, R189 ;  /* 0x00007610ffbd7816 */ /* 0x000fe200000000bd */
[----:B0-----:R-:W-:-:S02]  /*cdd0*/  @P1 IMAD.MOV.U32 R8, RZ, RZ, R3 ;  /* 0x000000ffff081224 */ /* 0x001fc400078e0003 */
[----:B------:R-:W-:Y:S01]  /*cde0*/  @P1 IMAD.MOV.U32 R9, RZ, RZ, R10 ;  /* 0x000000ffff091224 */ /* 0x000fe200078e000a */
[----:B------:R-:W-:Y:S01]  /*cdf0*/  PRMT R202, RZ, 0x7610, R202 ;  /* 0x00007610ffca7816 */ /* 0x000fe200000000ca */
[----:B------:R-:W3:Y:S04]  /*ce00*/  LDL R10, [R1+0x790] ;  /* 0x00079000010a7983 */ /* 0x000ee80000100800 */
[----:B------:R2:W3:Y:S01]  /*ce10*/  @P1 LDG.E.U16 R173, desc[UR6][R8.64] ;  /* 0x0000000608ad1981 */ /* 0x0004e2000c1e1500 */
[----:B------:R-:W-:-:S03]  /*ce20*/  ISETP.GT.AND P0, PT, R16, 0xc, PT ;  /* 0x0000000c1000780c */ /* 0x000fc60003f04270 */
[----:B------:R-:W3:Y:S01]  /*ce30*/  LDL R3, [R1+0x794] ;  /* 0x0007940001037983 */ /* 0x000ee20000100800 */
[----:B--2---:R-:W-:Y:S02]  /*ce40*/  @P2 IMAD.MOV.U32 R8, RZ, RZ, R11 ;  /* 0x000000ffff082224 */ /* 0x004fe400078e000b */
[----:B------:R-:W-:Y:S01]  /*ce50*/  @P2 IMAD.MOV.U32 R9, RZ, RZ, R13 ;  /* 0x000000ffff092224 */ /* 0x000fe200078e000d */
[----:B------:R-:W2:Y:S04]  /*ce60*/  LDL R11, [R1+0x78c] ;  /* 0x00078c00010b7983 */ /* 0x000ea80000100800 */
[----:B------:R0:W2:Y:S01]  /*ce70*/  @P2 LDG.E.U16 R189, desc[UR6][R8.64] ;  /* 0x0000000608bd2981 */ /* 0x0000a2000c1e1500 */
[----:B------:R-:W-:-:S03]  /*ce80*/  PRMT R239, RZ, 0x7610, R239 ;  /* 0x00007610ffef7816 */ /* 0x000fc600000000ef */
[----:B------:R-:W2:Y:S01]  /*ce90*/  LDL R13, [R1+0x788] ;  /* 0x00078800010d7983 */ /* 0x000ea20000100800 */
[----:B0-----:R-:W-:-:S03]  /*cea0*/  @P3 IMAD.MOV.U32 R9, RZ, RZ, R12 ;  /* 0x000000ffff093224 */ /* 0x001fc600078e000c */
[----:B------:R-:W2:Y:S01]  /*ceb0*/  LDL R12, [R1+0x780] ;  /* 0x00078000010c7983 */ /* 0x000ea20000100800 */
[----:B----4-:R-:W-:-:S03]  /*cec0*/  @P3 IMAD.MOV.U32 R8, RZ, RZ, R0 ;  /* 0x000000ffff083224 */ /* 0x010fc600078e0000 */
[----:B------:R-:W4:Y:S04]  /*ced0*/  LDL R0, [R1+0x784] ;  /* 0x0007840001007983 */ /* 0x000f280000100800 */
[----:B------:R0:W4:Y:S04]  /*cee0*/  @P3 LDG.E.U16 R202, desc[UR6][R8.64] ;  /* 0x0000000608ca3981 */ /* 0x000128000c1e1500 */
[----:B------:R-:W0:Y:S04]  /*cef0*/  LDL R8, [R1+0x798] ;  /* 0x0007980001087983 */ /* 0x000e280000100800 */
[----:B------:R-:W0:Y:S01]  /*cf00*/  LDL R9, [R1+0x79c] ;  /* 0x00079c0001097983 */ /* 0x000e220000100800 */
[----:B------:R-:W-:-:S02]  /*cf10*/  ISETP.GT.AND P1, PT, R16, 0xd, PT ;  /* 0x0000000d1000780c */ /* 0x000fc40003f24270 */
[----:B------:R-:W-:Y:S02]  /*cf20*/  ISETP.GT.AND P2, PT, R16, 0xe, PT ;  /* 0x0000000e1000780c */ /* 0x000fe40003f44270 */
[----:B0-----:R-:W-:-:S04]  /*cf30*/  @P0 LOP3.LUT R9, R9, R8, RZ, 0x3c, !PT ;  /* 0x0000000809090212 */ /* 0x001fc800078e3cff */
[----:B------:R-:W-:-:S04]  /*cf40*/  @P0 LOP3.LUT R8, R9, R8, RZ, 0x3c, !PT ;  /* 0x0000000809080212 */ /* 0x000fc800078e3cff */
[----:B------:R-:W-:-:S05]  /*cf50*/  @P0 LOP3.LUT R9, R9, R8, RZ, 0x3c, !PT ;  /* 0x0000000809090212 */ /* 0x000fca00078e3cff */
[----:B------:R3:W4:Y:S01]  /*cf60*/  @P0 LDG.E.U16 R239, desc[UR6][R8.64] ;  /* 0x0000000608ef0981 */ /* 0x000722000c1e1500 */
[----:B------:R-:W-:Y:S02]  /*cf70*/  PRMT R236, RZ, 0x7610, R236 ;  /* 0x00007610ffec7816 */ /* 0x000fe400000000ec */
[----:B------:R-:W-:Y:S01]  /*cf80*/  ISETP.GT.AND P3, PT, R16, 0xf, PT ;  /* 0x0000000f1000780c */ /* 0x000fe20003f64270 */
[----:B---3--:R-:W-:Y:S02]  /*cf90*/  @P1 IMAD.MOV.U32 R8, RZ, RZ, R3 ;  /* 0x000000ffff081224 */ /* 0x008fe400078e0003 */
[----:B------:R-:W-:Y:S01]  /*cfa0*/  @P1 IMAD.MOV.U32 R9, RZ, RZ, R10 ;  /* 0x000000ffff091224 */ /* 0x000fe200078e000a */
[----:B------:R-:W-:-:S04]  /*cfb0*/  PRMT R217, RZ, 0x7610, R217 ;  /* 0x00007610ffd97816 */ /* 0x000fc800000000d9 */
[----:B------:R2:W3:Y:S01]  /*cfc0*/  @P1 LDG.E.U16 R236, desc[UR6][R8.64] ;  /* 0x0000000608ec1981 */ /* 0x0004e2000c1e1500 */
[----:B------:R-:W-:Y:S01]  /*cfd0*/  PRMT R4, RZ, 0x7610, R4 ;  /* 0x00007610ff047816 */ /* 0x000fe20000000004 */
[----:B--2---:R-:W-:Y:S02]  /*cfe0*/  @P2 IMAD.MOV.U32 R8, RZ, RZ, R11 ;  /* 0x000000ffff082224 */ /* 0x004fe400078e000b */
[----:B------:R-:W-:-:S05]  /*cff0*/  @P2 IMAD.MOV.U32 R9, RZ, RZ, R13 ;  /* 0x000000ffff092224 */ /* 0x000fca00078e000d */
[----:B------:R4:W2:Y:S02]  /*d000*/  @P2 LDG.E.U16 R217, desc[UR6][R8.64] ;  /* 0x0000000608d92981 */ /* 0x0008a4000c1e1500 */
[----:B----4-:R-:W-:Y:S02]  /*d010*/  @P3 IMAD.MOV.U32 R8, RZ, RZ, R0 ;  /* 0x000000ffff083224 */ /* 0x010fe400078e0000 */
[----:B------:R-:W-:-:S05]  /*d020*/  @P3 IMAD.MOV.U32 R9, RZ, RZ, R12 ;  /* 0x000000ffff093224 */ /* 0x000fca00078e000c */
[----:B------:R-:W4:Y:S04]  /*d030*/  @P3 LDG.E.U16 R4, desc[UR6][R8.64] ;  /* 0x0000000608043981 */ /* 0x000f28000c1e1500 */
[----:B------:R0:W-:Y:S04]  /*d040*/  STL [R1+0x60], R239 ;  /* 0x000060ef01007387 */ /* 0x0001e80000100800 */
[----:B0-----:R-:W2:Y:S04]  /*d050*/  LDL.LU R239, [R1+0x904] ;  /* 0x0009040001ef7983 */ /* 0x001ea80000300800 */
[----:B------:R-:W2:Y:S04]  /*d060*/  LDL R10, [R1+0x778] ;  /* 0x00077800010a7983 */ /* 0x000ea80000100800 */
[----:B------:R-:W2:Y:S01]  /*d070*/  LDL R3, [R1+0x77c] ;  /* 0x00077c0001037983 */ /* 0x000ea20000100800 */
[----:B------:R-:W-:-:S03]  /*d080*/  ISETP.GT.AND P0, PT, R16, 0x10, PT ;  /* 0x000000101000780c */ /* 0x000fc60003f04270 */
[----:B---3--:R0:W-:Y:S04]  /*d090*/  STL [R1+0x5c], R236 ;  /* 0x00005cec01007387 */ /* 0x0081e80000100800 */
[----:B0-----:R-:W3:Y:S04]  /*d0a0*/  LDL.LU R236, [R1+0x900] ;  /* 0x0009000001ec7983 */ /* 0x001ee80000300800 */
[----:B------:R-:W3:Y:S04]  /*d0b0*/  LDL R13, [R1+0x770] ;  /* 0x00077000010d7983 */ /* 0x000ee80000100800 */
[----:B------:R-:W3:Y:S04]  /*d0c0*/  LDL R11, [R1+0x774] ;  /* 0x00077400010b7983 */ /* 0x000ee80000100800 */
[----:B------:R-:W3:Y:S04]  /*d0d0*/  LDL R12, [R1+0x768] ;  /* 0x00076800010c7983 */ /* 0x000ee80000100800 */
[----:B------:R-:W3:Y:S04]  /*d0e0*/  LDL R0, [R1+0x76c] ;  /* 0x00076c0001007983 */ /* 0x000ee80000100800 */
[----:B----4-:R-:W-:Y:S01]  /*d0f0*/  STL [R1+0x8d8], R4 ;  /* 0x0008d80401007387 */ /* 0x010fe20000100800 */
[----:B--2---:R-:W-:-:S03]  /*d100*/  @P0 IMAD.MOV.U32 R9, RZ, RZ, R10 ;  /* 0x000000ffff090224 */ /* 0x004fc600078e000a */
[----:B------:R-:W2:Y:S01]  /*d110*/  LDL R10, [R1+0x760] ;  /* 0x00076000010a7983 */ /* 0x000ea20000100800 */
[----:B------:R-:W-:-:S03]  /*d120*/  @P0 IMAD.MOV.U32 R8, RZ, RZ, R3 ;  /* 0x000000ffff080224 */ /* 0x000fc600078e0003 */
[----:B------:R-:W4:Y:S01]  /*d130*/  LDL R3, [R1+0x764] ;  /* 0x0007640001037983 */ /* 0x000f220000100800 */
[C---:B------:R-:W-:Y:S02]  /*d140*/  ISETP.GT.AND P1, PT, R16.reuse, 0x11, PT ;  /* 0x000000111000780c */ /* 0x040fe40003f24270 */
[----:B------:R-:W-:Y:S02]  /*d150*/  PRMT R156, RZ, 0x7610, R156 ;  /* 0x00007610ff9c7816 */ /* 0x000fe4000000009c */
[C---:B------:R-:W-:Y:S02]  /*d160*/  ISETP.GT.AND P2, PT, R16.reuse, 0x12, PT ;  /* 0x000000121000780c */ /* 0x040fe40003f44270 */
[----:B------:R-:W-:Y:S02]  /*d170*/  PRMT R172, RZ, 0x7610, R172 ;  /* 0x00007610ffac7816 */ /* 0x000fe400000000ac */
[----:B------:R-:W-:Y:S01]  /*d180*/  ISETP.GT.AND P3, PT, R16, 0x13, PT ;  /* 0x000000131000780c */ /* 0x000fe20003f64270 */
[----:B------:R3:W4:Y:S01]  /*d190*/  @P0 LDG.E.U16 R156, desc[UR6][R8.64] ;  /* 0x00000006089c0981 */ /* 0x000722000c1e1500 */
[----:B------:R-:W-:-:S03]  /*d1a0*/  PRMT R188, RZ, 0x7610, R188 ;  /* 0x00007610ffbc7816 */ /* 0x000fc600000000bc */
[----:B---3--:R-:W-:Y:S02]  /*d1b0*/  @P1 IMAD.MOV.U32 R8, RZ, RZ, R11 ;  /* 0x000000ffff081224 */ /* 0x008fe400078e000b */
[----:B------:R-:W-:-:S05]  /*d1c0*/  @P1 IMAD.MOV.U32 R9, RZ, RZ, R13 ;  /* 0x000000ffff091224 */ /* 0x000fca00078e000d */
[----:B------:R0:W3:Y:S01]  /*d1d0*/  @P1 LDG.E.U16 R172, desc[UR6][R8.64] ;  /* 0x0000000608ac1981 */ /* 0x0000e2000c1e1500 */
[----:B------:R-:W-:-:S03]  /*d1e0*/  PRMT R201, RZ, 0x7610, R201 ;  /* 0x00007610ffc97816 */ /* 0x000fc600000000c9 */
[----:B------:R1:W-:Y:S04]  /*d1f0*/  STL [R1+0x58], R217 ;  /* 0x000058d901007387 */ /* 0x0003e80000100800 */
[----:B------:R-:W3:Y:S01]  /*d200*/  LDL R13, [R1+0x750] ;  /* 0x00075000010d7983 */ /* 0x000ee20000100800 */
[----:B0-----:R-:W-:Y:S02]  /*d210*/  @P2 IMAD.MOV.U32 R8, RZ, RZ, R0 ;  /* 0x000000ffff082224 */ /* 0x001fe400078e0000 */
[----:B------:R-:W-:Y:S01]  /*d220*/  @P2 IMAD.MOV.U32 R9, RZ, RZ, R12 ;  /* 0x000000ffff092224 */ /* 0x000fe200078e000c */
[----:B------:R-:W3:Y:S04]  /*d230*/  LDL R11, [R1+0x754] ;  /* 0x00075400010b7983 */ /* 0x000ee80000100800 */
[----:B------:R2:W3:Y:S04]  /*d240*/  @P2 LDG.E.U16 R188, desc[UR6][R8.64] ;  /* 0x0000000608bc2981 */ /* 0x0004e8000c1e1500 */
[----:B-1----:R-:W3:Y:S04]  /*d250*/  LDL R217, [R1+0x75c] ;  /* 0x00075c0001d97983 */ /* 0x002ee80000100800 */
[----:B------:R-:W3:Y:S04]  /*d260*/  LDL R12, [R1+0x748] ;  /* 0x00074800010c7983 */ /* 0x000ee80000100800 */
[----:B------:R-:W3:Y:S01]  /*d270*/  LDL R0, [R1+0x74c] ;  /* 0x00074c0001007983 */ /* 0x000ee20000100800 */
[----:B--2---:R-:W-:-:S03]  /*d280*/  @P3 IMAD.MOV.U32 R9, RZ, RZ, R10 ;  /* 0x000000ffff093224 */ /* 0x004fc600078e000a */
[----:B------:R-:W2:Y:S01]  /*d290*/  LDL R10, [R1+0x740] ;  /* 0x00074000010a7983 */ /* 0x000ea20000100800 */
[----:B----4-:R-:W-:-:S03]  /*d2a0*/  @P3 IMAD.MOV.U32 R8, RZ, RZ, R3 ;  /* 0x000000ffff083224 */ /* 0x010fc600078e0003 */
[----:B------:R-:W4:Y:S04]  /*d2b0*/  LDL R3, [R1+0x744] ;  /* 0x0007440001037983 */ /* 0x000f280000100800 */
[----:B------:R3:W2:Y:S04]  /*d2c0*/  @P3 LDG.E.U16 R201, desc[UR6][R8.64] ;  /* 0x0000000608c93981 */ /* 0x0006a8000c1e1500 */
[----:B------:R-:W4:Y:S01]  /*d2d0*/  LDL R9, [R1+0x758] ;  /* 0x0007580001097983 */ /* 0x000f220000100800 */
[C---:B------:R-:W-:Y:S02]  /*d2e0*/  ISETP.GT.AND P0, PT, R16.reuse, 0x14, PT ;  /* 0x000000141000780c */ /* 0x040fe40003f04270 */
[----:B------:R-:W-:-:S02]  /*d2f0*/  ISETP.GT.AND P1, PT, R16, 0x15, PT ;  /* 0x000000151000780c */ /* 0x000fc40003f24270 */
[----:B------:R-:W-:Y:S02]  /*d300*/  PRMT R155, RZ, 0x7610, R155 ;  /* 0x00007610ff9b7816 */ /* 0x000fe4000000009b */
[C---:B------:R-:W-:Y:S02]  /*d310*/  ISETP.GT.AND P2, PT, R16.reuse, 0x16, PT ;  /* 0x000000161000780c */ /* 0x040fe40003f44270 */
[----:B------:R-:W-:Y:S02]  /*d320*/  PRMT R153, RZ, 0x7610, R153 ;  /* 0x00007610ff997816 */ /* 0x000fe40000000099 */
[----:B------:R-:W-:Y:S02]  /*d330*/  ISETP.GT.AND P3, PT, R16, 0x17, PT ;  /* 0x000000171000780c */ /* 0x000fe40003f64270 */
[----:B------:R-:W-:Y:S02]  /*d340*/  PRMT R152, RZ, 0x7610, R152 ;  /* 0x00007610ff987816 */ /* 0x000fe40000000098 */
[----:B------:R-:W-:Y:S01]  /*d350*/  PRMT R234, RZ, 0x7610, R234 ;  /* 0x00007610ffea7816 */ /* 0x000fe200000000ea */
[----:B---3--:R-:W-:-:S05]  /*d360*/  @P0 IMAD.MOV.U32 R8, RZ, RZ, R217 ;  /* 0x000000ffff080224 */ /* 0x008fca00078e00d9 */
[----:B----4-:R0:W3:Y:S02]  /*d370*/  @P0 LDG.E.U16 R155, desc[UR6][R8.64] ;  /* 0x00000006089b0981 */ /* 0x0100e4000c1e1500 */
[----:B0-----:R-:W-:Y:S02]  /*d380*/  @P1 IMAD.MOV.U32 R8, RZ, RZ, R11 ;  /* 0x000000ffff081224 */ /* 0x001fe400078e000b */
[----:B------:R-:W-:Y:S01]  /*d390*/  @P1 IMAD.MOV.U32 R9, RZ, RZ, R13 ;  /* 0x000000ffff091224 */ /* 0x000fe200078e000d */
[----:B------:R-:W4:Y:S04]  /*d3a0*/  LDL R11, [R1+0x73c] ;  /* 0x00073c00010b7983 */ /* 0x000f280000100800 */
[----:B------:R0:W3:Y:S04]  /*d3b0*/  @P1 LDG.E.U16 R153, desc[UR6][R8.64] ;  /* 0x0000000608991981 */ /* 0x0000e8000c1e1500 */
[----:B------:R-:W3:Y:S01]  /*d3c0*/  LDL R13, [R1+0x738] ;  /* 0x00073800010d7983 */ /* 0x000ee20000100800 */
[----:B0-----:R-:W-:-:S02]  /*d3d0*/  @P2 IMAD.MOV.U32 R8, RZ, RZ, R0 ;  /* 0x000000ffff082224 */ /* 0x001fc400078e0000 */
[----:B------:R-:W-:Y:S01]  /*d3e0*/  @P2 IMAD.MOV.U32 R9, RZ, RZ, R12 ;  /* 0x000000ffff092224 */ /* 0x000fe200078e000c */
[----:B------:R-:W-:Y:S01]  /*d3f0*/  ISETP.GT.AND P0, PT, R16, 0x18, PT ;  /* 0x000000181000780c */ /* 0x000fe20003f04270 */
[----:B------:R-:W3:Y:S04]  /*d400*/  LDL R12, [R1+0x730] ;  /* 0x00073000010c7983 */ /* 0x000ee80000100800 */
[----:B------:R0:W3:Y:S04]  /*d410*/  @P2 LDG.E.U16 R152, desc[UR6][R8.64] ;  /* 0x0000000608982981 */ /* 0x0000e8000c1e1500 */
[----:B------:R-:W3:Y:S01]  /*d420*/  LDL R0, [R1+0x734] ;  /* 0x0007340001007983 */ /* 0x000ee20000100800 */
[----:B0-----:R-:W-:-:S02]  /*d430*/  @P3 IMAD.MOV.U32 R8, RZ, RZ, R3 ;  /* 0x000000ffff083224 */ /* 0x001fc400078e0003 */
[----:B--2---:R-:W-:Y:S01]  /*d440*/  @P3 IMAD.MOV.U32 R9, RZ, RZ, R10 ;  /* 0x000000ffff093224 */ /* 0x004fe200078e000a */
[----:B------:R-:W2:Y:S04]  /*d450*/  LDL R3, [R1+0x72c] ;  /* 0x00072c0001037983 */ /* 0x000ea80000100800 */
[----:B------:R4:W2:Y:S04]  /*d460*/  @P3 LDG.E.U16 R234, desc[UR6][R8.64] ;  /* 0x0000000608ea3981 */ /* 0x0008a8000c1e1500 */
[----:B------:R-:W2:Y:S01]  /*d470*/  LDL R10, [R1+0x728] ;  /* 0x00072800010a7983 */ /* 0x000ea20000100800 */
[----:B----4-:R-:W-:-:S02]  /*d480*/  @P0 IMAD.MOV.U32 R8, RZ, RZ, R11 ;  /* 0x000000ffff080224 */ /* 0x010fc400078e000b */
[----:B---3--:R-:W-:Y:S01]  /*d490*/  @P0 IMAD.MOV.U32 R9, RZ, RZ, R13 ;  /* 0x000000ffff090224 */ /* 0x008fe200078e000d */
[----:B--2---:R-:W-:Y:S04]  /*d4a0*/  STL [R1+0x8dc], R234 ;  /* 0x0008dcea01007387 */ /* 0x004fe80000100800 */
[----:B------:R-:W2:Y:S04]  /*d4b0*/  LDL R13, [R1+0x720] ;  /* 0x00072000010d7983 */ /* 0x000ea80000100800 */
[----:B------:R-:W3:Y:S01]  /*d4c0*/  LDL R11, [R1+0x724] ;  /* 0x00072400010b7983 */ /* 0x000ee20000100800 */
[----:B------:R-:W-:-:S03]  /*d4d0*/  ISETP.GT.AND P1, PT, R16, 0x19, PT ;  /* 0x000000191000780c */ /* 0x000fc60003f24270 */
[----:B------:R0:W-:Y:S01]  /*d4e0*/  STL [R1+0x50], R153 ;  /* 0x0000509901007387 */ /* 0x0001e20000100800 */
[----:B------:R-:W-:Y:S02]  /*d4f0*/  PRMT R159, RZ, 0x7610, R159 ;  /* 0x00007610ff9f7816 */ /* 0x000fe4000000009f */
[C---:B------:R-:W-:Y:S02]  /*d500*/  ISETP.GT.AND P2, PT, R16.reuse, 0x1a, PT ;  /* 0x0000001a1000780c */ /* 0x040fe40003f44270 */
[----:B------:R-:W-:Y:S02]  /*d510*/  PRMT R175, RZ, 0x7610, R175 ;  /* 0x00007610ffaf7816 */ /* 0x000fe400000000af */
[----:B------:R-:W-:Y:S01]  /*d520*/  ISETP.GT.AND P3, PT, R16, 0x1b, PT ;  /* 0x0000001b1000780c */ /* 0x000fe20003f64270 */
[----:B------:R1:W4:Y:S04]  /*d530*/  @P0 LDG.E.U16 R159, desc[UR6][R8.64] ;  /* 0x00000006089f0981 */ /* 0x000328000c1e1500 */
[----:B0-----:R-:W4:Y:S04]  /*d540*/  LDL R153, [R1+0x718] ;  /* 0x0007180001997983 */ /* 0x001f280000100800 */
[----:B------:R0:W-:Y:S04]  /*d550*/  STL [R1+0x4c], R152 ;  /* 0x00004c9801007387 */ /* 0x0001e80000100800 */
[----:B------:R-:W-:Y:S01]  /*d560*/  STL [R1+0x54], R155 ;  /* 0x0000549b01007387 */ /* 0x000fe20000100800 */
[----:B-1----:R-:W-:-:S02]  /*d570*/  @P1 IMAD.MOV.U32 R8, RZ, RZ, R0 ;  /* 0x000000ffff081224 */ /* 0x002fc400078e0000 */
[----:B------:R-:W-:Y:S01]  /*d580*/  @P1 IMAD.MOV.U32 R9, RZ, RZ, R12 ;  /* 0x000000ffff091224 */ /* 0x000fe200078e000c */
[----:B------:R-:W4:Y:S04]  /*d590*/  LDL R0, [R1+0x714] ;  /* 0x0007140001007983 */ /* 0x000f280000100800 */
[----:B0-----:R-:W4:Y:S04]  /*d5a0*/  LDL R152, [R1+0x71c] ;  /* 0x00071c0001987983 */ /* 0x001f280000100800 */
[----:B------:R-:W4:Y:S01]  /*d5b0*/  LDL R12, [R1+0x710] ;  /* 0x00071000010c7983 */ /* 0x000f220000100800 */
[----:B------:R-:W-:-:S03]  /*d5c0*/  PRMT R191, RZ, 0x7610, R191 ;  /* 0x00007610ffbf7816 */ /* 0x000fc600000000bf */
[----:B------:R0:W4:Y:S02]  /*d5d0*/  @P1 LDG.E.U16 R175, desc[UR6][R8.64] ;  /* 0x0000000608af1981 */ /* 0x000124000c1e1500 */
[----:B0-----:R-:W-:Y:S02]  /*d5e0*/  @P2 IMAD.MOV.U32 R8, RZ, RZ, R3 ;  /* 0x000000ffff082224 */ /* 0x001fe400078e0003 */
[----:B------:R-:W-:Y:S01]  /*d5f0*/  @P2 IMAD.MOV.U32 R9, RZ, RZ, R10 ;  /* 0x000000ffff092224 */ /* 0x000fe200078e000a */
[----:B------:R-:W4:Y:S04]  /*d600*/  LDL R3, [R1+0x70c] ;  /* 0x00070c0001037983 */ /* 0x000f280000100800 */
[----:B------:R-:W4:Y:S04]  /*d610*/  LDL R10, [R1+0x708] ;  /* 0x00070800010a7983 */ /* 0x000f280000100800 */
[----:B------:R2:W4:Y:S02]  /*d620*/  @P2 LDG.E.U16 R191, desc[UR6][R8.64] ;  /* 0x0000000608bf2981 */ /* 0x000524000c1e1500 */
[----:B--2---:R-:W-:-:S02]  /*d630*/  @P3 IMAD.MOV.U32 R9, RZ, RZ, R13 ;  /* 0x000000ffff093224 */ /* 0x004fc400078e000d */
[----:B------:R-:W2:Y:S01]  /*d640*/  LDL R13, [R1+0x700] ;  /* 0x00070000010d7983 */ /* 0x000ea20000100800 */
[----:B---3--:R-:W-:-:S03]  /*d650*/  @P3 IMAD.MOV.U32 R8, RZ, RZ, R11 ;  /* 0x000000ffff083224 */ /* 0x008fc600078e000b */
[----:B------:R-:W3:Y:S01]  /*d660*/  LDL R11, [R1+0x704] ;  /* 0x00070400010b7983 */ /* 0x000ee20000100800 */
[C---:B------:R-:W-:Y:S02]  /*d670*/  ISETP.GT.AND P0, PT, R16.reuse, 0x1c, PT ;  /* 0x0000001c1000780c */ /* 0x040fe40003f04270 */
[----:B------:R-:W-:Y:S02]  /*d680*/  PRMT R200, RZ, 0x7610, R200 ;  /* 0x00007610ffc87816 */ /* 0x000fe400000000c8 */
[C---:B------:R-:W-:Y:S02]  /*d690*/  ISETP.GT.AND P1, PT, R16.reuse, 0x1d, PT ;  /* 0x0000001d1000780c */ /* 0x040fe40003f24270 */
[----:B------:R-:W-:Y:S02]  /*d6a0*/  PRMT R23, RZ, 0x7610, R23 ;  /* 0x00007610ff177816 */ /* 0x000fe40000000017 */
[----:B------:R-:W-:Y:S01]  /*d6b0*/  ISETP.GT.AND P2, PT, R16, 0x1e, PT ;  /* 0x0000001e1000780c */ /* 0x000fe20003f44270 */
[----:B------:R4:W3:Y:S01]  /*d6c0*/  @P3 LDG.E.U16 R200, desc[UR6][R8.64] ;  /* 0x0000000608c83981 */ /* 0x0008e2000c1e1500 */
[----:B------:R-:W-:-:S02]  /*d6d0*/  PRMT R22, RZ, 0x7610, R22 ;  /* 0x00007610ff167816 */ /* 0x000fc40000000016 */
[----:B------:R-:W-:Y:S01]  /*d6e0*/  ISETP.GT.AND P3, PT, R16, 0x1f, PT ;  /* 0x0000001f1000780c */ /* 0x000fe20003f64270 */
[----:B----4-:R-:W-:Y:S02]  /*d6f0*/  @P0 IMAD.MOV.U32 R9, RZ, RZ, R153 ;  /* 0x000000ffff090224 */ /* 0x010fe400078e0099 */
[----:B------:R-:W-:-:S05]  /*d700*/  @P0 IMAD.MOV.U32 R8, RZ, RZ, R152 ;  /* 0x000000ffff080224 */ /* 0x000fca00078e0098 */
[----:B------:R0:W4:Y:S01]  /*d710*/  @P0 LDG.E.U16 R23, desc[UR6][R8.64] ;  /* 0x0000000608170981 */ /* 0x000122000c1e1500 */
[----:B------:R-:W-:Y:S01]  /*d720*/  PRMT R21, RZ, 0x7610, R21 ;  /* 0x00007610ff157816 */ /* 0x000fe20000000015 */
[----:B0-----:R-:W-:Y:S02]  /*d730*/  @P1 IMAD.MOV.U32 R8, RZ, RZ, R0 ;  /* 0x000000ffff081224 */ /* 0x001fe400078e0000 */
[----:B------:R-:W-:Y:S01]  /*d740*/  @P1 IMAD.MOV.U32 R9, RZ, RZ, R12 ;  /* 0x000000ffff091224 */ /* 0x000fe200078e000c */
[----:B------:R-:W-:Y:S01]  /*d750*/  PRMT R231, RZ, 0x7610, R231 ;  /* 0x00007610ffe77816 */ /* 0x000fe200000000e7 */
[----:B------:R-:W4:Y:S04]  /*d760*/  LDL R12, [R1+0x6f8] ;  /* 0x0006f800010c7983 */ /* 0x000f280000100800 */
[----:B------:R0:W4:Y:S04]  /*d770*/  @P1 LDG.E.U16 R22, desc[UR6][R8.64] ;  /* 0x0000000608161981 */ /* 0x000128000c1e1500 */
[----:B------:R-:W4:Y:S01]  /*d780*/  LDL R0, [R1+0x6fc] ;  /* 0x0006fc0001007983 */ /* 0x000f220000100800 */
[----:B0-----:R-:W-:-:S02]  /*d790*/  @P2 IMAD.MOV.U32 R8, RZ, RZ, R3 ;  /* 0x000000ffff082224 */ /* 0x001fc400078e0003 */
[----:B------:R-:W-:Y:S01]  /*d7a0*/  @P2 IMAD.MOV.U32 R9, RZ, RZ, R10 ;  /* 0x000000ffff092224 */ /* 0x000fe200078e000a */
[----:B------:R-:W-:Y:S01]  /*d7b0*/  ISETP.GT.AND P0, PT, R16, 0x20, PT ;  /* 0x000000201000780c */ /* 0x000fe20003f04270 */
[----:B------:R-:W4:Y:S04]  /*d7c0*/  LDL R10, [R1+0x6f0] ;  /* 0x0006f000010a7983 */ /* 0x000f280000100800 */
[----:B------:R2:W4:Y:S04]  /*d7d0*/  @P2 LDG.E.U16 R21, desc[UR6][R8.64] ;  /* 0x0000000608152981 */ /* 0x000528000c1e1500 */
[----:B------:R-:W4:Y:S01]  /*d7e0*/  LDL R3, [R1+0x6f4] ;  /* 0x0006f40001037983 */ /* 0x000f220000100800 */
[----:B--2---:R-:W-:-:S03]  /*d7f0*/  @P3 IMAD.MOV.U32 R9, RZ, RZ, R13 ;  /* 0x000000ffff093224 */ /* 0x004fc600078e000d */
[----:B------:R-:W2:Y:S01]  /*d800*/  LDL R13, [R1+0x6e8] ;  /* 0x0006e800010d7983 */ /* 0x000ea20000100800 */
[----:B---3--:R-:W-:-:S03]  /*d810*/  @P3 IMAD.MOV.U32 R8, RZ, RZ, R11 ;  /* 0x000000ffff083224 */ /* 0x008fc600078e000b */
[----:B------:R-:W3:Y:S04]  /*d820*/  LDL R11, [R1+0x6ec] ;  /* 0x0006ec00010b7983 */ /* 0x000ee80000100800 */
[----:B------:R4:W2:Y:S02]  /*d830*/  @P3 LDG.E.U16 R231, desc[UR6][R8.64] ;  /* 0x0000000608e73981 */ /* 0x0008a4000c1e1500 */
[----:B----4-:R-:W-:Y:S02]  /*d840*/  @P0 IMAD.MOV.U32 R9, RZ, RZ, R12 ;  /* 0x000000ffff090224 */ /* 0x010fe400078e000c */
[----:B------:R-:W-:Y:S01]  /*d850*/  @P0 IMAD.MOV.U32 R8, RZ, RZ, R0 ;  /* 0x000000ffff080224 */ /* 0x000fe200078e0000 */
[----:B--2---:R-:W-:Y:S04]  /*d860*/  STL [R1+0x8e0], R231 ;  /* 0x0008e0e701007387 */ /* 0x004fe80000100800 */
[----:B------:R-:W2:Y:S04]  /*d870*/  LDL R12, [R1+0x6e0] ;  /* 0x0006e000010c7983 */ /* 0x000ea80000100800 */
[----:B------:R-:W4:Y:S01]  /*d880*/  LDL R0, [R1+0x6e4] ;  /* 0x0006e40001007983 */ /* 0x000f220000100800 */
        /* <DEDUP_REMOVED lines=17> */
[----:B---3--:R-:W-:Y:S02]  /*d9a0*/  @P2 IMAD.MOV.U32 R8, RZ, RZ, R11 ;  /* 0x000000ffff082224 */ /* 0x008fe400078e000b */
[----:B------:R-:W-:Y:S01]  /*d9b0*/  @P2 IMAD.MOV.U32 R9, RZ, RZ, R13 ;  /* 0x000000ffff092224 */ /* 0x000fe200078e000d */
[----:B------:R-:W3:Y:S04]  /*d9c0*/  LDL R11, [R1+0x6cc] ;  /* 0x0006cc00010b7983 */ /* 0x000ee80000100800 */
[----:B------:R-:W3:Y:S04]  /*d9d0*/  LDL R13, [R1+0x6c8] ;  /* 0x0006c800010d7983 */ /* 0x000ee80000100800 */
[----:B------:R2:W3:Y:S02]  /*d9e0*/  @P2 LDG.E.U16 R190, desc[UR6][R8.64] ;  /* 0x0000000608be2981 */ /* 0x0004e4000c1e1500 */
[----:B--2---:R-:W-:-:S02]  /*d9f0*/  @P3 IMAD.MOV.U32 R9, RZ, RZ, R12 ;  /* 0x000000ffff093224 */ /* 0x004fc400078e000c */
[----:B------:R-:W2:Y:S01]  /*da00*/  LDL R12, [R1+0x6c0] ;  /* 0x0006c000010c7983 */ /* 0x000ea20000100800 */
[----:B----4-:R-:W-:-:S03]  /*da10*/  @P3 IMAD.MOV.U32 R8, RZ, RZ, R0 ;  /* 0x000000ffff083224 */ /* 0x010fc600078e0000 */
[----:B------:R-:W4:Y:S01]  /*da20*/  LDL R0, [R1+0x6c4] ;  /* 0x0006c40001007983 */ /* 0x000f220000100800 */
[C---:B------:R-:W-:Y:S02]  /*da30*/  ISETP.GT.AND P0, PT, R16.reuse, 0x24, PT ;  /* 0x000000241000780c */ /* 0x040fe40003f04270 */
[----:B------:R-:W-:Y:S02]  /*da40*/  PRMT R199, RZ, 0x7610, R199 ;  /* 0x00007610ffc77816 */ /* 0x000fe400000000c7 */
[C---:B------:R-:W-:Y:S02]  /*da50*/  ISETP.GT.AND P1, PT, R16.reuse, 0x25, PT ;  /* 0x000000251000780c */ /* 0x040fe40003f24270 */
[----:B------:R-:W-:Y:S02]  /*da60*/  PRMT R20, RZ, 0x7610, R20 ;  /* 0x00007610ff147816 */ /* 0x000fe40000000014 */
[----:B------:R-:W-:Y:S01]  /*da70*/  ISETP.GT.AND P2, PT, R16, 0x26, PT ;  /* 0x000000261000780c */ /* 0x000fe20003f44270 */
[----:B------:R0:W4:Y:S01]  /*da80*/  @P3 LDG.E.U16 R199, desc[UR6][R8.64] ;  /* 0x0000000608c73981 */ /* 0x000122000c1e1500 */
[----:B------:R-:W-:-:S02]  /*da90*/  PRMT R19, RZ, 0x7610, R19 ;  /* 0x00007610ff137816 */ /* 0x000fc40000000013 */
[----:B------:R-:W-:Y:S01]  /*daa0*/  ISETP.GT.AND P3, PT, R16, 0x27, PT ;  /* 0x000000271000780c */ /* 0x000fe20003f64270 */
[----:B0-----:R-:W-:Y:S02]  /*dab0*/  @P0 IMAD.MOV.U32 R9, RZ, RZ, R22 ;  /* 0x000000ffff090224 */ /* 0x001fe400078e0016 */
        /* <DEDUP_REMOVED lines=9> */
[----:B---3--:R-:W-:-:S02]  /*db50*/  @P2 IMAD.MOV.U32 R8, RZ, RZ, R11 ;  /* 0x000000ffff082224 */ /* 0x008fc400078e000b */
[----:B------:R-:W-:Y:S01]  /*db60*/  @P2 IMAD.MOV.U32 R9, RZ, RZ, R13 ;  /* 0x000000ffff092224 */ /* 0x000fe200078e000d */
[----:B------:R-:W3:Y:S04]  /*db70*/  LDL R11, [R1+0x6b4] ;  /* 0x0006b400010b7983 */ /* 0x000ee80000100800 */
[----:B------:R2:W3:Y:S04]  /*db80*/  @P2 LDG.E.U16 R18, desc[UR6][R8.64] ;  /* 0x0000000608122981 */ /* 0x0004e8000c1e1500 */
[----:B------:R-:W3:Y:S01]  /*db90*/  LDL R13, [R1+0x6b0] ;  /* 0x0006b000010d7983 */ /* 0x000ee20000100800 */
[----:B--2---:R-:W-:Y:S01]  /*dba0*/  @P3 IMAD.MOV.U32 R9, RZ, RZ, R12 ;  /* 0x000000ffff093224 */ /* 0x004fe200078e000c */
[----:B------:R-:W-:-:S02]  /*dbb0*/  ISETP.GT.AND P0, PT, R16, 0x28, PT ;  /* 0x000000281000780c */ /* 0x000fc40003f04270 */
[----:B------:R-:W2:Y:S01]  /*dbc0*/  LDL R12, [R1+0x6a8] ;  /* 0x0006a800010c7983 */ /* 0x000ea20000100800 */
[----:B----4-:R-:W-:-:S03]  /*dbd0*/  @P3 IMAD.MOV.U32 R8, RZ, RZ, R0 ;  /* 0x000000ffff083224 */ /* 0x010fc600078e0000 */
[----:B------:R-:W4:Y:S04]  /*dbe0*/  LDL R0, [R1+0x6ac] ;  /* 0x0006ac0001007983 */ /* 0x000f280000100800 */
[----:B------:R0:W3:Y:S03]  /*dbf0*/  @P3 LDG.E.U16 R229, desc[UR6][R8.64] ;  /* 0x0000000608e53981 */ /* 0x0000e6000c1e1500 */
[----:B0-----:R-:W-:Y:S02]  /*dc00*/  @P0 IMAD.MOV.U32 R9, RZ, RZ, R10 ;  /* 0x000000ffff090224 */ /* 0x001fe400078e000a */
[----:B------:R-:W-:Y:S01]  /*dc10*/  @P0 IMAD.MOV.U32 R8, RZ, RZ, R3 ;  /* 0x000000ffff080224 */ /* 0x000fe200078e0003 */
[----:B---3--:R-:W-:Y:S04]  /*dc20*/  STL [R1+0x8e4], R229 ;  /* 0x0008e4e501007387 */ /* 0x008fe80000100800 */
[----:B------:R0:W-:Y:S04]  /*dc30*/  STL [R1+0x38], R19 ;  /* 0x0000381301007387 */ /* 0x0001e80000100800 */
[----:B0-----:R-:W3:Y:S04]  /*dc40*/  LDL R19, [R1+0x6a0] ;  /* 0x0006a00001137983 */ /* 0x001ee80000100800 */
[----:B------:R0:W-:Y:S04]  /*dc50*/  STL [R1+0x34], R18 ;  /* 0x0000341201007387 */ /* 0x0001e80000100800 */
[----:B------:R-:W3:Y:S04]  /*dc60*/  LDL R10, [R1+0x698] ;  /* 0x00069800010a7983 */ /* 0x000ee80000100800 */
[----:B------:R-:W3:Y:S04]  /*dc70*/  LDL R3, [R1+0x69c] ;  /* 0x00069c0001037983 */ /* 0x000ee80000100800 */
[----:B0-----:R-:W3:Y:S01]  /*dc80*/  LDL R18, [R1+0x6a4] ;  /* 0x0006a40001127983 */ /* 0x001ee20000100800 */
[----:B------:R-:W-:-:S02]  /*dc90*/  ISETP.GT.AND P1, PT, R16, 0x29, PT ;  /* 0x000000291000780c */ /* 0x000fc40003f24270 */
[----:B------:R-:W-:Y:S01]  /*dca0*/  PRMT R161, RZ, 0x7610, R161 ;  /* 0x00007610ffa17816 */ /* 0x000fe200000000a1 */
[----:B------:R-:W-:Y:S01]  /*dcb0*/  STL [R1+0x3c], R20 ;  /* 0x00003c1401007387 */ /* 0x000fe20000100800 */
[----:B------:R-:W-:-:S04]  /*dcc0*/  ISETP.GT.AND P2, PT, R16, 0x2a, PT ;  /* 0x0000002a1000780c */ /* 0x000fc80003f44270 */
[----:B------:R0:W3:Y:S01]  /*dcd0*/  @P0 LDG.E.U16 R161, desc[UR6][R8.64] ;  /* 0x0000000608a10981 */ /* 0x0000e2000c1e1500 */
[----:B------:R-:W-:Y:S02]  /*dce0*/  PRMT R177, RZ, 0x7610, R177 ;  /* 0x00007610ffb17816 */ /* 0x000fe400000000b1 */
[----:B------:R-:W-:Y:S02]  /*dcf0*/  ISETP.GT.AND P3, PT, R16, 0x2b, PT ;  /* 0x0000002b1000780c */ /* 0x000fe40003f64270 */
[----:B0-----:R-:W-:Y:S02]  /*dd00*/  @P1 IMAD.MOV.U32 R8, RZ, RZ, R11 ;  /* 0x000000ffff081224 */ /* 0x001fe400078e000b */
[----:B------:R-:W-:Y:S01]  /*dd10*/  @P1 IMAD.MOV.U32 R9, RZ, RZ, R13 ;  /* 0x000000ffff091224 */ /* 0x000fe200078e000d */
[----:B------:R-:W3:Y:S04]  /*dd20*/  LDL R11, [R1+0x694] ;  /* 0x00069400010b7983 */ /* 0x000ee80000100800 */
[----:B------:R-:W3:Y:S01]  /*dd30*/  LDL R13, [R1+0x690] ;  /* 0x00069000010d7983 */ /* 0x000ee20000100800 */
[----:B------:R-:W-:-:S02]  /*dd40*/  PRMT R211, RZ, 0x7610, R211 ;  /* 0x00007610ffd37816 */ /* 0x000fc400000000d3 */
[----:B------:R-:W-:Y:S01]  /*dd50*/  ISETP.GT.AND P0, PT, R16, 0x2c, PT ;  /* 0x0000002c1000780c */ /* 0x000fe20003f04270 */
[----:B------:R4:W3:Y:S01]  /*dd60*/  @P1 LDG.E.U16 R177, desc[UR6][R8.64] ;  /* 0x0000000608b11981 */ /* 0x0008e2000c1e1500 */
[----:B------:R-:W-:Y:S01]  /*dd70*/  PRMT R198, RZ, 0x7610, R198 ;  /* 0x00007610ffc67816 */ /* 0x000fe200000000c6 */
[----:B----4-:R-:W-:Y:S02]  /*dd80*/  @P2 IMAD.MOV.U32 R8, RZ, RZ, R0 ;  /* 0x000000ffff082224 */ /* 0x010fe400078e0000 */
[----:B--2---:R-:W-:Y:S01]  /*dd90*/  @P2 IMAD.MOV.U32 R9, RZ, RZ, R12 ;  /* 0x000000ffff092224 */ /* 0x004fe200078e000c */
[----:B------:R-:W2:Y:S04]  /*dda0*/  LDL R0, [R1+0x68c] ;  /* 0x00068c0001007983 */ /* 0x000ea80000100800 */
[----:B------:R-:W4:Y:S04]  /*ddb0*/  LDL R12, [R1+0x688] ;  /* 0x00068800010c7983 */ /* 0x000f280000100800 */
[----:B------:R3:W4:Y:S02]  /*ddc0*/  @P2 LDG.E.U16 R211, desc[UR6][R8.64] ;  /* 0x0000000608d32981 */ /* 0x000724000c1e1500 */
[----:B---3--:R-:W-:-:S02]  /*ddd0*/  @P3 IMAD.MOV.U32 R9, RZ, RZ, R19 ;  /* 0x000000ffff093224 */ /* 0x008fc400078e0013 */
[----:B------:R-:W-:-:S05]  /*dde0*/  @P3 IMAD.MOV.U32 R8, RZ, RZ, R18 ;  /* 0x000000ffff083224 */ /* 0x000fca00078e0012 */
[----:B------:R0:W3:Y:S02]  /*ddf0*/  @P3 LDG.E.U16 R198, desc[UR6][R8.64] ;  /* 0x0000000608c63981 */ /* 0x0000e4000c1e1500 */
[----:B0-----:R-:W-:Y:S02]  /*de00*/  @P0 IMAD.MOV.U32 R8, RZ, RZ, R3 ;  /* 0x000000ffff080224 */ /* 0x001fe400078e0003 */
[----:B------:R-:W-:Y:S01]  /*de10*/  @P0 IMAD.MOV.U32 R9, RZ, RZ, R10 ;  /* 0x000000ffff090224 */ /* 0x000fe200078e000a */
[----:B------:R-:W3:Y:S04]  /*de20*/  LDL R3, [R1+0x684] ;  /* 0x0006840001037983 */ /* 0x000ee80000100800 */
[----:B------:R-:W3:Y:S01]  /*de30*/  LDL R10, [R1+0x680] ;  /* 0x00068000010a7983 */ /* 0x000ee20000100800 */
[----:B------:R-:W-:-:S02]  /*de40*/  ISETP.GT.AND P1, PT, R16, 0x2d, PT ;  /* 0x0000002d1000780c */ /* 0x000fc40003f24270 */
[----:B------:R-:W-:Y:S02]  /*de50*/  PRMT R17, RZ, 0x7610, R17 ;  /* 0x00007610ff117816 */ /* 0x000fe40000000011 */
[----:B------:R-:W-:Y:S02]  /*de60*/  ISETP.GT.AND P2, PT, R16, 0x2e, PT ;  /* 0x0000002e1000780c */ /* 0x000fe40003f44270 */
[----:B------:R-:W-:Y:S02]  /*de70*/  PRMT R14, RZ, 0x7610, R14 ;  /* 0x00007610ff0e7816 */ /* 0x000fe4000000000e */
[----:B------:R0:W3:Y:S05]  /*de80*/  @P0 LDG.E.U16 R17, desc[UR6][R8.64] ;  /* 0x0000000608110981 */ /* 0x0000ea000c1e1500 */
[----:B0-----:R-:W-:-:S02]  /*de90*/  @P1 IMAD.MOV.U32 R8, RZ, RZ, R11 ;  /* 0x000000ffff081224 */ /* 0x001fc400078e000b */
[----:B------:R-:W-:Y:S01]  /*dea0*/  @P1 IMAD.MOV.U32 R9, RZ, RZ, R13 ;  /* 0x000000ffff091224 */ /* 0x000fe200078e000d */
[----:B------:R-:W-:Y:S01]  /*deb0*/  PRMT R231, RZ, 0x7610, R231 ;  /* 0x00007610ffe77816 */ /* 0x000fe200000000e7 */
[----:B------:R-:W3:Y:S04]  /*dec0*/  LDL R13, [R1+0x678] ;  /* 0x00067800010d7983 */ /* 0x000ee80000100800 */
[----:B------:R2:W3:Y:S01]  /*ded0*/  @P1 LDG.E.U16 R14, desc[UR6][R8.64] ;  /* 0x00000006080e1981 */ /* 0x0004e2000c1e1500 */
[----:B------:R-:W-:Y:S02]  /*dee0*/  ISETP.GT.AND P3, PT, R16, 0x2f, PT ;  /* 0x0000002f1000780c */ /* 0x000fe40003f64270 */
[----:B------:R-:W-:Y:S01]  /*def0*/  PRMT R227, RZ, 0x7610, R227 ;  /* 0x00007610ffe37816 */ /* 0x000fe200000000e3 */
[----:B------:R-:W3:Y:S01]  /*df00*/  LDL R11, [R1+0x67c] ;  /* 0x00067c00010b7983 */ /* 0x000ee20000100800 */
[----:B--2---:R-:W-:-:S02]  /*df10*/  @P2 IMAD.MOV.U32 R8, RZ, RZ, R0 ;  /* 0x000000ffff082224 */ /* 0x004fc400078e0000 */
[----:B----4-:R-:W-:-:S05]  /*df20*/  @P2 IMAD.MOV.U32 R9, RZ, RZ, R12 ;  /* 0x000000ffff092224 */ /* 0x010fca00078e000c */
[----:B------:R3:W2:Y:S02]  /*df30*/  @P2 LDG.E.U16 R231, desc[UR6][R8.64] ;  /* 0x0000000608e72981 */ /* 0x0006a4000c1e1500 */
[----:B---3--:R-:W-:Y:S02]  /*df40*/  @P3 IMAD.MOV.U32 R8, RZ, RZ, R3 ;  /* 0x000000ffff083224 */ /* 0x008fe400078e0003 */
[----:B------:R-:W-:-:S05]  /*df50*/  @P3 IMAD.MOV.U32 R9, RZ, RZ, R10 ;  /* 0x000000ffff093224 */ /* 0x000fca00078e000a */
[----:B------:R0:W3:Y:S04]  /*df60*/  @P3 LDG.E.U16 R227, desc[UR6][R8.64] ;  /* 0x0000000608e33981 */ /* 0x0000e8000c1e1500 */
[----:B------:R1:W-:Y:S04]  /*df70*/  STL [R1+0x30], R17 ;  /* 0x0000301101007387 */ /* 0x0003e80000100800 */
[----:B-1----:R-:W4:Y:S04]  /*df80*/  LDL R17, [R1+0x670] ;  /* 0x0006700001117983 */ /* 0x002f280000100800 */
[----:B------:R1:W-:Y:S04]  /*df90*/  STL [R1+0x2c], R14 ;  /* 0x00002c0e01007387 */ /* 0x0003e80000100800 */
[----:B------:R-:W4:Y:S04]  /*dfa0*/  LDL R12, [R1+0x668] ;  /* 0x00066800010c7983 */ /* 0x000f280000100800 */
[----:B------:R-:W4:Y:S04]  /*dfb0*/  LDL R0, [R1+0x66c] ;  /* 0x00066c0001007983 */ /* 0x000f280000100800 */
[----:B-1----:R-:W4:Y:S01]  /*dfc0*/  LDL R14, [R1+0x674] ;  /* 0x00067400010e7983 */ /* 0x002f220000100800 */
[----:B------:R-:W-:-:S03]  /*dfd0*/  ISETP.GT.AND P0, PT, R16, 0x30, PT ;  /* 0x000000301000780c */ /* 0x000fc60003f04270 */
[----:B--2---:R-:W-:Y:S04]  /*dfe0*/  STL [R1+0x8e8], R231 ;  /* 0x0008e8e701007387 */ /* 0x004fe80000100800 */
[----:B------:R-:W2:Y:S04]  /*dff0*/  LDL R10, [R1+0x660] ;  /* 0x00066000010a7983 */ /* 0x000ea80000100800 */
[----:B------:R-:W2:Y:S02]  /*e000*/  LDL R3, [R1+0x664] ;  /* 0x0006640001037983 */ /* 0x000ea40000100800 */
[----:B0-----:R-:W-:-:S02]  /*e010*/  @P0 IMAD.MOV.U32 R9, RZ, RZ, R13 ;  /* 0x000000ffff090224 */ /* 0x001fc400078e000d */
[----:B---3--:R0:W-:Y:S04]  /*e020*/  STL [R1+0x8ec], R227 ;  /* 0x0008ece301007387 */ /* 0x0081e80000100800 */
[----:B------:R-:W3:Y:S01]  /*e030*/  LDL R13, [R1+0x658] ;  /* 0x00065800010d7983 */ /* 0x000ee20000100800 */
[C---:B------:R-:W-:Y:S01]  /*e040*/  ISETP.GT.AND P1, PT, R16.reuse, 0x31, PT ;  /* 0x000000311000780c */ /* 0x040fe20003f24270 */
[----:B------:R-:W-:Y:S01]  /*e050*/  @P0 IMAD.MOV.U32 R8, RZ, RZ, R11 ;  /* 0x000000ffff080224 */ /* 0x000fe200078e000b */
[----:B------:R-:W-:Y:S01]  /*e060*/  PRMT R160, RZ, 0x7610, R160 ;  /* 0x00007610ffa07816 */ /* 0x000fe200000000a0 */
[----:B------:R-:W3:Y:S01]  /*e070*/  LDL R11, [R1+0x65c] ;  /* 0x00065c00010b7983 */ /* 0x000ee20000100800 */
[----:B------:R-:W-:Y:S02]  /*e080*/  ISETP.GT.AND P2, PT, R16, 0x32, PT ;  /* 0x000000321000780c */ /* 0x000fe40003f44270 */
[----:B------:R-:W-:-:S02]  /*e090*/  PRMT R176, RZ, 0x7610, R176 ;  /* 0x00007610ffb07816 */ /* 0x000fc400000000b0 */
[----:B------:R-:W-:Y:S01]  /*e0a0*/  ISETP.GT.AND P3, PT, R16, 0x33, PT ;  /* 0x000000331000780c */ /* 0x000fe20003f64270 */
[----:B------:R4:W3:Y:S01]  /*e0b0*/  @P0 LDG.E.U16 R160, desc[UR6][R8.64] ;  /* 0x0000000608a00981 */ /* 0x0008e2000c1e1500 */
[----:B------:R-:W-:-:S03]  /*e0c0*/  PRMT R192, RZ, 0x7610, R192 ;  /* 0x00007610ffc07816 */ /* 0x000fc600000000c0 */
[----:B----4-:R-:W-:Y:S02]  /*e0d0*/  @P1 IMAD.MOV.U32 R9, RZ, RZ, R17 ;  /* 0x000000ffff091224 */ /* 0x010fe400078e0011 */
[----:B------:R-:W-:Y:S01]  /*e0e0*/  @P1 IMAD.MOV.U32 R8, RZ, RZ, R14 ;  /* 0x000000ffff081224 */ /* 0x000fe200078e000e */
[----:B------:R-:W-:Y:S01]  /*e0f0*/  ISETP.GT.AND P0, PT, R16, 0x34, PT ;  /* 0x000000341000780c */ /* 0x000fe20003f04270 */
[----:B------:R-:W4:Y:S04]  /*e100*/  LDL R14, [R1+0x640] ;  /* 0x00064000010e7983 */ /* 0x000f280000100800 */
[----:B------:R1:W4:Y:S02]  /*e110*/  @P1 LDG.E.U16 R176, desc[UR6][R8.64] ;  /* 0x0000000608b01981 */ /* 0x000324000c1e1500 */
[----:B-1----:R-:W-:-:S02]  /*e120*/  @P2 IMAD.MOV.U32 R8, RZ, RZ, R0 ;  /* 0x000000ffff082224 */ /* 0x002fc400078e0000 */
[----:B------:R-:W-:Y:S01]  /*e130*/  @P2 IMAD.MOV.U32 R9, RZ, RZ, R12 ;  /* 0x000000ffff092224 */ /* 0x000fe200078e000c */
[----:B------:R-:W4:Y:S04]  /*e140*/  LDL R0, [R1+0x654] ;  /* 0x0006540001007983 */ /* 0x000f280000100800 */
[----:B------:R-:W4:Y:S04]  /*e150*/  LDL R12, [R1+0x650] ;  /* 0x00065000010c7983 */ /* 0x000f280000100800 */
[----:B------:R2:W4:Y:S01]  /*e160*/  @P2 LDG.E.U16 R192, desc[UR6][R8.64] ;  /* 0x0000000608c02981 */ /* 0x000522000c1e1500 */
[----:B------:R-:W-:Y:S01]  /*e170*/  PRMT R197, RZ, 0x7610, R197 ;  /* 0x00007610ffc57816 */ /* 0x000fe200000000c5 */
[----:B--2---:R-:W-:-:S02]  /*e180*/  @P3 IMAD.MOV.U32 R8, RZ, RZ, R3 ;  /* 0x000000ffff083224 */ /* 0x004fc400078e0003 */
[----:B------:R-:W-:Y:S01]  /*e190*/  @P3 IMAD.MOV.U32 R9, RZ, RZ, R10 ;  /* 0x000000ffff093224 */ /* 0x000fe200078e000a */
[----:B------:R-:W2:Y:S04]  /*e1a0*/  LDL R3, [R1+0x64c] ;  /* 0x00064c0001037983 */ /* 0x000ea80000100800 */
[----:B------:R-:W2:Y:S04]  /*e1b0*/  LDL R10, [R1+0x648] ;  /* 0x00064800010a7983 */ /* 0x000ea80000100800 */
[----:B------:R3:W2:Y:S02]  /*e1c0*/  @P3 LDG.E.U16 R197, desc[UR6][R8.64] ;  /* 0x0000000608c53981 */ /* 0x0006a4000c1e1500 */
[----:B---3--:R-:W-:-:S02]  /*e1d0*/  @P0 IMAD.MOV.U32 R9, RZ, RZ, R13 ;  /* 0x000000ffff090224 */ /* 0x008fc400078e000d */
[----:B------:R-:W3:Y:S01]  /*e1e0*/  LDL R13, [R1+0x644] ;  /* 0x00064400010d7983 */ /* 0x000ee20000100800 */
[C---:B------:R-:W-:Y:S01]  /*e1f0*/  ISETP.GT.AND P1, PT, R16.reuse, 0x35, PT ;  /* 0x000000351000780c */ /* 0x040fe20003f24270 */
[----:B------:R-:W-:Y:S01]  /*e200*/  @P0 IMAD.MOV.U32 R8, RZ, RZ, R11 ;  /* 0x000000ffff080224 */ /* 0x000fe200078e000b */
[----:B------:R-:W-:Y:S01]  /*e210*/  PRMT R15, RZ, 0x7610, R15 ;  /* 0x00007610ff0f7816 */ /* 0x000fe2000000000f */
[----:B------:R-:W3:Y:S01]  /*e220*/  LDL R11, [R1+0x63c] ;  /* 0x00063c00010b7983 */ /* 0x000ee20000100800 */
[----:B------:R-:W-:Y:S02]  /*e230*/  ISETP.GT.AND P2, PT, R16, 0x36, PT ;  /* 0x000000361000780c */ /* 0x000fe40003f44270 */
[----:B0-----:R-:W-:Y:S02]  /*e240*/  PRMT R227, RZ, 0x7610, R227 ;  /* 0x00007610ffe37816 */ /* 0x001fe400000000e3 */
[----:B------:R4:W3:Y:S01]  /*e250*/  @P0 LDG.E.U16 R15, desc[UR6][R8.64] ;  /* 0x00000006080f0981 */ /* 0x0008e2000c1e1500 */
[----:B------:R-:W-:-:S02]  /*e260*/  PRMT R234, RZ, 0x7610, R234 ;  /* 0x00007610ffea7816 */ /* 0x000fc400000000ea */
[----:B------:R-:W-:Y:S02]  /*e270*/  ISETP.GT.AND P3, PT, R16, 0x37, PT ;  /* 0x000000371000780c */ /* 0x000fe40003f64270 */
[----:B------:R-:W-:Y:S01]  /*e280*/  PRMT R224, RZ, 0x7610, R224 ;  /* 0x00007610ffe07816 */ /* 0x000fe200000000e0 */
[----:B----4-:R-:W-:Y:S02]  /*e290*/  @P1 IMAD.MOV.U32 R8, RZ, RZ, R0 ;  /* 0x000000ffff081224 */ /* 0x010fe400078e0000 */
[----:B------:R-:W4:Y:S01]  /*e2a0*/  LDL R0, [R1+0x634] ;  /* 0x0006340001007983 */ /* 0x000f220000100800 */
[----:B------:R-:W-:-:S03]  /*e2b0*/  @P1 IMAD.MOV.U32 R9, RZ, RZ, R12 ;  /* 0x000000ffff091224 */ /* 0x000fc600078e000c */
[----:B------:R-:W4:Y:S04]  /*e2c0*/  LDL R12, [R1+0x638] ;  /* 0x00063800010c7983 */ /* 0x000f280000100800 */
[----:B------:R2:W4:Y:S02]  /*e2d0*/  @P1 LDG.E.U16 R227, desc[UR6][R8.64] ;  /* 0x0000000608e31981 */ /* 0x000524000c1e1500 */
[----:B--2---:R-:W-:Y:S02]  /*e2e0*/  @P2 IMAD.MOV.U32 R8, RZ, RZ, R3 ;  /* 0x000000ffff082224 */ /* 0x004fe400078e0003 */
[----:B------:R-:W-:-:S05]  /*e2f0*/  @P2 IMAD.MOV.U32 R9, RZ, RZ, R10 ;  /* 0x000000ffff092224 */ /* 0x000fca00078e000a */
[----:B------:R0:W2:Y:S02]  /*e300*/  @P2 LDG.E.U16 R234, desc[UR6][R8.64] ;  /* 0x0000000608ea2981 */ /* 0x0000a4000c1e1500 */
[----:B0-----:R-:W-:Y:S02]  /*e310*/  @P3 IMAD.MOV.U32 R9, RZ, RZ, R14 ;  /* 0x000000ffff093224 */ /* 0x001fe400078e000e */
[----:B---3--:R-:W-:-:S05]  /*e320*/  @P3 IMAD.MOV.U32 R8, RZ, RZ, R13 ;  /* 0x000000ffff083224 */ /* 0x008fca00078e000d */
[----:B------:R0:W3:Y:S01]  /*e330*/  @P3 LDG.E.U16 R224, desc[UR6][R8.64] ;  /* 0x0000000608e03981 */ /* 0x0000e2000c1e1500 */
[----:B------:R-:W-:-:S13]  /*e340*/  ISETP.GT.AND P0, PT, R16, 0x38, PT ;  /* 0x000000381000780c */ /* 0x000fda0003f04270 */
[----:B0-----:R-:W-:Y:S01]  /*e350*/  @P0 IMAD.MOV.U32 R8, RZ, RZ, R11 ;  /* 0x000000ffff080224 */ /* 0x001fe200078e000b */
[----:B----4-:R-:W-:Y:S04]  /*e360*/  STL [R1+0x8f0], R227 ;  /* 0x0008f0e301007387 */ /* 0x010fe80000100800 */
[----:B------:R-:W4:Y:S04]  /*e370*/  LDL R10, [R1+0x630] ;  /* 0x00063000010a7983 */ /* 0x000f280000100800 */
[----:B------:R-:W4:Y:S04]  /*e380*/  LDL R3, [R1+0x62c] ;  /* 0x00062c0001037983 */ /* 0x000f280000100800 */
[----:B--2---:R-:W-:Y:S04]  /*e390*/  STL [R1+0x8f4], R234 ;  /* 0x0008f4ea01007387 */ /* 0x004fe80000100800 */
[----:B------:R0:W-:Y:S04]  /*e3a0*/  STL [R1+0x28], R15 ;  /* 0x0000280f01007387 */ /* 0x0001e80000100800 */
[----:B------:R-:W2:Y:S04]  /*e3b0*/  LDL R14, [R1+0x620] ;  /* 0x00062000010e7983 */ /* 0x000ea80000100800 */
[----:B------:R-:W2:Y:S04]  /*e3c0*/  LDL R13, [R1+0x624] ;  /* 0x00062400010d7983 */ /* 0x000ea80000100800 */
[----:B0-----:R-:W2:Y:S01]  /*e3d0*/  LDL R15, [R1+0x628] ;  /* 0x00062800010f7983 */ /* 0x001ea20000100800 */
[----:B------:R-:W-:-:S03]  /*e3e0*/  @P0 IMAD.MOV.U32 R9, RZ, RZ, R12 ;  /* 0x000000ffff090224 */ /* 0x000fc600078e000c */
[----:B---3--:R-:W-:Y:S04]  /*e3f0*/  STL [R1+0x8f8], R224 ;  /* 0x0008f8e001007387 */ /* 0x008fe80000100800 */
[----:B------:R-:W3:Y:S04]  /*e400*/  LDL R12, [R1+0x618] ;  /* 0x00061800010c7983 */ /* 0x000ee80000100800 */
[----:B------:R-:W3:Y:S01]  /*e410*/  LDL R11, [R1+0x61c] ;  /* 0x00061c00010b7983 */ /* 0x000ee20000100800 */
[----:B------:R-:W-:Y:S02]  /*e420*/  ISETP.GT.AND P1, PT, R16, 0x39, PT ;  /* 0x000000391000780c */ /* 0x000fe40003f24270 */
[----:B------:R-:W-:-:S02]  /*e430*/  PRMT R163, RZ, 0x7610, R163 ;  /* 0x00007610ffa37816 */ /* 0x000fc400000000a3 */
[C---:B------:R-:W-:Y:S02]  /*e440*/  ISETP.GT.AND P2, PT, R16.reuse, 0x3a, PT ;  /* 0x0000003a1000780c */ /* 0x040fe40003f44270 */
[----:B------:R-:W-:Y:S02]  /*e450*/  PRMT R179, RZ, 0x7610, R179 ;  /* 0x00007610ffb37816 */ /* 0x000fe400000000b3 */
[C---:B------:R-:W-:Y:S01]  /*e460*/  ISETP.GT.AND P3, PT, R16.reuse, 0x3b, PT ;  /* 0x0000003b1000780c */ /* 0x040fe20003f64270 */
[----:B------:R0:W3:Y:S01]  /*e470*/  @P0 LDG.E.U16 R163, desc[UR6][R8.64] ;  /* 0x0000000608a30981 */ /* 0x0000e2000c1e1500 */
[----:B------:R-:W-:Y:S02]  /*e480*/  PRMT R193, RZ, 0x7610, R193 ;  /* 0x00007610ffc17816 */ /* 0x000fe400000000c1 */
[----:B------:R-:W-:Y:S01]  /*e490*/  ISETP.GT.AND P0, PT, R16, 0x3c, PT ;  /* 0x0000003c1000780c */ /* 0x000fe20003f04270 */
[----:B0-----:R-:W-:Y:S01]  /*e4a0*/  @P1 IMAD.MOV.U32 R8, RZ, RZ, R0 ;  /* 0x000000ffff081224 */ /* 0x001fe200078e0000 */
[----:B------:R-:W-:Y:S01]  /*e4b0*/  PRMT R196, RZ, 0x7610, R196 ;  /* 0x00007610ffc47816 */ /* 0x000fe200000000c4 */
[----:B------:R-:W3:Y:S01]  /*e4c0*/  LDL R0, [R1+0x614] ;  /* 0x0006140001007983 */ /* 0x000ee20000100800 */
[----:B------:R-:W-:Y:S01]  /*e4d0*/  PRMT R234, RZ, 0x7610, R234 ;  /* 0x00007610ffea7816 */ /* 0x000fe200000000ea */
[----:B----4-:R-:W-:-:S02]  /*e4e0*/  @P1 IMAD.MOV.U32 R9, RZ, RZ, R10 ;  /* 0x000000ffff091224 */ /* 0x010fc400078e000a */
[----:B------:R-:W4:Y:S04]  /*e4f0*/  LDL R10, [R1+0x610] ;  /* 0x00061000010a7983 */ /* 0x000f280000100800 */
[----:B------:R0:W4:Y:S02]  /*e500*/  @P1 LDG.E.U16 R179, desc[UR6][R8.64] ;  /* 0x0000000608b31981 */ /* 0x000124000c1e1500 */
[----:B0-----:R-:W-:Y:S02]  /*e510*/  @P2 IMAD.MOV.U32 R8, RZ, RZ, R3 ;  /* 0x000000ffff082224 */ /* 0x001fe400078e0003 */
[----:B------:R-:W4:Y:S01]  /*e520*/  LDL R3, [R1+0x60c] ;  /* 0x00060c0001037983 */ /* 0x000f220000100800 */
[----:B--2---:R-:W-:-:S03]  /*e530*/  @P2 IMAD.MOV.U32 R9, RZ, RZ, R15 ;  /* 0x000000ffff092224 */ /* 0x004fc600078e000f */
[----:B------:R-:W2:Y:S04]  /*e540*/  LDL R15, [R1+0x608] ;  /* 0x00060800010f7983 */ /* 0x000ea80000100800 */
[----:B------:R0:W2:Y:S02]  /*e550*/  @P2 LDG.E.U16 R193, desc[UR6][R8.64] ;  /* 0x0000000608c12981 */ /* 0x0000a4000c1e1500 */
[----:B0-----:R-:W-:Y:S02]  /*e560*/  @P3 IMAD.MOV.U32 R8, RZ, RZ, R13 ;  /* 0x000000ffff083224 */ /* 0x001fe400078e000d */
[----:B------:R-:W-:Y:S01]  /*e570*/  @P3 IMAD.MOV.U32 R9, RZ, RZ, R14 ;  /* 0x000000ffff093224 */ /* 0x000fe200078e000e */
[----:B------:R-:W2:Y:S04]  /*e580*/  LDL R13, [R1+0x604] ;  /* 0x00060400010d7983 */ /* 0x000ea80000100800 */
[----:B------:R3:W2:Y:S04]  /*e590*/  @P3 LDG.E.U16 R196, desc[UR6][R8.64] ;  /* 0x0000000608c43981 */ /* 0x0006a8000c1e1500 */
[----:B------:R-:W2:Y:S01]  /*e5a0*/  LDL R14, [R1+0x600] ;  /* 0x00060000010e7983 */ /* 0x000ea20000100800 */
[----:B---3--:R-:W-:Y:S01]  /*e5b0*/  @P0 IMAD.MOV.U32 R9, RZ, RZ, R12 ;  /* 0x000000ffff090224 */ /* 0x008fe200078e000c */
[----:B------:R-:W-:-:S02]  /*e5c0*/  ISETP.GT.AND P1, PT, R16, 0x3d, PT ;  /* 0x0000003d1000780c */ /* 0x000fc40003f24270 */
[----:B------:R-:W3:Y:S01]  /*e5d0*/  LDL R12, [R1+0x5f8] ;  /* 0x0005f800010c7983 */ /* 0x000ee20000100800 */
[----:B------:R-:W-:-:S03]  /*e5e0*/  @P0 IMAD.MOV.U32 R8, RZ, RZ, R11 ;  /* 0x000000ffff080224 */ /* 0x000fc600078e000b */
[----:B------:R-:W3:Y:S04]  /*e5f0*/  LDL R11, [R1+0x5fc] ;  /* 0x0005fc00010b7983 */ /* 0x000ee80000100800 */
[----:B------:R0:W2:Y:S01]  /*e600*/  @P0 LDG.E.U16 R234, desc[UR6][R8.64] ;  /* 0x0000000608ea0981 */ /* 0x0000a2000c1e1500 */
[----:B------:R-:W-:Y:S02]  /*e610*/  ISETP.GT.AND P2, PT, R16, 0x3e, PT ;  /* 0x0000003e1000780c */ /* 0x000fe40003f44270 */
[----:B------:R-:W-:Y:S01]  /*e620*/  PRMT R231, RZ, 0x7610, R231 ;  /* 0x00007610ffe77816 */ /* 0x000fe200000000e7 */
[----:B0-----:R-:W-:Y:S02]  /*e630*/  @P1 IMAD.MOV.U32 R8, RZ, RZ, R0 ;  /* 0x000000ffff081224 */ /* 0x001fe400078e0000 */
[----:B----4-:R-:W-:-:S05]  /*e640*/  @P1 IMAD.MOV.U32 R9, RZ, RZ, R10 ;  /* 0x000000ffff091224 */ /* 0x010fca00078e000a */
[----:B------:R0:W4:Y:S03]  /*e650*/  @P1 LDG.E.U16 R231, desc[UR6][R8.64] ;  /* 0x0000000608e71981 */ /* 0x000126000c1e1500 */
[----:B0-----:R-:W-:Y:S01]  /*e660*/  @P2 IMAD.MOV.U32 R8, RZ, RZ, R3 ;  /* 0x000000ffff082224 */ /* 0x001fe200078e0003 */
[----:B--2---:R0:W-:Y:S04]  /*e670*/  STL [R1+0x8fc], R234 ;  /* 0x0008fcea01007387 */ /* 0x0041e80000100800 */
[----:B------:R-:W2:Y:S04]  /*e680*/  LDL R10, [R1+0x5f0] ;  /* 0x0005f000010a7983 */ /* 0x000ea80000100800 */
[----:B------:R-:W4:Y:S04]  /*e690*/  LDL R0, [R1+0x5f4] ;  /* 0x0005f40001007983 */ /* 0x000f280000100800 */
[----:B------:R-:W4:Y:S01]  /*e6a0*/  LDL R3, [R1+0x5ec] ;  /* 0x0005ec0001037983 */ /* 0x000f220000100800 */
[----:B------:R-:W-:Y:S01]  /*e6b0*/  ISETP.GT.AND P3, PT, R16, 0x3f, PT ;  /* 0x0000003f1000780c */ /* 0x000fe20003f64270 */
[----:B------:R-:W-:-:S02]  /*e6c0*/  @P2 IMAD.MOV.U32 R9, RZ, RZ, R15 ;  /* 0x000000ffff092224 */ /* 0x000fc400078e000f */
[----:B------:R-:W4:Y:S01]  /*e6d0*/  LDL R15, [R1+0x5e8] ;  /* 0x0005e800010f7983 */ /* 0x000f220000100800 */
[----:B------:R-:W-:Y:S02]  /*e6e0*/  PRMT R4, RZ, 0x7610, R4 ;  /* 0x00007610ff047816 */ /* 0x000fe40000000004 */
[----:B------:R-:W-:Y:S01]  /*e6f0*/  ISETP.GT.AND P0, PT, R16, 0x40, PT ;  /* 0x000000401000780c */ /* 0x000fe20003f04270 */
[----:B------:R-:W4:Y:S01]  /*e700*/  LDL R17, [R1+0x470] ;  /* 0x0004700001117983 */ /* 0x000f220000100800 */
[----:B------:R-:W-:-:S03]  /*e710*/  PRMT R222, RZ, 0x7610, R222 ;  /* 0x00007610ffde7816 */ /* 0x000fc600000000de */
[----:B------:R1:W4:Y:S01]  /*e720*/  @P2 LDG.E.U16 R4, desc[UR6][R8.64] ;  /* 0x0000000608042981 */ /* 0x000322000c1e1500 */
[C---:B------:R-:W-:Y:S02]  /*e730*/  ISETP.GT.AND P1, PT, R16.reuse, 0x41, PT ;  /* 0x000000411000780c */ /* 0x040fe40003f24270 */
[----:B------:R-:W-:Y:S01]  /*e740*/  PRMT R162, RZ, 0x7610, R162 ;  /* 0x00007610ffa27816 */ /* 0x000fe200000000a2 */
[----:B------:R-:W4:Y:S01]  /*e750*/  LDL R20, [R1+0x428] ;  /* 0x0004280001147983 */ /* 0x000f220000100800 */
[----:B------:R-:W-:Y:S02]  /*e760*/  PRMT R178, RZ, 0x7610, R178 ;  /* 0x00007610ffb27816 */ /* 0x000fe400000000b2 */
[----:B------:R-:W-:Y:S01]  /*e770*/  PRMT R194, RZ, 0x7610, R194 ;  /* 0x00007610ffc27816 */ /* 0x000fe200000000c2 */
[----:B------:R-:W4:Y:S01]  /*e780*/  LDL R19, [R1+0x42c] ;  /* 0x00042c0001137983 */ /* 0x000f220000100800 */
[----:B-1----:R-:W-:Y:S02]  /*e790*/  @P3 IMAD.MOV.U32 R8, RZ, RZ, R13 ;  /* 0x000000ffff083224 */ /* 0x002fe400078e000d */
[----:B------:R-:W-:Y:S01]  /*e7a0*/  @P3 IMAD.MOV.U32 R9, RZ, RZ, R14 ;  /* 0x000000ffff093224 */ /* 0x000fe200078e000e */
[----:B------:R-:W4:Y:S04]  /*e7b0*/  LDL R13, [R1+0x5e4] ;  /* 0x0005e400010d7983 */ /* 0x000f280000100800 */
[----:B------:R-:W4:Y:S04]  /*e7c0*/  LDL R14, [R1+0x5e0] ;  /* 0x0005e000010e7983 */ /* 0x000f280000100800 */
[----:B------:R3:W4:Y:S01]  /*e7d0*/  @P3 LDG.E.U16 R222, desc[UR6][R8.64] ;  /* 0x0000000608de3981 */ /* 0x000722000c1e1500 */
[----:B------:R-:W-:-:S02]  /*e7e0*/  ISETP.GT.AND P2, PT, R16, 0x42, PT ;  /* 0x000000421000780c */ /* 0x000fc40003f44270 */
[----:B------:R-:W-:Y:S01]  /*e7f0*/  PRMT R195, RZ, 0x7610, R195 ;  /* 0x00007610ffc37816 */ /* 0x000fe200000000c3 */
[----:B------:R-:W4:Y:S01]  /*e800*/  LDL R18, [R1+0x420] ;  /* 0x0004200001127983 */ /* 0x000f220000100800 */
[----:B------:R-:W-:Y:S02]  /*e810*/  PRMT R227, RZ, 0x7610, R227 ;  /* 0x00007610ffe37816 */ /* 0x000fe400000000e3 */
[----:B------:R-:W-:Y:S01]  /*e820*/  PRMT R229, RZ, 0x7610, R229 ;  /* 0x00007610ffe57816 */ /* 0x000fe200000000e5 */
[----:B------:R-:W4:Y:S01]  /*e830*/  LDL R22, [R1+0x400] ;  /* 0x0004000001167983 */ /* 0x000f220000100800 */
[----:B---3--:R-:W-:Y:S02]  /*e840*/  @P0 IMAD.MOV.U32 R8, RZ, RZ, R11 ;  /* 0x000000ffff080224 */ /* 0x008fe400078e000b */
[----:B------:R-:W-:Y:S01]  /*e850*/  @P0 IMAD.MOV.U32 R9, RZ, RZ, R12 ;  /* 0x000000ffff090224 */ /* 0x000fe200078e000c */
[----:B------:R-:W3:Y:S04]  /*e860*/  LDL R11, [R1+0x5dc] ;  /* 0x0005dc00010b7983 */ /* 0x000ee80000100800 */
[----:B------:R-:W3:Y:S04]  /*e870*/  LDL R12, [R1+0x5d8] ;  /* 0x0005d800010c7983 */ /* 0x000ee80000100800 */
[----:B------:R2:W3:Y:S01]  /*e880*/  @P0 LDG.E.U16 R162, desc[UR6][R8.64] ;  /* 0x0000000608a20981 */ /* 0x0004e2000c1e1500 */
[----:B------:R-:W-:-:S02]  /*e890*/  PRMT R5, RZ, 0x7610, R5 ;  /* 0x00007610ff057816 */ /* 0x000fc40000000005 */
[----:B------:R-:W-:Y:S01]  /*e8a0*/  PRMT R220, RZ, 0x7610, R220 ;  /* 0x00007610ffdc7816 */ /* 0x000fe200000000dc */
[----:B------:R-:W3:Y:S01]  /*e8b0*/  LDL R153, [R1+0x3d0] ;  /* 0x0003d00001997983 */ /* 0x000ee20000100800 */
[----:B------:R-:W-:Y:S02]  /*e8c0*/  PRMT R165, RZ, 0x7610, R165 ;  /* 0x00007610ffa57816 */ /* 0x000fe400000000a5 */
[----:B------:R-:W-:Y:S01]  /*e8d0*/  PRMT R181, RZ, 0x7610, R181 ;  /* 0x00007610ffb57816 */ /* 0x000fe200000000b5 */
[----:B------:R-:W3:Y:S01]  /*e8e0*/  LDL R152, [R1+0x3d4] ;  /* 0x0003d40001987983 */ /* 0x000ee20000100800 */
[----:B--2---:R-:W-:-:S03]  /*e8f0*/  @P1 IMAD.MOV.U32 R9, RZ, RZ, R10 ;  /* 0x000000ffff091224 */ /* 0x004fc600078e000a */
[----:B------:R-:W2:Y:S01]  /*e900*/  LDL R10, [R1+0x5d0] ;  /* 0x0005d000010a7983 */ /* 0x000ea20000100800 */
[----:B----4-:R-:W-:-:S03]  /*e910*/  @P1 IMAD.MOV.U32 R8, RZ, RZ, R0 ;  /* 0x000000ffff081224 */ /* 0x010fc600078e0000 */
[----:B------:R-:W4:Y:S04]  /*e920*/  LDL R0, [R1+0x5d4] ;  /* 0x0005d40001007983 */ /* 0x000f280000100800 */
[----:B------:R1:W4:Y:S02]  /*e930*/  @P1 LDG.E.U16 R178, desc[UR6][R8.64] ;  /* 0x0000000608b21981 */ /* 0x000324000c1e1500 */
[----:B-1----:R-:W-:Y:S02]  /*e940*/  @P2 IMAD.MOV.U32 R8, RZ, RZ, R3 ;  /* 0x000000ffff082224 */ /* 0x002fe400078e0003 */
[----:B------:R-:W4:Y:S01]  /*e950*/  LDL R3, [R1+0x5cc] ;  /* 0x0005cc0001037983 */ /* 0x000f220000100800 */
[----:B------:R-:W-:Y:S01]  /*e960*/  ISETP.GT.AND P3, PT, R16, 0x43, PT ;  /* 0x000000431000780c */ /* 0x000fe20003f64270 */
[----:B------:R-:W-:-:S02]  /*e970*/  @P2 IMAD.MOV.U32 R9, RZ, RZ, R15 ;  /* 0x000000ffff092224 */ /* 0x000fc400078e000f */
[----:B------:R-:W4:Y:S01]  /*e980*/  LDL R15, [R1+0x5c8] ;  /* 0x0005c800010f7983 */ /* 0x000f220000100800 */
[----:B------:R-:W-:-:S03]  /*e990*/  ISETP.GT.AND P0, PT, R16, 0x44, PT ;  /* 0x000000441000780c */ /* 0x000fc60003f04270 */
[----:B------:R1:W4:Y:S01]  /*e9a0*/  @P2 LDG.E.U16 R194, desc[UR6][R8.64] ;  /* 0x0000000608c22981 */ /* 0x000322000c1e1500 */
[----:B------:R-:W-:-:S05]  /*e9b0*/  ISETP.GT.AND P1, PT, R16, 0x45, PT ;  /* 0x000000451000780c */ /* 0x000fca0003f24270 */
[----:B-1----:R-:W-:Y:S02]  /*e9c0*/  @P3 IMAD.MOV.U32 R8, RZ, RZ, R13 ;  /* 0x000000ffff083224 */ /* 0x002fe400078e000d */
[----:B------:R-:W-:Y:S01]  /*e9d0*/  @P3 IMAD.MOV.U32 R9, RZ, RZ, R14 ;  /* 0x000000ffff093224 */ /* 0x000fe200078e000e */
[----:B------:R-:W4:Y:S04]  /*e9e0*/  LDL R13, [R1+0x5c4] ;  /* 0x0005c400010d7983 */ /* 0x000f280000100800 */
[----:B------:R-:W4:Y:S04]  /*e9f0*/  LDL R14, [R1+0x5c0] ;  /* 0x0005c000010e7983 */ /* 0x000f280000100800 */
[----:B------:R3:W4:Y:S01]  /*ea00*/  @P3 LDG.E.U16 R195, desc[UR6][R8.64] ;  /* 0x0000000608c33981 */ /* 0x000722000c1e1500 */
[----:B------:R-:W-:Y:S01]  /*ea10*/  ISETP.GT.AND P2, PT, R16, 0x46, PT ;  /* 0x000000461000780c */ /* 0x000fe20003f44270 */
[----:B---3--:R-:W-:-:S02]  /*ea20*/  @P0 IMAD.MOV.U32 R8, RZ, RZ, R11 ;  /* 0x000000ffff080224 */ /* 0x008fc400078e000b */
[----:B------:R-:W-:Y:S01]  /*ea30*/  @P0 IMAD.MOV.U32 R9, RZ, RZ, R12 ;  /* 0x000000ffff090224 */ /* 0x000fe200078e000c */
[----:B------:R-:W3:Y:S04]  /*ea40*/  LDL R11, [R1+0x5bc] ;  /* 0x0005bc00010b7983 */ /* 0x000ee80000100800 */
[----:B------:R-:W3:Y:S04]  /*ea50*/  LDL R12, [R1+0x5b8] ;  /* 0x0005b800010c7983 */ /* 0x000ee80000100800 */
[----:B------:R2:W3:Y:S02]  /*ea60*/  @P0 LDG.E.U16 R227, desc[UR6][R8.64] ;  /* 0x0000000608e30981 */ /* 0x0004e4000c1e1500 */
[----:B--2---:R-:W-:-:S02]  /*ea70*/  @P1 IMAD.MOV.U32 R9, RZ, RZ, R10 ;  /* 0x000000ffff091224 */ /* 0x004fc400078e000a */
        /* <DEDUP_REMOVED lines=13> */
[----:B------:R-:W4:Y:S01]  /*eb50*/  LDL R13, [R1+0x5a4] ;  /* 0x0005a400010d7983 */ /* 0x000f220000100800 */
[----:B------:R-:W-:-:S03]  /*eb60*/  @P3 IMAD.MOV.U32 R9, RZ, RZ, R14 ;  /* 0x000000ffff093224 */ /* 0x000fc600078e000e */
[----:B------:R-:W4:Y:S04]  /*eb70*/  LDL R14, [R1+0x5a0] ;  /* 0x0005a000010e7983 */ /* 0x000f280000100800 */
[----:B------:R3:W4:Y:S01]  /*eb80*/  @P3 LDG.E.U16 R220, desc[UR6][R8.64] ;  /* 0x0000000608dc3981 */ /* 0x000722000c1e1500 */
[----:B------:R-:W-:Y:S01]  /*eb90*/  ISETP.GT.AND P2, PT, R16, 0x4a, PT ;  /* 0x0000004a1000780c */ /* 0x000fe20003f44270 */
[----:B---3--:R-:W-:Y:S02]  /*eba0*/  @P0 IMAD.MOV.U32 R8, RZ, RZ, R11 ;  /* 0x000000ffff080224 */ /* 0x008fe400078e000b */
[----:B------:R-:W3:Y:S01]  /*ebb0*/  LDL R11, [R1+0x59c] ;  /* 0x00059c00010b7983 */ /* 0x000ee20000100800 */
[----:B------:R-:W-:-:S03]  /*ebc0*/  @P0 IMAD.MOV.U32 R9, RZ, RZ, R12 ;  /* 0x000000ffff090224 */ /* 0x000fc600078e000c */
[----:B------:R-:W3:Y:S04]  /*ebd0*/  LDL R12, [R1+0x598] ;  /* 0x00059800010c7983 */ /* 0x000ee80000100800 */
[----:B------:R2:W3:Y:S02]  /*ebe0*/  @P0 LDG.E.U16 R165, desc[UR6][R8.64] ;  /* 0x0000000608a50981 */ /* 0x0004e4000c1e1500 */
[----:B--2---:R-:W-:Y:S02]  /*ebf0*/  @P1 IMAD.MOV.U32 R9, RZ, RZ, R10 ;  /* 0x000000ffff091224 */ /* 0x004fe400078e000a */
        /* <DEDUP_REMOVED lines=9> */
[----:B------:R-:W-:Y:S02]  /*ec90*/  PRMT R210, RZ, 0x7610, R210 ;  /* 0x00007610ffd27816 */ /* 0x000fe400000000d2 */
[C---:B------:R-:W-:Y:S02]  /*eca0*/  ISETP.GT.AND P0, PT, R16.reuse, 0x4c, PT ;  /* 0x0000004c1000780c */ /* 0x040fe40003f04270 */
[----:B------:R-:W-:Y:S02]  /*ecb0*/  PRMT R214, RZ, 0x7610, R214 ;  /* 0x00007610ffd67816 */ /* 0x000fe400000000d6 */
[----:B------:R1:W4:Y:S01]  /*ecc0*/  @P2 LDG.E.U16 R210, desc[UR6][R8.64] ;  /* 0x0000000608d22981 */ /* 0x000322000c1e1500 */
[----:B------:R-:W-:Y:S02]  /*ecd0*/  ISETP.GT.AND P1, PT, R16, 0x4d, PT ;  /* 0x0000004d1000780c */ /* 0x000fe40003f24270 */
[----:B-1----:R-:W-:-:S02]  /*ece0*/  @P3 IMAD.MOV.U32 R8, RZ, RZ, R13 ;  /* 0x000000ffff083224 */ /* 0x002fc400078e000d */
[----:B------:R-:W-:Y:S01]  /*ecf0*/  @P3 IMAD.MOV.U32 R9, RZ, RZ, R14 ;  /* 0x000000ffff093224 */ /* 0x000fe200078e000e */
[----:B------:R-:W4:Y:S04]  /*ed00*/  LDL R13, [R1+0x584] ;  /* 0x00058400010d7983 */ /* 0x000f280000100800 */
[----:B------:R-:W4:Y:S04]  /*ed10*/  LDL R14, [R1+0x580] ;  /* 0x00058000010e7983 */ /* 0x000f280000100800 */
[----:B------:R3:W4:Y:S01]  /*ed20*/  @P3 LDG.E.U16 R214, desc[UR6][R8.64] ;  /* 0x0000000608d63981 */ /* 0x000722000c1e1500 */
[----:B------:R-:W-:-:S02]  /*ed30*/  PRMT R7, RZ, 0x7610, R7 ;  /* 0x00007610ff077816 */ /* 0x000fc40000000007 */
[----:B------:R-:W-:Y:S01]  /*ed40*/  ISETP.GT.AND P2, PT, R16, 0x4e, PT ;  /* 0x0000004e1000780c */ /* 0x000fe20003f44270 */
[----:B---3--:R-:W-:Y:S02]  /*ed50*/  @P0 IMAD.MOV.U32 R8, RZ, RZ, R11 ;  /* 0x000000ffff080224 */ /* 0x008fe400078e000b */
[----:B------:R-:W-:Y:S01]  /*ed60*/  @P0 IMAD.MOV.U32 R9, RZ, RZ, R12 ;  /* 0x000000ffff090224 */ /* 0x000fe200078e000c */
[----:B------:R-:W3:Y:S04]  /*ed70*/  LDL R11, [R1+0x57c] ;  /* 0x00057c00010b7983 */ /* 0x000ee80000100800 */
[----:B------:R-:W3:Y:S01]  /*ed80*/  LDL R12, [R1+0x578] ;  /* 0x00057800010c7983 */ /* 0x000ee20000100800 */
[----:B------:R-:W-:-:S03]  /*ed90*/  PRMT R2, RZ, 0x7610, R2 ;  /* 0x00007610ff027816 */ /* 0x000fc60000000002 */
        /* <DEDUP_REMOVED lines=17> */
[----:B------:R-:W4:Y:S01]  /*eeb0*/  LDL R13, [R1+0x564] ;  /* 0x00056400010d7983 */ /* 0x000f220000100800 */
[----:B------:R-:W-:-:S03]  /*eec0*/  @P3 IMAD.MOV.U32 R9, RZ, RZ, R14 ;  /* 0x000000ffff093224 */ /* 0x000fc600078e000e */
[----:B------:R-:W4:Y:S04]  /*eed0*/  LDL R14, [R1+0x560] ;  /* 0x00056000010e7983 */ /* 0x000f280000100800 */
[----:B------:R3:W4:Y:S01]  /*eee0*/  @P3 LDG.E.U16 R249, desc[UR6][R8.64] ;  /* 0x0000000608f93981 */ /* 0x000722000c1e1500 */
[----:B------:R-:W-:Y:S02]  /*eef0*/  PRMT R164, RZ, 0x7610, R164 ;  /* 0x00007610ffa47816 */ /* 0x000fe400000000a4 */
[----:B------:R-:W-:Y:S01]  /*ef00*/  ISETP.GT.AND P0, PT, R16, 0x52, PT ;  /* 0x000000521000780c */ /* 0x000fe20003f04270 */
[----:B---3--:R-:W-:Y:S02]  /*ef10*/  @P4 IMAD.MOV.U32 R8, RZ, RZ, R11 ;  /* 0x000000ffff084224 */ /* 0x008fe400078e000b */
[----:B------:R-:W3:Y:S01]  /*ef20*/  LDL R11, [R1+0x55c] ;  /* 0x00055c00010b7983 */ /* 0x000ee20000100800 */
[----:B------:R-:W-:-:S03]  /*ef30*/  @P4 IMAD.MOV.U32 R9, RZ, RZ, R12 ;  /* 0x000000ffff094224 */ /* 0x000fc600078e000c */
        /* <DEDUP_REMOVED lines=13> */
[----:B------:R-:W-:Y:S02]  /*f010*/  ISETP.GT.AND P3, PT, R16, 0x54, PT ;  /* 0x000000541000780c */ /* 0x000fe40003f64270 */
[----:B------:R-:W-:Y:S02]  /*f020*/  PRMT R209, RZ, 0x7610, R209 ;  /* 0x00007610ffd17816 */ /* 0x000fe400000000d1 */
[----:B------:R-:W-:-:S04]  /*f030*/  PRMT R241, RZ, 0x7610, R241 ;  /* 0x00007610fff17816 */ /* 0x000fc800000000f1 */
[----:B------:R1:W4:Y:S01]  /*f040*/  @P0 LDG.E.U16 R209, desc[UR6][R8.64] ;  /* 0x0000000608d10981 */ /* 0x000322000c1e1500 */
[----:B------:R-:W-:Y:S01]  /*f050*/  ISETP.GT.AND P1, PT, R16, 0x55, PT ;  /* 0x000000551000780c */ /* 0x000fe20003f24270 */
[----:B-1----:R-:W-:Y:S02]  /*f060*/  @P2 IMAD.MOV.U32 R8, RZ, RZ, R13 ;  /* 0x000000ffff082224 */ /* 0x002fe400078e000d */
[----:B------:R-:W4:Y:S01]  /*f070*/  LDL R13, [R1+0x544] ;  /* 0x00054400010d7983 */ /* 0x000f220000100800 */
[----:B------:R-:W-:-:S03]  /*f080*/  @P2 IMAD.MOV.U32 R9, RZ, RZ, R14 ;  /* 0x000000ffff092224 */ /* 0x000fc600078e000e */
[----:B------:R-:W4:Y:S04]  /*f090*/  LDL R14, [R1+0x540] ;  /* 0x00054000010e7983 */ /* 0x000f280000100800 */
[----:B------:R3:W4:Y:S01]  /*f0a0*/  @P2 LDG.E.U16 R241, desc[UR6][R8.64] ;  /* 0x0000000608f12981 */ /* 0x000722000c1e1500 */
[----:B------:R-:W-:Y:S02]  /*f0b0*/  ISETP.GT.AND P4, PT, R16, 0x56, PT ;  /* 0x000000561000780c */ /* 0x000fe40003f84270 */
[----:B------:R-:W-:Y:S01]  /*f0c0*/  PRMT R246, RZ, 0x7610, R246 ;  /* 0x00007610fff67816 */ /* 0x000fe200000000f6 */
        /* <DEDUP_REMOVED lines=17> */
[----:B------:R-:W-:Y:S02]  /*f1e0*/  ISETP.GT.AND P1, PT, R16, 0x58, PT ;  /* 0x000000581000780c */ /* 0x000fe40003f24270 */
[----:B------:R-:W-:Y:S02]  /*f1f0*/  PRMT R240, RZ, 0x7610, R240 ;  /* 0x00007610fff07816 */ /* 0x000fe400000000f0 */
[----:B------:R1:W4:Y:S01]  /*f200*/  @P4 LDG.E.U16 R243, desc[UR6][R8.64] ;  /* 0x0000000608f34981 */ /* 0x000322000c1e1500 */
[----:B------:R-:W-:Y:S02]  /*f210*/  PRMT R167, RZ, 0x7610, R167 ;  /* 0x00007610ffa77816 */ /* 0x000fe400000000a7 */
[----:B-1----:R-:W-:-:S02]  /*f220*/  @P0 IMAD.MOV.U32 R8, RZ, RZ, R13 ;  /* 0x000000ffff080224 */ /* 0x002fc400078e000d */
        /* <DEDUP_REMOVED lines=9> */
[----:B------:R2:W3:Y:S01]  /*f2c0*/  @P1 LDG.E.U16 R167, desc[UR6][R8.64] ;  /* 0x0000000608a71981 */ /* 0x0004e2000c1e1500 */
[----:B------:R-:W-:Y:S02]  /*f2d0*/  ISETP.GT.AND P1, PT, R16, 0x5a, PT ;  /* 0x0000005a1000780c */ /* 0x000fe40003f24270 */
[----:B------:R-:W-:Y:S01]  /*f2e0*/  PRMT R183, RZ, 0x7610, R183 ;  /* 0x00007610ffb77816 */ /* 0x000fe200000000b7 */
[----:B--2---:R-:W-:Y:S02]  /*f2f0*/  @P0 IMAD.MOV.U32 R9, RZ, RZ, R10 ;  /* 0x000000ffff090224 */ /* 0x004fe400078e000a */
[----:B------:R-:W2:Y:S01]  /*f300*/  LDL R10, [R1+0x510] ;  /* 0x00051000010a7983 */ /* 0x000ea20000100800 */
[----:B----4-:R-:W-:-:S03]  /*f310*/  @P0 IMAD.MOV.U32 R8, RZ, RZ, R0 ;  /* 0x000000ffff080224 */ /* 0x010fc600078e0000 */
[----:B------:R-:W4:Y:S04]  /*f320*/  LDL R0, [R1+0x514] ;  /* 0x0005140001007983 */ /* 0x000f280000100800 */
[----:B------:R1:W4:Y:S02]  /*f330*/  @P0 LDG.E.U16 R183, desc[UR6][R8.64] ;  /* 0x0000000608b70981 */ /* 0x000324000c1e1500 */
[----:B-1----:R-:W-:Y:S02]  /*f340*/  @P1 IMAD.MOV.U32 R8, RZ, RZ, R3 ;  /* 0x000000ffff081224 */ /* 0x002fe400078e0003 */
[----:B------:R-:W4:Y:S01]  /*f350*/  LDL R3, [R1+0x50c] ;  /* 0x00050c0001037983 */ /* 0x000f220000100800 */
[----:B------:R-:W-:Y:S01]  /*f360*/  PRMT R208, RZ, 0x7610, R208 ;  /* 0x00007610ffd07816 */ /* 0x000fe200000000d0 */
[----:B------:R-:W-:Y:S01]  /*f370*/  @P1 IMAD.MOV.U32 R9, RZ, RZ, R15 ;  /* 0x000000ffff091224 */ /* 0x000fe200078e000f */
[C---:B------:R-:W-:Y:S01]  /*f380*/  ISETP.GT.AND P0, PT, R16.reuse, 0x5b, PT ;  /* 0x0000005b1000780c */ /* 0x040fe20003f04270 */
[----:B------:R-:W4:Y:S04]  /*f390*/  LDL R15, [R1+0x508] ;  /* 0x00050800010f7983 */ /* 0x000f280000100800 */
[----:B------:R1:W4:Y:S01]  /*f3a0*/  @P1 LDG.E.U16 R208, desc[UR6][R8.64] ;  /* 0x0000000608d01981 */ /* 0x000322000c1e1500 */
[----:B------:R-:W-:-:S02]  /*f3b0*/  ISETP.GT.AND P1, PT, R16, 0x5c, PT ;  /* 0x0000005c1000780c */ /* 0x000fc40003f24270 */
[----:B------:R-:W-:Y:S02]  /*f3c0*/  PRMT R233, RZ, 0x7610, R233 ;  /* 0x00007610ffe97816 */ /* 0x000fe400000000e9 */
[----:B------:R-:W-:-:S03]  /*f3d0*/  PRMT R238, RZ, 0x7610, R238 ;  /* 0x00007610ffee7816 */ /* 0x000fc600000000ee */
        /* <DEDUP_REMOVED lines=111> */
[----:B------:R-:W-:Y:S02]  /*fad0*/  PRMT R206, RZ, 0x7610, R206 ;  /* 0x00007610ffce7816 */ /* 0x000fe400000000ce */
[----:B------:R-:W-:Y:S01]  /*fae0*/  ISETP.GT.AND P1, PT, R16, 0x6b, PT ;  /* 0x0000006b1000780c */ /* 0x000fe20003f24270 */
[----:B-1----:R-:W-:-:S02]  /*faf0*/  @P2 IMAD.MOV.U32 R8, RZ, RZ, R13 ;  /* 0x000000ffff082224 */ /* 0x002fc400078e000d */
[----:B------:R-:W4:Y:S01]  /*fb00*/  LDL R13, [R1+0x494] ;  /* 0x00049400010d7983 */ /* 0x000f220000100800 */
[----:B------:R-:W-:-:S03]  /*fb10*/  @P2 IMAD.MOV.U32 R9, RZ, RZ, R14 ;  /* 0x000000ffff092224 */ /* 0x000fc600078e000e */
[----:B------:R-:W4:Y:S04]  /*fb20*/  LDL R14, [R1+0x490] ;  /* 0x00049000010e7983 */ /* 0x000f280000100800 */
[----:B------:R3:W4:Y:S02]  /*fb30*/  @P2 LDG.E.U16 R171, desc[UR6][R8.64] ;  /* 0x0000000608ab2981 */ /* 0x000724000c1e1500 */
        /* <DEDUP_REMOVED lines=28> */
[----:B---3--:R-:W-:Y:S01]  /*fd00*/  @P0 IMAD.MOV.U32 R8, RZ, RZ, R11 ;  /* 0x000000ffff080224 */ /* 0x008fe200078e000b */
[----:B------:R-:W-:Y:S01]  /*fd10*/  PRMT R215, RZ, 0x7610, R215 ;  /* 0x00007610ffd77816 */ /* 0x000fe200000000d7 */
[----:B------:R-:W3:Y:S01]  /*fd20*/  LDL R11, [R1+0x458] ;  /* 0x00045800010b7983 */ /* 0x000ee20000100800 */
[----:B------:R-:W-:-:S03]  /*fd30*/  @P0 IMAD.MOV.U32 R9, RZ, RZ, R12 ;  /* 0x000000ffff090224 */ /* 0x000fc600078e000c */
[----:B------:R-:W3:Y:S04]  /*fd40*/  LDL R12, [R1+0x464] ;  /* 0x00046400010c7983 */ /* 0x000ee80000100800 */
[----:B------:R2:W3:Y:S01]  /*fd50*/  @P0 LDG.E.U16 R216, desc[UR6][R8.64] ;  /* 0x0000000608d80981 */ /* 0x0004e2000c1e1500 */
[----:B------:R-:W-:Y:S01]  /*fd60*/  ISETP.GT.AND P0, PT, R16, 0x71, PT ;  /* 0x000000711000780c */ /* 0x000fe20003f04270 */
[----:B--2---:R-:W-:Y:S02]  /*fd70*/  @P1 IMAD.MOV.U32 R9, RZ, RZ, R10 ;  /* 0x000000ffff091224 */ /* 0x004fe400078e000a */
[----:B------:R-:W2:Y:S01]  /*fd80*/  LDL R10, [R1+0x45c] ;  /* 0x00045c00010a7983 */ /* 0x000ea20000100800 */
[----:B----4-:R-:W-:-:S03]  /*fd90*/  @P1 IMAD.MOV.U32 R8, RZ, RZ, R0 ;  /* 0x000000ffff081224 */ /* 0x010fc600078e0000 */
[----:B------:R-:W4:Y:S04]  /*fda0*/  LDL R0, [R1+0x454] ;  /* 0x0004540001007983 */ /* 0x000f280000100800 */
[----:B------:R1:W4:Y:S02]  /*fdb0*/  @P1 LDG.E.U16 R215, desc[UR6][R8.64] ;  /* 0x0000000608d71981 */ /* 0x000324000c1e1500 */
[----:B-1----:R-:W-:Y:S02]  /*fdc0*/  @P0 IMAD.MOV.U32 R8, RZ, RZ, R3 ;  /* 0x000000ffff080224 */ /* 0x002fe400078e0003 */
[----:B------:R-:W2:Y:S01]  /*fdd0*/  LDL R3, [R1+0x450] ;  /* 0x0004500001037983 */ /* 0x000ea20000100800 */
        /* <DEDUP_REMOVED lines=14> */
[----:B-1----:R-:W-:Y:S02]  /*fec0*/  @P0 IMAD.MOV.U32 R9, RZ, RZ, R13 ;  /* 0x000000ffff090224 */ /* 0x002fe400078e000d */
[----:B------:R-:W4:Y:S01]  /*fed0*/  LDL R13, [R1+0x440] ;  /* 0x00044000010d7983 */ /* 0x000f220000100800 */
[----:B---3--:R-:W-:-:S03]  /*fee0*/  @P0 IMAD.MOV.U32 R8, RZ, RZ, R12 ;  /* 0x000000ffff080224 */ /* 0x008fc600078e000c */
[----:B------:R-:W3:Y:S04]  /*fef0*/  LDL R12, [R1+0x444] ;  /* 0x00044400010c7983 */ /* 0x000ee80000100800 */
[----:B------:R1:W3:Y:S01]  /*ff00*/  @P0 LDG.E.U16 R213, desc[UR6][R8.64] ;  /* 0x0000000608d50981 */ /* 0x0002e2000c1e1500 */
[----:B------:R-:W-:Y:S01]  /*ff10*/  ISETP.GT.AND P0, PT, R16, 0x75, PT ;  /* 0x000000751000780c */ /* 0x000fe20003f04270 */
[----:B-1----:R-:W-:-:S12]  /*ff20*/  @P1 IMAD.MOV.U32 R9, RZ, RZ, R11 ;  /* 0x000000ffff091224 */ /* 0x002fd800078e000b */
[----:B--2---:R-:W-:Y:S02]  /*ff30*/  @P0 IMAD.MOV.U32 R11, RZ, RZ, R3 ;  /* 0x000000ffff0b0224 */ /* 0x004fe400078e0003 */
[----:B------:R-:W2:Y:S01]  /*ff40*/  LDL R3, [R1+0x430] ;  /* 0x0004300001037983 */ /* 0x000ea20000100800 */
[----:B------:R-:W-:Y:S02]  /*ff50*/  @P1 IMAD.MOV.U32 R8, RZ, RZ, R10 ;  /* 0x000000ffff081224 */ /* 0x000fe400078e000a */
[----:B----4-:R-:W-:Y:S02]  /*ff60*/  @P0 IMAD.MOV.U32 R10, RZ, RZ, R0 ;  /* 0x000000ffff0a0224 */ /* 0x010fe400078e0000 */
[----:B------:R-:W4:Y:S01]  /*ff70*/  LDL R0, [R1+0x434] ;  /* 0x0004340001007983 */ /* 0x000f220000100800 */
[----:B------:R-:W-:-:S06]  /*ff80*/  PRMT R212, RZ, 0x7610, R212 ;  /* 0x00007610ffd47816 */ /* 0x000fcc00000000d4 */
[----:B------:R1:W4:Y:S01]  /*ff90*/  @P1 LDG.E.U16 R212, desc[UR6][R8.64] ;  /* 0x0000000608d41981 */ /* 0x000322000c1e1500 */
[----:B------:R-:W-:Y:S02]  /*ffa0*/  ISETP.GT.AND P1, PT, R16, 0x76, PT ;  /* 0x000000761000780c */ /* 0x000fe40003f24270 */
[----:B-1----:R-:W-:Y:S02]  /*ffb0*/  PRMT R8, RZ, 0x7610, R8 ;  /* 0x00007610ff087816 */ /* 0x002fe40000000008 */
[----:B------:R-:W-:-:S04]  /*ffc0*/  PRMT R9, RZ, 0x7610, R9 ;  /* 0x00007610ff097816 */ /* 0x000fc80000000009 */
[----:B------:R1:W4:Y:S01]  /*ffd0*/  @P0 LDG.E.U16 R8, desc[UR6][R10.64] ;  /* 0x000000060a080981 */ /* 0x000322000c1e1500 */
[----:B------:R-:W-:-:S04]  /*ffe0*/  ISETP.GT.AND P0, PT, R16, 0x77, PT ;  /* 0x000000771000780c */ /* 0x000fc80003f04270 */
[----:B-1----:R-:W-:Y:S02]  /*fff0*/  @P1 IMAD.MOV.U32 R10, RZ, RZ, R14 ;  /* 0x000000ffff0a1224 */ /* 0x002fe400078e000e */
[----:B------:R-:W-:Y:S01]  /*10000*/  @P1 IMAD.MOV.U32 R11, RZ, RZ, R15 ;  /* 0x000000ffff0b1224 */ /* 0x000fe200078e000f */
[----:B------:R-:W4:Y:S04]  /*10010*/  LDL R14, [R1+0x41c] ;  /* 0x00041c00010e7983 */ /* 0x000f280000100800 */
[----:B------:R1:W4:Y:S01]  /*10020*/  @P1 LDG.E.U16 R9, desc[UR6][R10.64] ;  /* 0x000000060a091981 */ /* 0x000322000c1e1500 */
[----:B------:R-:W-:-:S03]  /*10030*/  ISETP.GT.AND P1, PT, R16, 0x79, PT ;  /* 0x000000791000780c */ /* 0x000fc60003f24270 */
[----:B------:R-:W4:Y:S01]  /*10040*/  LDL R15, [R1+0x418] ;  /* 0x00041800010f7983 */ /* 0x000f220000100800 */
[----:B-1----:R-:W-:-:S06]  /*10050*/  PRMT R10, RZ, 0x7610, R10 ;  /* 0x00007610ff0a7816 */ /* 0x002fcc000000000a */
[----:B---3--:R2:W3:Y:S03]  /*10060*/  @P0 LDG.E.U16 R10, desc[UR6][R12.64] ;  /* 0x000000060c0a0981 */ /* 0x0084e6000c1e1500 */
[----:B--2---:R-:W-:Y:S02]  /*10070*/  @P1 IMAD.MOV.U32 R13, RZ, RZ, R3 ;  /* 0x000000ffff0d1224 */ /* 0x004fe400078e0003 */
[----:B------:R-:W2:Y:S01]  /*10080*/  LDL R3, [R1+0x410] ;  /* 0x0004100001037983 */ /* 0x000ea20000100800 */
[----:B----4-:R-:W-:-:S03]  /*10090*/  @P1 IMAD.MOV.U32 R12, RZ, RZ, R0 ;  /* 0x000000ffff0c1224 */ /* 0x010fc600078e0000 */
[----:B------:R-:W4:Y:S01]  /*100a0*/  LDL R0, [R1+0x414] ;  /* 0x0004140001007983 */ /* 0x000f220000100800 */
[----:B------:R-:W-:Y:S02]  /*100b0*/  PRMT R187, RZ, 0x7610, R187 ;  /* 0x00007610ffbb7816 */ /* 0x000fe400000000bb */
[----:B------:R-:W-:-:S04]  /*100c0*/  ISETP.GT.AND P0, PT, R16, 0x7a, PT ;  /* 0x0000007a1000780c */ /* 0x000fc80003f04270 */
[----:B------:R1:W3:Y:S01]  /*100d0*/  @P1 LDG.E.U16 R187, desc[UR6][R12.64] ;  /* 0x000000060cbb1981 */ /* 0x0002e2000c1e1500 */
[----:B------:R-:W-:Y:S02]  /*100e0*/  ISETP.GT.AND P1, PT, R16, 0x7b, PT ;  /* 0x0000007b1000780c */ /* 0x000fe40003f24270 */
[----:B------:R-:W-:Y:S02]  /*100f0*/  PRMT R204, RZ, 0x7610, R204 ;  /* 0x00007610ffcc7816 */ /* 0x000fe400000000cc */
[----:B------:R-:W-:-:S04]  /*10100*/  PRMT R11, RZ, 0x7610, R11 ;  /* 0x00007610ff0b7816 */ /* 0x000fc8000000000b */
[----:B-1----:R-:W-:Y:S02]  /*10110*/  @P0 IMAD.MOV.U32 R12, RZ, RZ, R19 ;  /* 0x000000ffff0c0224 */ /* 0x002fe400078e0013 */
[----:B------:R-:W-:Y:S01]  /*10120*/  @P0 IMAD.MOV.U32 R13, RZ, RZ, R20 ;  /* 0x000000ffff0d0224 */ /* 0x000fe200078e0014 */
[----:B------:R-:W3:Y:S04]  /*10130*/  LDL R19, [R1+0x404] ;  /* 0x0004040001137983 */ /* 0x000ee80000100800 */
[----:B------:R1:W3:Y:S01]  /*10140*/  @P0 LDG.E.U16 R204, desc[UR6][R12.64] ;  /* 0x000000060ccc0981 */ /* 0x0002e2000c1e1500 */
[----:B------:R-:W-:-:S03]  /*10150*/  ISETP.GT.AND P0, PT, R16, 0x7c, PT ;  /* 0x0000007c1000780c */ /* 0x000fc60003f04270 */
[----:B------:R-:W3:Y:S01]  /*10160*/  LDL R20, [R1+0x408] ;  /* 0x0004080001147983 */ /* 0x000ee20000100800 */
[----:B-1----:R-:W-:Y:S02]  /*10170*/  @P1 IMAD.MOV.U32 R12, RZ, RZ, R17 ;  /* 0x000000ffff0c1224 */ /* 0x002fe400078e0011 */
[----:B------:R-:W-:Y:S01]  /*10180*/  @P1 IMAD.MOV.U32 R13, RZ, RZ, R18 ;  /* 0x000000ffff0d1224 */ /* 0x000fe200078e0012 */
[----:B------:R-:W3:Y:S04]  /*10190*/  LDL R17, [R1+0x40c] ;  /* 0x00040c0001117983 */ /* 0x000ee80000100800 */
[----:B------:R1:W3:Y:S01]  /*101a0*/  @P1 LDG.E.U16 R11, desc[UR6][R12.64] ;  /* 0x000000060c0b1981 */ /* 0x0002e2000c1e1500 */
[----:B------:R-:W-:-:S03]  /*101b0*/  ISETP.GT.AND P1, PT, R16, 0x7d, PT ;  /* 0x0000007d1000780c */ /* 0x000fc60003f24270 */
[----:B------:R-:W3:Y:S01]  /*101c0*/  LDL R18, [R1+0x808] ;  /* 0x0008080001127983 */ /* 0x000ee20000100800 */
[----:B-1----:R-:W-:-:S06]  /*101d0*/  PRMT R12, RZ, 0x7610, R12 ;  /* 0x00007610ff0c7816 */ /* 0x002fcc000000000c */
[----:B------:R2:W3:Y:S03]  /*101e0*/  @P0 LDG.E.U16 R12, desc[UR6][R14.64] ;  /* 0x000000060e0c0981 */ /* 0x0004e6000c1e1500 */
[----:B--2---:R-:W-:Y:S02]  /*101f0*/  @P1 IMAD.MOV.U32 R15, RZ, RZ, R3 ;  /* 0x000000ffff0f1224 */ /* 0x004fe400078e0003 */
[----:B------:R-:W2:Y:S01]  /*10200*/  LDL R3, [R1+0x80c] ;  /* 0x00080c0001037983 */ /* 0x000ea20000100800 */
[----:B----4-:R-:W-:Y:S02]  /*10210*/  @P1 IMAD.MOV.U32 R14, RZ, RZ, R0 ;  /* 0x000000ffff0e1224 */ /* 0x010fe400078e0000 */
[----:B------:R-:W1:Y:S01]  /*10220*/  S2R R0, SR_TID.X ;  /* 0x0000000000007919 */ /* 0x000e620000002100 */
[----:B------:R-:W-:Y:S02]  /*10230*/  ISETP.GT.AND P2, PT, R16, 0x7e, PT ;  /* 0x0000007e1000780c */ /* 0x000fe40003f44270 */
[----:B------:R-:W-:-:S06]  /*10240*/  PRMT R13, RZ, 0x7610, R13 ;  /* 0x00007610ff0d7816 */ /* 0x000fcc000000000d */
[----:B------:R4:W2:Y:S01]  /*10250*/  @P1 LDG.E.U16 R13, desc[UR6][R14.64] ;  /* 0x000000060e0d1981 */ /* 0x0008a2000c1e1500 */
[----:B------:R-:W-:Y:S02]  /*10260*/  ISETP.GT.AND P1, PT, R16, 0x7f, PT ;  /* 0x0000007f1000780c */ /* 0x000fe40003f24270 */
[----:B----4-:R-:W-:Y:S02]  /*10270*/  PRMT R14, RZ, 0x7610, R14 ;  /* 0x00007610ff0e7816 */ /* 0x010fe4000000000e */
[----:B-1----:R-:W-:-:S04]  /*10280*/  LOP3.LUT R0, R0, 0x7f, RZ, 0xc0, !PT ;  /* 0x0000007f00007812 */ /* 0x002fc800078ec0ff */
[----:B------:R-:W-:Y:S01]  /*10290*/  ISETP.GE.AND P0, PT, R0, R16, PT ;  /* 0x000000100000720c */ /* 0x000fe20003f06270 */
[----:B---3--:R-:W-:Y:S01]  /*102a0*/  @P2 IMAD.MOV.U32 R16, RZ, RZ, R17 ;  /* 0x000000ffff102224 */ /* 0x008fe200078e0011 */
[----:B------:R-:W3:Y:S01]  /*102b0*/  LDL.LU R0, [R1+0x20] ;  /* 0x0000200001007983 */ /* 0x000ee20000300800 */
[----:B------:R-:W-:-:S03]  /*102c0*/  @P2 IMAD.MOV.U32 R17, RZ, RZ, R20 ;  /* 0x000000ffff112224 */ /* 0x000fc600078e0014 */
[----:B------:R-:W4:Y:S04]  /*102d0*/  LDL R21, [R1+0x384] ;  /* 0x0003840001157983 */ /* 0x000f280000100800 */
[----:B------:R-:W4:Y:S04]  /*102e0*/  LDL R20, [R1+0x388] ;  /* 0x0003880001147983 */ /* 0x000f280000100800 */
[----:B------:R-:W3:Y:S04]  /*102f0*/  LDL R155, [R1+0x344] ;  /* 0x00034400019b7983 */ /* 0x000ee80000100800 */
[----:B------:R-:W3:Y:S04]  /*10300*/  LDL R23, [R1+0x348] ;  /* 0x0003480001177983 */ /* 0x000ee80000100800 */
[----:B------:R1:W3:Y:S01]  /*10310*/  @P2 LDG.E.U16 R14, desc[UR6][R16.64] ;  /* 0x00000006100e2981 */ /* 0x0002e2000c1e1500 */
[----:B------:R-:W-:-:S03]  /*10320*/  PRMT R15, RZ, 0x7610, R15 ;  /* 0x00007610ff0f7816 */ /* 0x000fc6000000000f */
[----:B0-----:R-:W3:Y:S04]  /*10330*/  LDL R234, [R1+0x248] ;  /* 0x0002480001ea7983 */ /* 0x001ee80000100800 */
[----:B------:R-:W3:Y:S01]  /*10340*/  LDL R224, [R1+0x204] ;  /* 0x0002040001e07983 */ /* 0x000ee20000100800 */
[----:B-1----:R-:W-:Y:S02]  /*10350*/  @P1 IMAD.MOV.U32 R16, RZ, RZ, R19 ;  /* 0x000000ffff101224 */ /* 0x002fe400078e0013 */
[----:B------:R-:W-:Y:S01]  /*10360*/  @P1 IMAD.MOV.U32 R17, RZ, RZ, R22 ;  /* 0x000000ffff111224 */ /* 0x000fe200078e0016 */
[----:B------:R-:W3:Y:S01]  /*10370*/  LDL R217, [R1+0x1c4] ;  /* 0x0001c40001d97983 */ /* 0x000ee20000100800 */
[----:B------:R-:W-:-:S03]  /*10380*/  @!P0 IMAD.MOV.U32 R19, RZ, RZ, R18 ;  /* 0x000000ffff138224 */ /* 0x000fc600078e0012 */
[----:B------:R-:W3:Y:S04]  /*10390*/  LDL R22, [R1+0x304] ;  /* 0x0003040001167983 */ /* 0x000ee80000100800 */
[----:B------:R0:W3:Y:S01]  /*103a0*/  @P1 LDG.E.U16 R15, desc[UR6][R16.64] ;  /* 0x00000006100f1981 */ /* 0x0000e2000c1e1500 */
[----:B------:R-:W-:Y:S01]  /*103b0*/  BAR.SYNC.DEFER_BLOCKING 0x0 ;  /* 0x0000000000007b1d */ /* 0x000fe20000010000 */
[----:B--2---:R-:W-:-:S05]  /*103c0*/  @!P0 IMAD.MOV.U32 R18, RZ, RZ, R3 ;  /* 0x000000ffff128224 */ /* 0x004fca00078e0003 */
[----:B------:R-:W2:Y:S01]  /*103d0*/  LDL R3, [R1+0x308] ;  /* 0x0003080001037983 */ /* 0x000ea20000100800 */
[----:B0-----:R-:W-:Y:S02]  /*103e0*/  PRMT R16, RZ, 0x7610, R16 ;  /* 0x00007610ff107816 */ /* 0x001fe40000000010 */
[----:B------:R-:W-:-:S04]  /*103f0*/  PRMT R17, RZ, 0x7610, R17 ;  /* 0x00007610ff117816 */ /* 0x000fc80000000011 */
[----:B------:R0:W2:Y:S02]  /*10400*/  @!P0 LDG.E.U16 R16, desc[UR6][R18.64] ;  /* 0x0000000612108981 */ /* 0x0000a4000c1e1500 */
[----:B0-----:R-:W-:Y:S02]  /*10410*/  @!P0 IMAD.MOV.U32 R18, RZ, RZ, R152 ;  /* 0x000000ffff128224 */ /* 0x001fe400078e0098 */
[----:B------:R-:W-:Y:S01]  /*10420*/  @!P0 IMAD.MOV.U32 R19, RZ, RZ, R153 ;  /* 0x000000ffff138224 */ /* 0x000fe200078e0099 */
[----:B------:R-:W2:Y:S04]  /*10430*/  LDL R152, [R1+0x288] ;  /* 0x0002880001987983 */ /* 0x000ea80000100800 */
[----:B------:R0:W2:Y:S04]  /*10440*/  @!P0 LDG.E.U16 R17, desc[UR6][R18.64] ;  /* 0x0000000612118981 */ /* 0x0000a8000c1e1500 */
[----:B------:R-:W2:Y:S01]  /*10450*/  LDL R153, [R1+0x284] ;  /* 0x0002840001997983 */ /* 0x000ea20000100800 */
[----:B0-----:R-:W-:-:S02]  /*10460*/  PRMT R18, RZ, 0x7610, R18 ;  /* 0x00007610ff127816 */ /* 0x001fc40000000012 */
[----:B------:R-:W-:-:S04]  /*10470*/  PRMT R19, RZ, 0x7610, R19 ;  /* 0x00007610ff137816 */ /* 0x000fc80000000013 */
[----:B----4-:R3:W4:Y:S02]  /*10480*/  @!P0 LDG.E.U16 R18, desc[UR6][R20.64] ;  /* 0x0000000614128981 */ /* 0x010724000c1e1500 */
[----:B---3--:R-:W-:Y:S02]  /*10490*/  @!P0 IMAD.MOV.U32 R20, RZ, RZ, R23 ;  /* 0x000000ffff148224 */ /* 0x008fe400078e0017 */
[----:B------:R-:W-:Y:S02]  /*104a0*/  @!P0 IMAD.MOV.U32 R21, RZ, RZ, R155 ;  /* 0x000000ffff158224 */ /* 0x000fe400078e009b */
[----:B------:R-:W3:Y:S04]  /*104b0*/  LDL R155, [R1+0x208] ;  /* 0x00020800019b7983 */ /* 0x000ee80000100800 */
[----:B------:R0:W4:Y:S02]  /*104c0*/  @!P0 LDG.E.U16 R19, desc[UR6][R20.64] ;  /* 0x0000000614138981 */ /* 0x000124000c1e1500 */
[----:B0-----:R-:W-:Y:S01]  /*104d0*/  PRMT R20, RZ, 0x7610, R20 ;  /* 0x00007610ff147816 */ /* 0x001fe20000000014 */
[----:B------:R-:W-:-:S02]  /*104e0*/  @!P0 IMAD.MOV.U32 R23, RZ, RZ, R22 ;  /* 0x000000ffff178224 */ /* 0x000fc400078e0016 */
[----:B--2---:R-:W-:Y:S01]  /*104f0*/  @!P0 IMAD.MOV.U32 R22, RZ, RZ, R3 ;  /* 0x000000ffff168224 */ /* 0x004fe200078e0003 */
[----:B------:R-:W-:Y:S01]  /*10500*/  PRMT R21, RZ, 0x7610, R21 ;  /* 0x00007610ff157816 */ /* 0x000fe20000000015 */
[----:B------:R0:W-:Y:S04]  /*10510*/  STS.U16 [R6+UR4+0x400], R157 ;  /* 0x0004009d06007988 */ /* 0x0001e80008000404 */
[----:B------:R1:W2:Y:S04]  /*10520*/  @!P0 LDG.E.U16 R20, desc[UR6][R22.64] ;  /* 0x0000000616148981 */ /* 0x0002a8000c1e1500 */
[----:B------:R1:W-:Y:S04]  /*10530*/  STS.U16 [R6+UR4+0x800], R156 ;  /* 0x0008009c06007988 */ /* 0x0003e80008000404 */
[----:B0-----:R-:W3:Y:S04]  /*10540*/  LDL R157, [R1+0x188] ;  /* 0x00018800019d7983 */ /* 0x001ee80000100800 */
[----:B------:R-:W4:Y:S04]  /*10550*/  LDL R22, [R1+0x2c4] ;  /* 0x0002c40001167983 */ /* 0x000f280000100800 */
[----:B------:R-:W4:Y:S04]  /*10560*/  LDL R23, [R1+0x2c8] ;  /* 0x0002c80001177983 */ /* 0x000f280000100800 */
[----:B-1----:R-:W3:Y:S04]  /*10570*/  LDL R156, [R1+0x184] ;  /* 0x00018400019c7983 */ /* 0x002ee80000100800 */
[----:B------:R-:W2:Y:S01]  /*10580*/  LDL R3, [R1+0x1c8] ;  /* 0x0001c80001037983 */ /* 0x000ea20000100800 */
[----:B----4-:R-:W-:-:S04]  /*10590*/  @!P0 LOP3.LUT R23, R23, R22, RZ, 0x3c, !PT ;  /* 0x0000001617178212 */ /* 0x010fc800078e3cff */
[----:B------:R-:W-:-:S04]  /*105a0*/  @!P0 LOP3.LUT R22, R23, R22, RZ, 0x3c, !PT ;  /* 0x0000001617168212 */ /* 0x000fc800078e3cff */
[----:B------:R-:W-:-:S05]  /*105b0*/  @!P0 LOP3.LUT R23, R23, R22, RZ, 0x3c, !PT ;  /* 0x0000001617178212 */ /* 0x000fca00078e3cff */
[----:B------:R0:W4:Y:S02]  /*105c0*/  @!P0 LDG.E.U16 R21, desc[UR6][R22.64] ;  /* 0x0000000616158981 */ /* 0x000124000c1e1500 */
[----:B0-----:R-:W-:-:S06]  /*105d0*/  PRMT R22, RZ, 0x7610, R22 ;  /* 0x00007610ff167816 */ /* 0x001fcc0000000016 */
[----:B------:R0:W4:Y:S04]  /*105e0*/  @!P0 LDG.E.U16 R22, desc[UR6][R152.64] ;  /* 0x0000000698168981 */ /* 0x000128000c1e1500 */
[----:B------:R-:W2:Y:S01]  /*105f0*/  LDL R153, [R1+0x244] ;  /* 0x0002440001997983 */ /* 0x000ea20000100800 */
[----:B------:R-:W-:Y:S01]  /*10600*/  PRMT R23, RZ, 0x7610, R23 ;  /* 0x00007610ff177816 */ /* 0x000fe20000000017 */
[----:B0-----:R-:W-:Y:S02]  /*10610*/  @!P0 IMAD.MOV.U32 R152, RZ, RZ, R234 ;  /* 0x000000ffff988224 */ /* 0x001fe400078e00ea */
[----:B------:R0:W-:Y:S01]  /*10620*/  STS.U16 [R6+UR4], R154 ;  /* 0x0000009a06007988 */ /* 0x0001e20008000404 */
[----:B---3--:R-:W-:-:S03]  /*10630*/  @!P0 LOP3.LUT R157, R157, R156, RZ, 0x3c, !PT ;  /* 0x0000009c9d9d8212 */ /* 0x008fc600078e3cff */
[----:B------:R1:W-:Y:S04]  /*10640*/  STS.U16 [R6+UR4+0xc00], R159 ;  /* 0x000c009f06007988 */ /* 0x0003e80008000404 */
[----:B------:R3:W-:Y:S01]  /*10650*/  STS.U16 [R6+UR4+0x1000], R158 ;  /* 0x0010009e06007988 */ /* 0x0007e20008000404 */
[----:B0-----:R-:W-:Y:S02]  /*10660*/  @!P0 IMAD.MOV.U32 R154, RZ, RZ, R155 ;  /* 0x000000ffff9a8224 */ /* 0x001fe400078e009b */
[----:B------:R-:W-:Y:S01]  /*10670*/  @!P0 IMAD.MOV.U32 R155, RZ, RZ, R224 ;  /* 0x000000ffff9b8224 */ /* 0x000fe200078e00e0 */
[C---:B------:R-:W-:Y:S01]  /*10680*/  @!P0 LOP3.LUT R156, R157.reuse, R156, RZ, 0x3c, !PT ;  /* 0x0000009c9d9c8212 */ /* 0x040fe200078e3cff */
[----:B-1----:R-:W4:Y:S03]  /*10690*/  LDL R159, [R1+0x108] ;  /* 0x00010800019f7983 */ /* 0x002f260000100800 */
[----:B------:R-:W-:Y:S01]  /*106a0*/  @!P0 LOP3.LUT R157, R157, R156, RZ, 0x3c, !PT ;  /* 0x0000009c9d9d8212 */ /* 0x000fe200078e3cff */
[----:B---3--:R-:W4:Y:S04]  /*106b0*/  LDL R158, [R1+0x104] ;  /* 0x00010400019e7983 */ /* 0x008f280000100800 */
[----:B------:R-:W3:Y:S04]  /*106c0*/  LDL R234, [R1+0xc4] ;  /* 0x0000c40001ea7983 */ /* 0x000ee80000100800 */
[----:B------:R-:W3:Y:S04]  /*106d0*/  LDL R224, [R1+0xc8] ;  /* 0x0000c80001e07983 */ /* 0x000ee80000100800 */
[----:B--2---:R0:W2:Y:S02]  /*106e0*/  @!P0 LDG.E.U16 R23, desc[UR6][R152.64] ;  /* 0x0000000698178981 */ /* 0x0040a4000c1e1500 */
[----:B0-----:R-:W-:-:S02]  /*106f0*/  PRMT R152, RZ, 0x7610, R152 ;  /* 0x00007610ff987816 */ /* 0x001fc40000000098 */
[----:B------:R-:W-:-:S04]  /*10700*/  PRMT R153, RZ, 0x7610, R153 ;  /* 0x00007610ff997816 */ /* 0x000fc80000000099 */
[----:B------:R0:W2:Y:S02]  /*10710*/  @!P0 LDG.E.U16 R152, desc[UR6][R154.64] ;  /* 0x000000069a988981 */ /* 0x0000a4000c1e1500 */
[----:B0-----:R-:W-:Y:S02]  /*10720*/  @!P0 IMAD.MOV.U32 R154, RZ, RZ, R3 ;  /* 0x000000ffff9a8224 */ /* 0x001fe400078e0003 */
[----:B------:R-:W-:Y:S01]  /*10730*/  @!P0 IMAD.MOV.U32 R155, RZ, RZ, R217 ;  /* 0x000000ffff9b8224 */ /* 0x000fe200078e00d9 */
[----:B------:R-:W3:Y:S04]  /*10740*/  LDL R3, [R1+0x88] ;  /* 0x0000880001037983 */ /* 0x000ee80000100800 */
[----:B------:R0:W2:Y:S04]  /*10750*/  @!P0 LDG.E.U16 R153, desc[UR6][R154.64] ;  /* 0x000000069a998981 */ /* 0x0000a8000c1e1500 */
[----:B------:R-:W2:Y:S01]  /*10760*/  LDL R217, [R1+0x84] ;  /* 0x0000840001d97983 */ /* 0x000ea20000100800 */
[----:B0-----:R-:W-:-:S06]  /*10770*/  PRMT R154, RZ, 0x7610, R154 ;  /* 0x00007610ff9a7816 */ /* 0x001fcc000000009a */
[----:B------:R0:W2:Y:S04]  /*10780*/  @!P0 LDG.E.U16 R154, desc[UR6][R156.64] ;  /* 0x000000069c9a8981 */ /* 0x0000a8000c1e1500 */
[----:B------:R-:W0:Y:S04]  /*10790*/  LDL R156, [R1+0x144] ;  /* 0x00014400019c7983 */ /* 0x000e280000100800 */
[----:B------:R-:W0:Y:S01]  /*107a0*/  LDL R157, [R1+0x148] ;  /* 0x00014800019d7983 */ /* 0x000e220000100800 */
[----:B------:R-:W-:Y:S02]  /*107b0*/  PRMT R155, RZ, 0x7610, R155 ;  /* 0x00007610ff9b7816 */ /* 0x000fe4000000009b */
[----:B----4-:R-:W-:-:S04]  /*107c0*/  @!P0 LOP3.LUT R159, R159, R158, RZ, 0x3c, !PT ;  /* 0x0000009e9f9f8212 */ /* 0x010fc800078e3cff */
[----:B------:R-:W-:-:S04]  /*107d0*/  @!P0 LOP3.LUT R158, R159, R158, RZ, 0x3c, !PT ;  /* 0x0000009e9f9e8212 */ /* 0x000fc800078e3cff */
[----:B------:R-:W-:Y:S01]  /*107e0*/  @!P0 LOP3.LUT R159, R159, R158, RZ, 0x3c, !PT ;  /* 0x0000009e9f9f8212 */ /* 0x000fe200078e3cff */
[----:B------:R-:W-:Y:S04]  /*107f0*/  STS.U16 [R6+UR4+0x1400], R161 ;  /* 0x001400a106007988 */ /* 0x000fe80008000404 */
[----:B------:R-:W-:Y:S04]  /*10800*/  STS.U16 [R6+UR4+0x1800], R160 ;  /* 0x001800a006007988 */ /* 0x000fe80008000404 */
[----:B------:R1:W-:Y:S04]  /*10810*/  STS.U16 [R6+UR4+0x1c00], R163 ;  /* 0x001c00a306007988 */ /* 0x0003e80008000404 */
[----:B-1----:R-:W4:Y:S01]  /*10820*/  LDL R163, [R1+0x804] ;  /* 0x0008040001a37983 */ /* 0x002f220000100800 */
[----:B---3--:R-:W-:-:S03]  /*10830*/  @!P0 IMAD.MOV.U32 R160, RZ, RZ, R3 ;  /* 0x000000ffffa08224 */ /* 0x008fc600078e0003 */
[----:B------:R-:W3:Y:S01]  /*10840*/  LDL R3, [R1+0x3cc] ;  /* 0x0003cc0001037983 */ /* 0x000ee20000100800 */
[----:B0-----:R-:W-:-:S04]  /*10850*/  @!P0 LOP3.LUT R157, R157, R156, RZ, 0x3c, !PT ;  /* 0x0000009c9d9d8212 */ /* 0x001fc800078e3cff */
[----:B------:R-:W-:-:S04]  /*10860*/  @!P0 LOP3.LUT R156, R157, R156, RZ, 0x3c, !PT ;  /* 0x0000009c9d9c8212 */ /* 0x000fc800078e3cff */
[----:B------:R-:W-:-:S05]  /*10870*/  @!P0 LOP3.LUT R157, R157, R156, RZ, 0x3c, !PT ;  /* 0x0000009c9d9d8212 */ /* 0x000fca00078e3cff */
[----:B------:R0:W3:Y:S02]  /*10880*/  @!P0 LDG.E.U16 R155, desc[UR6][R156.64] ;  /* 0x000000069c9b8981 */ /* 0x0000e4000c1e1500 */
[----:B0-----:R-:W-:Y:S02]  /*10890*/  PRMT R156, RZ, 0x7610, R156 ;  /* 0x00007610ff9c7816 */ /* 0x001fe4000000009c */
[----:B------:R-:W-:-:S04]  /*108a0*/  PRMT R157, RZ, 0x7610, R157 ;  /* 0x00007610ff9d7816 */ /* 0x000fc8000000009d */
[----:B------:R0:W3:Y:S01]  /*108b0*/  @!P0 LDG.E.U16 R156, desc[UR6][R158.64] ;  /* 0x000000069e9c8981 */ /* 0x0000e2000c1e1500 */
[----:B--2---:R-:W-:-:S03]  /*108c0*/  @!P0 IMAD.MOV.U32 R161, RZ, RZ, R217 ;  /* 0x000000ffffa18224 */ /* 0x004fc600078e00d9 */
[----:B------:R-:W2:Y:S01]  /*108d0*/  LDL R217, [R1+0x380] ;  /* 0x0003800001d97983 */ /* 0x000ea20000100800 */
[----:B0-----:R-:W-:Y:S02]  /*108e0*/  @!P0 IMAD.MOV.U32 R158, RZ, RZ, R224 ;  /* 0x000000ffff9e8224 */ /* 0x001fe400078e00e0 */
[----:B------:R-:W-:Y:S01]  /*108f0*/  @!P0 IMAD.MOV.U32 R159, RZ, RZ, R234 ;  /* 0x000000ffff9f8224 */ /* 0x000fe200078e00ea */
[----:B------:R-:W3:Y:S04]  /*10900*/  LDL R224, [R1+0x3c8] ;  /* 0x0003c80001e07983 */ /* 0x000ee80000100800 */
[----:B------:R0:W3:Y:S04]  /*10910*/  @!P0 LDG.E.U16 R157, desc[UR6][R158.64] ;  /* 0x000000069e9d8981 */ /* 0x0000e8000c1e1500 */
[----:B------:R-:W3:Y:S01]  /*10920*/  LDL R234, [R1+0x37c] ;  /* 0x00037c0001ea7983 */ /* 0x000ee20000100800 */
[----:B0-----:R-:W-:-:S03]  /*10930*/  PRMT R158, RZ, 0x7610, R158 ;  /* 0x00007610ff9e7816 */ /* 0x001fc6000000009e */
[----:B------:R0:W-:Y:S04]  /*10940*/  STL [R1+0x854], R252 ;  /* 0x000854fc01007387 */ /* 0x0001e80000100800 */
[----:B------:R1:W3:Y:S02]  /*10950*/  @!P0 LDG.E.U16 R158, desc[UR6][R160.64] ;  /* 0x00000006a09e8981 */ /* 0x0002e4000c1e1500 */
[----:B-1----:R-:W-:Y:S02]  /*10960*/  @!P0 IMAD.MOV.U32 R160, RZ, RZ, R252 ;  /* 0x000000ffffa08224 */ /* 0x002fe400078e00fc */
[----:B0-----:R-:W3:Y:S01]  /*10970*/  LDL R252, [R1+0x3fc] ;  /* 0x0003fc0001fc7983 */ /* 0x001ee20000100800 */
[----:B------:R-:W-:Y:S01]  /*10980*/  PRMT R159, RZ, 0x7610, R159 ;  /* 0x00007610ff9f7816 */ /* 0x000fe2000000009f */
[----:B------:R-:W-:-:S02]  /*10990*/  @!P0 IMAD.MOV.U32 R161, RZ, RZ, R250 ;  /* 0x000000ffffa18224 */ /* 0x000fc400078e00fa */
[----:B------:R4:W-:Y:S04]  /*109a0*/  STS.U16 [R6+UR4+0x2000], R162 ;  /* 0x002000a206007988 */ /* 0x0009e80008000404 */
[----:B------:R0:W3:Y:S01]  /*109b0*/  @!P0 LDG.E.U16 R159, desc[UR6][R160.64] ;  /* 0x00000006a09f8981 */ /* 0x0000e2000c1e1500 */
[----:B----4-:R-:W-:Y:S01]  /*109c0*/  @!P0 IMAD.MOV.U32 R162, RZ, RZ, R163 ;  /* 0x000000ffffa28224 */ /* 0x010fe200078e00a3 */
[----:B0-----:R-:W-:Y:S02]  /*109d0*/  PRMT R160, RZ, 0x7610, R160 ;  /* 0x00007610ffa07816 */ /* 0x001fe400000000a0 */
[----:B------:R-:W-:Y:S01]  /*109e0*/  PRMT R161, RZ, 0x7610, R161 ;  /* 0x00007610ffa17816 */ /* 0x000fe200000000a1 */
[----:B------:R-:W-:Y:S04]  /*109f0*/  STS.U16 [R6+UR4+0x2400], R165 ;  /* 0x002400a506007988 */ /* 0x000fe80008000404 */
[----:B------:R-:W-:Y:S04]  /*10a00*/  STS.U16 [R6+UR4+0x2800], R164 ;  /* 0x002800a406007988 */ /* 0x000fe80008000404 */
[----:B------:R0:W-:Y:S04]  /*10a10*/  STL [R1+0x850], R250 ;  /* 0x000850fa01007387 */ /* 0x0001e80000100800 */
[----:B0-----:R-:W4:Y:S04]  /*10a20*/  LDL.LU R250, [R1+0x74] ;  /* 0x0000740001fa7983 */ /* 0x001f280000300800 */
[----:B------:R0:W-:Y:S04]  /*10a30*/  STS.U16 [R6+UR4+0x2c00], R167 ;  /* 0x002c00a706007988 */ /* 0x0001e80008000404 */
[----:B0-----:R-:W4:Y:S01]  /*10a40*/  LDL R167, [R1+0x2fc] ;  /* 0x0002fc0001a77983 */ /* 0x001f220000100800 */
[----:B--2---:R-:W-:-:S03]  /*10a50*/  @!P0 IMAD.MOV.U32 R164, RZ, RZ, R217 ;  /* 0x000000ffffa48224 */ /* 0x004fc600078e00d9 */
[----:B------:R-:W2:Y:S01]  /*10a60*/  LDL R217, [R1+0x280] ;  /* 0x0002800001d97983 */ /* 0x000ea20000100800 */
[----:B---3--:R-:W-:-:S03]  /*10a70*/  @!P0 IMAD.MOV.U32 R165, RZ, RZ, R234 ;  /* 0x000000ffffa58224 */ /* 0x008fc600078e00ea */
[----:B------:R-:W3:Y:S01]  /*10a80*/  LDL R234, [R1+0x27c] ;  /* 0x00027c0001ea7983 */ /* 0x000ee20000100800 */
[----:B------:R-:W-:-:S03]  /*10a90*/  @!P0 IMAD.MOV.U32 R163, RZ, RZ, R252 ;  /* 0x000000ffffa38224 */ /* 0x000fc600078e00fc */
[----:B------:R-:W4:Y:S04]  /*10aa0*/  LDL R252, [R1+0x300] ;  /* 0x0003000001fc7983 */ /* 0x000f280000100800 */
[----:B------:R0:W4:Y:S02]  /*10ab0*/  @!P0 LDG.E.U16 R160, desc[UR6][R162.64] ;  /* 0x00000006a2a08981 */ /* 0x000124000c1e1500 */
[----:B0-----:R-:W-:Y:S02]  /*10ac0*/  @!P0 IMAD.MOV.U32 R162, RZ, RZ, R3 ;  /* 0x000000ffffa28224 */ /* 0x001fe400078e0003 */
[----:B------:R-:W-:Y:S01]  /*10ad0*/  @!P0 IMAD.MOV.U32 R163, RZ, RZ, R224 ;  /* 0x000000ffffa38224 */ /* 0x000fe200078e00e0 */
[----:B------:R-:W4:Y:S04]  /*10ae0*/  LDL R3, [R1+0x2c0] ;  /* 0x0002c00001037983 */ /* 0x000f280000100800 */
[----:B------:R0:W4:Y:S04]  /*10af0*/  @!P0 LDG.E.U16 R161, desc[UR6][R162.64] ;  /* 0x00000006a2a18981 */ /* 0x000128000c1e1500 */
[----:B------:R-:W4:Y:S01]  /*10b00*/  LDL R224, [R1+0x2bc] ;  /* 0x0002bc0001e07983 */ /* 0x000f220000100800 */
[----:B0-----:R-:W-:-:S06]  /*10b10*/  PRMT R162, RZ, 0x7610, R162 ;  /* 0x00007610ffa27816 */ /* 0x001fcc00000000a2 */
[----:B------:R0:W4:Y:S04]  /*10b20*/  @!P0 LDG.E.U16 R162, desc[UR6][R164.64] ;  /* 0x00000006a4a28981 */ /* 0x000128000c1e1500 */
[----:B------:R-:W0:Y:S04]  /*10b30*/  LDL R164, [R1+0x33c] ;  /* 0x00033c0001a47983 */ /* 0x000e280000100800 */
[----:B------:R-:W0:Y:S01]  /*10b40*/  LDL R165, [R1+0x340] ;  /* 0x0003400001a57983 */ /* 0x000e220000100800 */
[----:B------:R-:W-:-:S03]  /*10b50*/  PRMT R163, RZ, 0x7610, R163 ;  /* 0x00007610ffa37816 */ /* 0x000fc600000000a3 */
[----:B------:R-:W-:Y:S04]  /*10b60*/  STS.U16 [R6+UR4+0x3000], R166 ;  /* 0x003000a606007988 */ /* 0x000fe80008000404 */
[----:B------:R-:W-:Y:S04]  /*10b70*/  STS.U16 [R6+UR4+0x3400], R169 ;  /* 0x003400a906007988 */ /* 0x000fe80008000404 */
[----:B------:R-:W-:Y:S04]  /*10b80*/  STS.U16 [R6+UR4+0x3800], R168 ;  /* 0x003800a806007988 */ /* 0x000fe80008000404 */
[----:B------:R1:W-:Y:S04]  /*10b90*/  STS.U16 [R6+UR4+0x3c00], R171 ;  /* 0x003c00ab06007988 */ /* 0x0003e80008000404 */
[----:B-1----:R-:W4:Y:S01]  /*10ba0*/  LDL R171, [R1+0x200] ;  /* 0x0002000001ab7983 */ /* 0x002f220000100800 */
[----:B--2---:R-:W-:Y:S01]  /*10bb0*/  @!P0 IMAD.MOV.U32 R168, RZ, RZ, R217 ;  /* 0x000000ffffa88224 */ /* 0x004fe200078e00d9 */
[----:B------:R-:W-:Y:S01]  /*10bc0*/  LOP3.LUT R217, R6, 0x10, RZ, 0x3c, !PT ;  /* 0x0000001006d97812 */ /* 0x000fe200078e3cff */
[----:B---3--:R-:W-:-:S02]  /*10bd0*/  @!P0 IMAD.MOV.U32 R169, RZ, RZ, R234 ;  /* 0x000000ffffa98224 */ /* 0x008fc400078e00ea */
[----:B----4-:R-:W-:Y:S02]  /*10be0*/  @!P0 IMAD.MOV.U32 R166, RZ, RZ, R252 ;  /* 0x000000ffffa68224 */ /* 0x010fe400078e00fc */
[----:B------:R1:W-:Y:S04]  /*10bf0*/  STS.U16 [R217+UR4+0x80], R170 ;  /* 0x000080aad9007988 */ /* 0x0003e80008000404 */
[----:B------:R-:W2:Y:S04]  /*10c00*/  LDL R252, [R1+0x17c] ;  /* 0x00017c0001fc7983 */ /* 0x000ea80000100800 */
[----:B------:R-:W3:Y:S04]  /*10c10*/  LDL R234, [R1+0x180] ;  /* 0x0001800001ea7983 */ /* 0x000ee80000100800 */
[----:B-1----:R-:W4:Y:S01]  /*10c20*/  LDL R170, [R1+0x1fc] ;  /* 0x0001fc0001aa7983 */ /* 0x002f220000100800 */
[----:B0-----:R-:W-:-:S04]  /*10c30*/  @!P0 LOP3.LUT R165, R165, R164, RZ, 0x3c, !PT ;  /* 0x000000a4a5a58212 */ /* 0x001fc800078e3cff */
[----:B------:R-:W-:-:S04]  /*10c40*/  @!P0 LOP3.LUT R164, R165, R164, RZ, 0x3c, !PT ;  /* 0x000000a4a5a48212 */ /* 0x000fc800078e3cff */
[----:B------:R-:W-:-:S05]  /*10c50*/  @!P0 LOP3.LUT R165, R165, R164, RZ, 0x3c, !PT ;  /* 0x000000a4a5a58212 */ /* 0x000fca00078e3cff */
[----:B------:R0:W2:Y:S02]  /*10c60*/  @!P0 LDG.E.U16 R163, desc[UR6][R164.64] ;  /* 0x00000006a4a38981 */ /* 0x0000a4000c1e1500 */
        /* <DEDUP_REMOVED lines=8> */
[----:B0-----:R-:W-:-:S06]  /*10cf0*/  PRMT R166, RZ, 0x7610, R166 ;  /* 0x00007610ffa67816 */ /* 0x001fcc00000000a6 */
[----:B------:R0:W2:Y:S04]  /*10d00*/  @!P0 LDG.E.U16 R166, desc[UR6][R168.64] ;  /* 0x00000006a8a68981 */ /* 0x0000a8000c1e1500 */
[----:B------:R-:W0:Y:S04]  /*10d10*/  LDL R168, [R1+0x23c] ;  /* 0x00023c0001a87983 */ /* 0x000e280000100800 */
[----:B------:R-:W0:Y:S01]  /*10d20*/  LDL R169, [R1+0x240] ;  /* 0x0002400001a97983 */ /* 0x000e220000100800 */
[----:B------:R-:W-:-:S03]  /*10d30*/  PRMT R167, RZ, 0x7610, R167 ;  /* 0x00007610ffa77816 */ /* 0x000fc600000000a7 */
[----:B------:R-:W-:Y:S04]  /*10d40*/  STS.U16 [R217+UR4+0x480], R173 ;  /* 0x000480add9007988 */ /* 0x000fe80008000404 */
[----:B------:R-:W-:Y:S04]  /*10d50*/  STS.U16 [R217+UR4+0x880], R172 ;  /* 0x000880acd9007988 */ /* 0x000fe80008000404 */
[----:B------:R1:W-:Y:S04]  /*10d60*/  STS.U16 [R217+UR4+0xc80], R175 ;  /* 0x000c80afd9007988 */ /* 0x0003e80008000404 */
[----:B------:R1:W-:Y:S04]  /*10d70*/  STS.U16 [R217+UR4+0x1080], R174 ;  /* 0x001080aed9007988 */ /* 0x0003e80008000404 */
[----:B-1----:R-:W2:Y:S04]  /*10d80*/  LDL R175, [R1+0x100] ;  /* 0x0001000001af7983 */ /* 0x002ea80000100800 */
[----:B------:R-:W2:Y:S01]  /*10d90*/  LDL R174, [R1+0xfc] ;  /* 0x0000fc0001ae7983 */ /* 0x000ea20000100800 */
[----:B----4-:R-:W-:-:S04]  /*10da0*/  @!P0 LOP3.LUT R171, R171, R170, RZ, 0x3c, !PT ;  /* 0x000000aaabab8212 */ /* 0x010fc800078e3cff */
[----:B------:R-:W-:-:S04]  /*10db0*/  @!P0 LOP3.LUT R170, R171, R170, RZ, 0x3c, !PT ;  /* 0x000000aaabaa8212 */ /* 0x000fc800078e3cff */
[----:B------:R-:W-:Y:S01]  /*10dc0*/  @!P0 LOP3.LUT R171, R171, R170, RZ, 0x3c, !PT ;  /* 0x000000aaabab8212 */ /* 0x000fe200078e3cff */
[----:B---3--:R-:W-:Y:S02]  /*10dd0*/  @!P0 IMAD.MOV.U32 R172, RZ, RZ, R234 ;  /* 0x000000ffffac8224 */ /* 0x008fe400078e00ea */
[----:B--2---:R-:W-:Y:S01]  /*10de0*/  @!P0 IMAD.MOV.U32 R173, RZ, RZ, R252 ;  /* 0x000000ffffad8224 */ /* 0x004fe200078e00fc */
[----:B------:R-:W2:Y:S04]  /*10df0*/  LDL R234, [R1+0x80] ;  /* 0x0000800001ea7983 */ /* 0x000ea80000100800 */
[----:B------:R-:W3:Y:S01]  /*10e00*/  LDL R252, [R1+0x7c] ;  /* 0x00007c0001fc7983 */ /* 0x000ee20000100800 */
[----:B0-----:R-:W-:-:S04]  /*10e10*/  @!P0 LOP3.LUT R169, R169, R168, RZ, 0x3c, !PT ;  /* 0x000000a8a9a98212 */ /* 0x001fc800078e3cff */
[----:B------:R-:W-:-:S04]  /*10e20*/  @!P0 LOP3.LUT R168, R169, R168, RZ, 0x3c, !PT ;  /* 0x000000a8a9a88212 */ /* 0x000fc800078e3cff */
[----:B------:R-:W-:-:S05]  /*10e30*/  @!P0 LOP3.LUT R169, R169, R168, RZ, 0x3c, !PT ;  /* 0x000000a8a9a98212 */ /* 0x000fca00078e3cff */
[----:B------:R0:W4:Y:S02]  /*10e40*/  @!P0 LDG.E.U16 R167, desc[UR6][R168.64] ;  /* 0x00000006a8a78981 */ /* 0x000124000c1e1500 */
[----:B0-----:R-:W-:Y:S02]  /*10e50*/  PRMT R168, RZ, 0x7610, R168 ;  /* 0x00007610ffa87816 */ /* 0x001fe400000000a8 */
[----:B------:R-:W-:-:S04]  /*10e60*/  PRMT R169, RZ, 0x7610, R169 ;  /* 0x00007610ffa97816 */ /* 0x000fc800000000a9 */
[----:B------:R0:W4:Y:S02]  /*10e70*/  @!P0 LDG.E.U16 R168, desc[UR6][R170.64] ;  /* 0x00000006aaa88981 */ /* 0x000124000c1e1500 */
[----:B0-----:R-:W-:Y:S02]  /*10e80*/  @!P0 IMAD.MOV.U32 R170, RZ, RZ, R3 ;  /* 0x000000ffffaa8224 */ /* 0x001fe400078e0003 */
[----:B------:R-:W-:Y:S01]  /*10e90*/  @!P0 IMAD.MOV.U32 R171, RZ, RZ, R224 ;  /* 0x000000ffffab8224 */ /* 0x000fe200078e00e0 */
[----:B------:R-:W2:Y:S04]  /*10ea0*/  LDL R3, [R1+0xc0] ;  /* 0x0000c00001037983 */ /* 0x000ea80000100800 */
[----:B------:R0:W4:Y:S04]  /*10eb0*/  @!P0 LDG.E.U16 R169, desc[UR6][R170.64] ;  /* 0x00000006aaa98981 */ /* 0x000128000c1e1500 */
[----:B------:R-:W3:Y:S01]  /*10ec0*/  LDL R224, [R1+0xbc] ;  /* 0x0000bc0001e07983 */ /* 0x000ee20000100800 */
[----:B0-----:R-:W-:-:S06]  /*10ed0*/  PRMT R170, RZ, 0x7610, R170 ;  /* 0x00007610ffaa7816 */ /* 0x001fcc00000000aa */
[----:B------:R0:W4:Y:S04]  /*10ee0*/  @!P0 LDG.E.U16 R170, desc[UR6][R172.64] ;  /* 0x00000006acaa8981 */ /* 0x000128000c1e1500 */
[----:B------:R-:W0:Y:S04]  /*10ef0*/  LDL R172, [R1+0x13c] ;  /* 0x00013c0001ac7983 */ /* 0x000e280000100800 */
[----:B------:R-:W0:Y:S01]  /*10f00*/  LDL R173, [R1+0x140] ;  /* 0x0001400001ad7983 */ /* 0x000e220000100800 */
[----:B------:R-:W-:Y:S02]  /*10f10*/  PRMT R171, RZ, 0x7610, R171 ;  /* 0x00007610ffab7816 */ /* 0x000fe400000000ab */
[----:B------:R-:W-:-:S04]  /*10f20*/  @!P0 LOP3.LUT R175, R175, R174, RZ, 0x3c, !PT ;  /* 0x000000aeafaf8212 */ /* 0x000fc800078e3cff */
[----:B------:R-:W-:-:S04]  /*10f30*/  @!P0 LOP3.LUT R174, R175, R174, RZ, 0x3c, !PT ;  /* 0x000000aeafae8212 */ /* 0x000fc800078e3cff */
[----:B------:R-:W-:Y:S02]  /*10f40*/  @!P0 LOP3.LUT R175, R175, R174, RZ, 0x3c, !PT ;  /* 0x000000aeafaf8212 */ /* 0x000fe400078e3cff */
[----:B0-----:R-:W-:-:S04]  /*10f50*/  @!P0 LOP3.LUT R173, R173, R172, RZ, 0x3c, !PT ;  /* 0x000000acadad8212 */ /* 0x001fc800078e3cff */
[----:B------:R-:W-:-:S04]  /*10f60*/  @!P0 LOP3.LUT R172, R173, R172, RZ, 0x3c, !PT ;  /* 0x000000acadac8212 */ /* 0x000fc800078e3cff */
[----:B------:R-:W-:-:S05]  /*10f70*/  @!P0 LOP3.LUT R173, R173, R172, RZ, 0x3c, !PT ;  /* 0x000000acadad8212 */ /* 0x000fca00078e3cff */
[----:B------:R0:W4:Y:S02]  /*10f80*/  @!P0 LDG.E.U16 R171, desc[UR6][R172.64] ;  /* 0x00000006acab8981 */ /* 0x000124000c1e1500 */
[----:B0-----:R-:W-:-:S06]  /*10f90*/  PRMT R172, RZ, 0x7610, R172 ;  /* 0x00007610ffac7816 */ /* 0x001fcc00000000ac */
[----:B------:R2:W4:Y:S02]  /*10fa0*/  @!P0 LDG.E.U16 R172, desc[UR6][R174.64] ;  /* 0x00000006aeac8981 */ /* 0x000524000c1e1500 */
[----:B--2---:R-:W-:Y:S02]  /*10fb0*/  @!P0 IMAD.MOV.U32 R174, RZ, RZ, R3 ;  /* 0x000000ffffae8224 */ /* 0x004fe400078e0003 */
[----:B---3--:R-:W-:Y:S01]  /*10fc0*/  @!P0 IMAD.MOV.U32 R175, RZ, RZ, R224 ;  /* 0x000000ffffaf8224 */ /* 0x008fe200078e00e0 */
[----:B------:R-:W2:Y:S04]  /*10fd0*/  LDL R3, [R1+0x800] ;  /* 0x0008000001037983 */ /* 0x000ea80000100800 */
[----:B------:R-:W3:Y:S01]  /*10fe0*/  LDL R224, [R1+0x7fc] ;  /* 0x0007fc0001e07983 */ /* 0x000ee20000100800 */
[----:B------:R-:W-:-:S03]  /*10ff0*/  PRMT R173, RZ, 0x7610, R173 ;  /* 0x00007610ffad7816 */ /* 0x000fc600000000ad */
[----:B------:R0:W-:Y:S04]  /*11000*/  STS.U16 [R217+UR4+0x1480], R177 ;  /* 0x001480b1d9007988 */ /* 0x0001e80008000404 */
[----:B------:R1:W4:Y:S04]  /*11010*/  @!P0 LDG.E.U16 R173, desc[UR6][R174.64] ;  /* 0x00000006aead8981 */ /* 0x000328000c1e1500 */
[----:B------:R1:W-:Y:S01]  /*11020*/  STS.U16 [R217+UR4+0x1880], R176 ;  /* 0x001880b0d9007988 */ /* 0x0003e20008000404 */
[----:B0-----:R-:W-:Y:S01]  /*11030*/  @!P0 IMAD.MOV.U32 R177, RZ, RZ, R252 ;  /* 0x000000ffffb18224 */ /* 0x001fe200078e00fc */
[----:B-1----:R-:W-:Y:S01]  /*11040*/  PRMT R174, RZ, 0x7610, R174 ;  /* 0x00007610ffae7816 */ /* 0x002fe200000000ae */
[----:B------:R-:W-:Y:S01]  /*11050*/  @!P0 IMAD.MOV.U32 R176, RZ, RZ, R234 ;  /* 0x000000ffffb08224 */ /* 0x000fe200078e00ea */
[----:B------:R-:W-:Y:S01]  /*11060*/  PRMT R175, RZ, 0x7610, R175 ;  /* 0x00007610ffaf7816 */ /* 0x000fe200000000af */
[----:B------:R-:W-:Y:S04]  /*11070*/  STS.U16 [R217+UR4+0x1c80], R179 ;  /* 0x001c80b3d9007988 */ /* 0x000fe80008000404 */
[----:B------:R0:W4:Y:S04]  /*11080*/  @!P0 LDG.E.U16 R174, desc[UR6][R176.64] ;  /* 0x00000006b0ae8981 */ /* 0x000128000c1e1500 */
[----:B------:R-:W-:Y:S04]  /*11090*/  STS.U16 [R217+UR4+0x2080], R178 ;  /* 0x002080b2d9007988 */ /* 0x000fe80008000404 */
[----:B------:R-:W4:Y:S01]  /*110a0*/  LDL R234, [R1+0x338] ;  /* 0x0003380001ea7983 */ /* 0x000f220000100800 */
[----:B0-----:R-:W-:-:S02]  /*110b0*/  @!P0 IMAD.MOV.U32 R176, RZ, RZ, R248 ;  /* 0x000000ffffb08224 */ /* 0x001fc400078e00f8 */
[----:B------:R-:W-:Y:S01]  /*110c0*/  @!P0 IMAD.MOV.U32 R177, RZ, RZ, R247 ;  /* 0x000000ffffb18224 */ /* 0x000fe200078e00f7 */
[----:B------:R-:W4:Y:S04]  /*110d0*/  LDL.LU R252, [R1+0x24] ;  /* 0x0000240001fc7983 */ /* 0x000f280000300800 */
[----:B------:R0:W4:Y:S04]  /*110e0*/  @!P0 LDG.E.U16 R175, desc[UR6][R176.64] ;  /* 0x00000006b0af8981 */ /* 0x000128000c1e1500 */
[----:B------:R1:W-:Y:S01]  /*110f0*/  STL [R1+0x85c], R248 ;  /* 0x00085cf801007387 */ /* 0x0003e20000100800 */
[----:B0-----:R-:W-:-:S03]  /*11100*/  PRMT R176, RZ, 0x7610, R176 ;  /* 0x00007610ffb07816 */ /* 0x001fc600000000b0 */
[----:B-1----:R-:W4:Y:S04]  /*11110*/  LDL.LU R248, [R1+0xac] ;  /* 0x0000ac0001f87983 */ /* 0x002f280000300800 */
[----:B------:R0:W-:Y:S04]  /*11120*/  STL [R1+0x858], R247 ;  /* 0x000858f701007387 */ /* 0x0001e80000100800 */
[----:B------:R1:W-:Y:S04]  /*11130*/  STS.U16 [R217+UR4+0x2480], R181 ;  /* 0x002480b5d9007988 */ /* 0x0003e80008000404 */
[----:B0-----:R-:W4:Y:S04]  /*11140*/  LDL.LU R247, [R1+0x78] ;  /* 0x0000780001f77983 */ /* 0x001f280000300800 */
[----:B------:R0:W-:Y:S04]  /*11150*/  STS.U16 [R217+UR4+0x2880], R180 ;  /* 0x002880b4d9007988 */ /* 0x0001e80008000404 */
[----:B-1----:R-:W4:Y:S04]  /*11160*/  LDL R181, [R1+0x378] ;  /* 0x0003780001b57983 */ /* 0x002f280000100800 */
[----:B0-----:R-:W4:Y:S01]  /*11170*/  LDL R180, [R1+0x374] ;  /* 0x0003740001b47983 */ /* 0x001f220000100800 */
[----:B--2---:R-:W-:-:S02]  /*11180*/  @!P0 IMAD.MOV.U32 R178, RZ, RZ, R3 ;  /* 0x000000ffffb28224 */ /* 0x004fc400078e0003 */
[----:B---3--:R-:W-:Y:S01]  /*11190*/  @!P0 IMAD.MOV.U32 R179, RZ, RZ, R224 ;  /* 0x000000ffffb38224 */ /* 0x008fe200078e00e0 */
[----:B------:R-:W-:Y:S01]  /*111a0*/  PRMT R177, RZ, 0x7610, R177 ;  /* 0x00007610ffb17816 */ /* 0x000fe200000000b1 */
[----:B------:R-:W2:Y:S04]  /*111b0*/  LDL R224, [R1+0x2f4] ;  /* 0x0002f40001e07983 */ /* 0x000ea80000100800 */
[----:B------:R0:W3:Y:S04]  /*111c0*/  @!P0 LDG.E.U16 R176, desc[UR6][R178.64] ;  /* 0x00000006b2b08981 */ /* 0x0000e8000c1e1500 */
[----:B------:R-:W3:Y:S04]  /*111d0*/  LDL R3, [R1+0x2f8] ;  /* 0x0002f80001037983 */ /* 0x000ee80000100800 */
[----:B------:R-:W0:Y:S04]  /*111e0*/  LDL R178, [R1+0x3c0] ;  /* 0x0003c00001b27983 */ /* 0x000e280000100800 */
[----:B------:R-:W0:Y:S01]  /*111f0*/  LDL R179, [R1+0x3c4] ;  /* 0x0003c40001b37983 */ /* 0x000e220000100800 */
[----:B----4-:R-:W-:-:S04]  /*11200*/  @!P0 LOP3.LUT R181, R181, R180, RZ, 0x3c, !PT ;  /* 0x000000b4b5b58212 */ /* 0x010fc800078e3cff */
[----:B------:R-:W-:-:S04]  /*11210*/  @!P0 LOP3.LUT R180, R181, R180, RZ, 0x3c, !PT ;  /* 0x000000b4b5b48212 */ /* 0x000fc800078e3cff */
[----:B------:R-:W-:Y:S02]  /*11220*/  @!P0 LOP3.LUT R181, R181, R180, RZ, 0x3c, !PT ;  /* 0x000000b4b5b58212 */ /* 0x000fe400078e3cff */
[----:B0-----:R-:W-:-:S04]  /*11230*/  @!P0 LOP3.LUT R179, R179, R178, RZ, 0x3c, !PT ;  /* 0x000000b2b3b38212 */ /* 0x001fc800078e3cff */
[----:B------:R-:W-:-:S04]  /*11240*/  @!P0 LOP3.LUT R178, R179, R178, RZ, 0x3c, !PT ;  /* 0x000000b2b3b28212 */ /* 0x000fc800078e3cff */
[----:B------:R-:W-:-:S05]  /*11250*/  @!P0 LOP3.LUT R179, R179, R178, RZ, 0x3c, !PT ;  /* 0x000000b2b3b38212 */ /* 0x000fca00078e3cff */
[----:B------:R0:W4:Y:S02]  /*11260*/  @!P0 LDG.E.U16 R177, desc[UR6][R178.64] ;  /* 0x00000006b2b18981 */ /* 0x000124000c1e1500 */
[----:B0-----:R-:W-:-:S06]  /*11270*/  PRMT R178, RZ, 0x7610, R178 ;  /* 0x00007610ffb27816 */ /* 0x001fcc00000000b2 */
[----:B------:R0:W4:Y:S04]  /*11280*/  @!P0 LDG.E.U16 R178, desc[UR6][R180.64] ;  /* 0x00000006b4b28981 */ /* 0x000128000c1e1500 */
[----:B------:R-:W4:Y:S01]  /*11290*/  LDL R181, [R1+0x334] ;  /* 0x0003340001b57983 */ /* 0x000f220000100800 */
[----:B------:R-:W-:Y:S01]  /*112a0*/  PRMT R179, RZ, 0x7610, R179 ;  /* 0x00007610ffb37816 */ /* 0x000fe200000000b3 */
[----:B0-----:R-:W-:Y:S02]  /*112b0*/  @!P0 IMAD.MOV.U32 R180, RZ, RZ, R234 ;  /* 0x000000ffffb48224 */ /* 0x001fe400078e00ea */
[----:B------:R2:W-:Y:S04]  /*112c0*/  STS.U16 [R217+UR4+0x2c80], R183 ;  /* 0x002c80b7d9007988 */ /* 0x0005e80008000404 */
[----:B------:R3:W-:Y:S04]  /*112d0*/  STS.U16 [R217+UR4+0x3080], R182 ;  /* 0x003080b6d9007988 */ /* 0x0007e80008000404 */
[----:B------:R-:W4:Y:S01]  /*112e0*/  LDL R234, [R1+0x238] ;  /* 0x0002380001ea7983 */ /* 0x000f220000100800 */
[----:B--2---:R-:W-:-:S02]  /*112f0*/  @!P0 IMAD.MOV.U32 R183, RZ, RZ, R224 ;  /* 0x000000ffffb78224 */ /* 0x004fc400078e00e0 */
[----:B---3--:R-:W-:Y:S01]  /*11300*/  @!P0 IMAD.MOV.U32 R182, RZ, RZ, R3 ;  /* 0x000000ffffb68224 */ /* 0x008fe200078e0003 */
[----:B------:R0:W-:Y:S04]  /*11310*/  STS.U16 [R217+UR4+0x3480], R185 ;  /* 0x003480b9d9007988 */ /* 0x0001e80008000404 */
[----:B------:R1:W-:Y:S04]  /*11320*/  STS.U16 [R217+UR4+0x3880], R184 ;  /* 0x003880b8d9007988 */ /* 0x0003e80008000404 */
[----:B------:R-:W2:Y:S04]  /*11330*/  LDL R224, [R1+0x1f4] ;  /* 0x0001f40001e07983 */ /* 0x000ea80000100800 */
[----:B0-----:R-:W3:Y:S04]  /*11340*/  LDL R185, [R1+0x278] ;  /* 0x0002780001b97983 */ /* 0x001ee80000100800 */
[----:B-1----:R-:W3:Y:S04]  /*11350*/  LDL R184, [R1+0x274] ;  /* 0x0002740001b87983 */ /* 0x002ee80000100800 */
[----:B------:R-:W2:Y:S04]  /*11360*/  LDL R3, [R1+0x1f8] ;  /* 0x0001f80001037983 */ /* 0x000ea80000100800 */
[----:B----4-:R0:W4:Y:S02]  /*11370*/  @!P0 LDG.E.U16 R179, desc[UR6][R180.64] ;  /* 0x00000006b4b38981 */ /* 0x010124000c1e1500 */
[----:B0-----:R-:W-:-:S06]  /*11380*/  PRMT R180, RZ, 0x7610, R180 ;  /* 0x00007610ffb47816 */ /* 0x001fcc00000000b4 */
[----:B------:R0:W4:Y:S04]  /*11390*/  @!P0 LDG.E.U16 R180, desc[UR6][R182.64] ;  /* 0x00000006b6b48981 */ /* 0x000128000c1e1500 */
[----:B------:R-:W0:Y:S04]  /*113a0*/  LDL R182, [R1+0x2b4] ;  /* 0x0002b40001b67983 */ /* 0x000e280000100800 */
[----:B------:R-:W0:Y:S01]  /*113b0*/  LDL R183, [R1+0x2b8] ;  /* 0x0002b80001b77983 */ /* 0x000e220000100800 */
[----:B------:R-:W-:Y:S02]  /*113c0*/  PRMT R181, RZ, 0x7610, R181 ;  /* 0x00007610ffb57816 */ /* 0x000fe400000000b5 */
[----:B---3--:R-:W-:-:S04]  /*113d0*/  @!P0 LOP3.LUT R185, R185, R184, RZ, 0x3c, !PT ;  /* 0x000000b8b9b98212 */ /* 0x008fc800078e3cff */
[----:B------:R-:W-:-:S04]  /*113e0*/  @!P0 LOP3.LUT R184, R185, R184, RZ, 0x3c, !PT ;  /* 0x000000b8b9b88212 */ /* 0x000fc800078e3cff */
[----:B------:R-:W-:Y:S02]  /*113f0*/  @!P0 LOP3.LUT R185, R185, R184, RZ, 0x3c, !PT ;  /* 0x000000b8b9b98212 */ /* 0x000fe400078e3cff */
[----:B0-----:R-:W-:-:S04]  /*11400*/  @!P0 LOP3.LUT R183, R183, R182, RZ, 0x3c, !PT ;  /* 0x000000b6b7b78212 */ /* 0x001fc800078e3cff */
[----:B------:R-:W-:-:S04]  /*11410*/  @!P0 LOP3.LUT R182, R183, R182, RZ, 0x3c, !PT ;  /* 0x000000b6b7b68212 */ /* 0x000fc800078e3cff */
[----:B------:R-:W-:-:S05]  /*11420*/  @!P0 LOP3.LUT R183, R183, R182, RZ, 0x3c, !PT ;  /* 0x000000b6b7b78212 */ /* 0x000fca00078e3cff */
[----:B------:R0:W3:Y:S02]  /*11430*/  @!P0 LDG.E.U16 R181, desc[UR6][R182.64] ;  /* 0x00000006b6b58981 */ /* 0x0000e4000c1e1500 */
[----:B0-----:R-:W-:-:S06]  /*11440*/  PRMT R182, RZ, 0x7610, R182 ;  /* 0x00007610ffb67816 */ /* 0x001fcc00000000b6 */
[----:B------:R0:W3:Y:S04]  /*11450*/  @!P0 LDG.E.U16 R182, desc[UR6][R184.64] ;  /* 0x00000006b8b68981 */ /* 0x0000e8000c1e1500 */
[----:B------:R-:W4:Y:S01]  /*11460*/  LDL R185, [R1+0x234] ;  /* 0x0002340001b97983 */ /* 0x000f220000100800 */
[----:B------:R-:W-:Y:S01]  /*11470*/  PRMT R183, RZ, 0x7610, R183 ;  /* 0x00007610ffb77816 */ /* 0x000fe200000000b7 */
[----:B0-----:R-:W-:Y:S02]  /*11480*/  @!P0 IMAD.MOV.U32 R184, RZ, RZ, R234 ;  /* 0x000000ffffb88224 */ /* 0x001fe400078e00ea */
[----:B------:R0:W-:Y:S04]  /*11490*/  STS.U16 [R217+UR4+0x3c80], R187 ;  /* 0x003c80bbd9007988 */ /* 0x0001e80008000404 */
[----:B------:R-:W3:Y:S01]  /*114a0*/  LDL R234, [R1+0xf8] ;  /* 0x0000f80001ea7983 */ /* 0x000ee20000100800 */
[----:B0-----:R-:W-:Y:S01]  /*114b0*/  LOP3.LUT R217, R6, 0x20, RZ, 0x3c, !PT ;  /* 0x0000002006d97812 */ /* 0x001fe200078e3cff */
[----:B--2---:R-:W-:-:S02]  /*114c0*/  @!P0 IMAD.MOV.U32 R187, RZ, RZ, R224 ;  /* 0x000000ffffbb8224 */ /* 0x004fc400078e00e0 */
[----:B------:R-:W2:Y:S04]  /*114d0*/  LDL R224, [R1+0xb4] ;  /* 0x0000b40001e07983 */ /* 0x000ea80000100800 */
[----:B------:R0:W-:Y:S02]  /*114e0*/  STS.U16 [R217+UR4+0x100], R186 ;  /* 0x000100bad9007988 */ /* 0x0001e40008000404 */
[----:B0-----:R-:W-:Y:S02]  /*114f0*/  @!P0 IMAD.MOV.U32 R186, RZ, RZ, R3 ;  /* 0x000000ffffba8224 */ /* 0x001fe400078e0003 */
[----:B------:R0:W-:Y:S04]  /*11500*/  STS.U16 [R217+UR4+0x500], R189 ;  /* 0x000500bdd9007988 */ /* 0x0001e80008000404 */
[----:B------:R1:W-:Y:S04]  /*11510*/  STS.U16 [R217+UR4+0x900], R188 ;  /* 0x000900bcd9007988 */ /* 0x0003e80008000404 */
[----:B------:R-:W2:Y:S04]  /*11520*/  LDL R3, [R1+0xb8] ;  /* 0x0000b80001037983 */ /* 0x000ea80000100800 */
[----:B0-----:R-:W3:Y:S04]  /*11530*/  LDL R189, [R1+0x178] ;  /* 0x0001780001bd7983 */ /* 0x001ee80000100800 */
[----:B-1----:R-:W3:Y:S04]  /*11540*/  LDL R188, [R1+0x174] ;  /* 0x0001740001bc7983 */ /* 0x002ee80000100800 */
        /* <DEDUP_REMOVED lines=8> */
[----:B------:R-:W-:Y:S01]  /*115d0*/  @!P0 LOP3.LUT R189, R189, R188, RZ, 0x3c, !PT ;  /* 0x000000bcbdbd8212 */ /* 0x000fe200078e3cff */
[----:B------:R1:W-:Y:S04]  /*115e0*/  STS.U16 [R217+UR4+0xd00], R191 ;  /* 0x000d00bfd9007988 */ /* 0x0003e80008000404 */
[----:B-1----:R-:W3:Y:S01]  /*115f0*/  LDL R191, [R1+0xf4] ;  /* 0x0000f40001bf7983 */ /* 0x002ee20000100800 */
[----:B0-----:R-:W-:-:S04]  /*11600*/  @!P0 LOP3.LUT R187, R187, R186, RZ, 0x3c, !PT ;  /* 0x000000babbbb8212 */ /* 0x001fc800078e3cff */
[----:B------:R-:W-:-:S04]  /*11610*/  @!P0 LOP3.LUT R186, R187, R186, RZ, 0x3c, !PT ;  /* 0x000000babbba8212 */ /* 0x000fc800078e3cff */
[----:B------:R-:W-:-:S05]  /*11620*/  @!P0 LOP3.LUT R187, R187, R186, RZ, 0x3c, !PT ;  /* 0x000000babbbb8212 */ /* 0x000fca00078e3cff */
[----:B------:R0:W4:Y:S02]  /*11630*/  @!P0 LDG.E.U16 R185, desc[UR6][R186.64] ;  /* 0x00000006bab98981 */ /* 0x000124000c1e1500 */
[----:B0-----:R-:W-:-:S06]  /*11640*/  PRMT R186, RZ, 0x7610, R186 ;  /* 0x00007610ffba7816 */ /* 0x001fcc00000000ba */
[----:B------:R0:W4:Y:S04]  /*11650*/  @!P0 LDG.E.U16 R186, desc[UR6][R188.64] ;  /* 0x00000006bcba8981 */ /* 0x000128000c1e1500 */
[----:B------:R-:W0:Y:S04]  /*11660*/  LDL R188, [R1+0x134] ;  /* 0x0001340001bc7983 */ /* 0x000e280000100800 */
[----:B------:R-:W0:Y:S01]  /*11670*/  LDL R189, [R1+0x138] ;  /* 0x0001380001bd7983 */ /* 0x000e220000100800 */
[----:B------:R-:W-:-:S03]  /*11680*/  PRMT R187, RZ, 0x7610, R187 ;  /* 0x00007610ffbb7816 */ /* 0x000fc600000000bb */
[----:B------:R1:W-:Y:S02]  /*11690*/  STS.U16 [R217+UR4+0x1100], R190 ;  /* 0x001100bed9007988 */ /* 0x0003e40008000404 */
[----:B-1----:R-:W-:Y:S02]  /*116a0*/  @!P0 IMAD.MOV.U32 R190, RZ, RZ, R234 ;  /* 0x000000ffffbe8224 */ /* 0x002fe400078e00ea */
[----:B------:R-:W-:Y:S04]  /*116b0*/  STS.U16 [R217+UR4+0x1500], R211 ;  /* 0x001500d3d9007988 */ /* 0x000fe80008000404 */
[----:B------:R1:W-:Y:S04]  /*116c0*/  STS.U16 [R217+UR4+0x1900], R192 ;  /* 0x001900c0d9007988 */ /* 0x0003e80008000404 */
[----:B------:R-:W4:Y:S01]  /*116d0*/  LDL R234, [R1+0x7f8] ;  /* 0x0007f80001ea7983 */ /* 0x000f220000100800 */
[----:B-1----:R-:W-:-:S03]  /*116e0*/  PRMT R192, RZ, 0x7610, R192 ;  /* 0x00007610ffc07816 */ /* 0x002fc600000000c0 */
[----:B------:R1:W-:Y:S02]  /*116f0*/  STS.U16 [R217+UR4+0x1d00], R193 ;  /* 0x001d00c1d9007988 */ /* 0x0003e40008000404 */
[----:B-1----:R-:W-:Y:S02]  /*11700*/  PRMT R193, RZ, 0x7610, R193 ;  /* 0x00007610ffc17816 */ /* 0x002fe400000000c1 */
[----:B0-----:R-:W-:-:S04]  /*11710*/  @!P0 LOP3.LUT R189, R189, R188, RZ, 0x3c, !PT ;  /* 0x000000bcbdbd8212 */ /* 0x001fc800078e3cff */
[----:B------:R-:W-:-:S04]  /*11720*/  @!P0 LOP3.LUT R188, R189, R188, RZ, 0x3c, !PT ;  /* 0x000000bcbdbc8212 */ /* 0x000fc800078e3cff */
[----:B------:R-:W-:-:S05]  /*11730*/  @!P0 LOP3.LUT R189, R189, R188, RZ, 0x3c, !PT ;  /* 0x000000bcbdbd8212 */ /* 0x000fca00078e3cff */
[----:B------:R0:W4:Y:S02]  /*11740*/  @!P0 LDG.E.U16 R187, desc[UR6][R188.64] ;  /* 0x00000006bcbb8981 */ /* 0x000124000c1e1500 */
[----:B0-----:R-:W-:Y:S02]  /*11750*/  PRMT R188, RZ, 0x7610, R188 ;  /* 0x00007610ffbc7816 */ /* 0x001fe400000000bc */
[----:B------:R-:W-:-:S04]  /*11760*/  PRMT R189, RZ, 0x7610, R189 ;  /* 0x00007610ffbd7816 */ /* 0x000fc800000000bd */
[----:B---3--:R2:W3:Y:S02]  /*11770*/  @!P0 LDG.E.U16 R188, desc[UR6][R190.64] ;  /* 0x00000006bebc8981 */ /* 0x0084e4000c1e1500 */
[----:B--2---:R-:W-:Y:S02]  /*11780*/  @!P0 IMAD.MOV.U32 R190, RZ, RZ, R3 ;  /* 0x000000ffffbe8224 */ /* 0x004fe400078e0003 */
[----:B------:R-:W-:Y:S01]  /*11790*/  @!P0 IMAD.MOV.U32 R191, RZ, RZ, R224 ;  /* 0x000000ffffbf8224 */ /* 0x000fe200078e00e0 */
[----:B------:R-:W2:Y:S04]  /*117a0*/  LDL R3, [R1+0x3b0] ;  /* 0x0003b00001037983 */ /* 0x000ea80000100800 */
[----:B------:R0:W3:Y:S04]  /*117b0*/  @!P0 LDG.E.U16 R189, desc[UR6][R190.64] ;  /* 0x00000006bebd8981 */ /* 0x0000e8000c1e1500 */
[----:B------:R-:W3:Y:S01]  /*117c0*/  LDL R224, [R1+0x3ac] ;  /* 0x0003ac0001e07983 */ /* 0x000ee20000100800 */
[----:B0-----:R-:W-:-:S02]  /*117d0*/  @!P0 IMAD.MOV.U32 R190, RZ, RZ, R247 ;  /* 0x000000ffffbe8224 */ /* 0x001fc400078e00f7 */
[----:B------:R-:W-:Y:S01]  /*117e0*/  @!P0 IMAD.MOV.U32 R191, RZ, RZ, R250 ;  /* 0x000000ffffbf8224 */ /* 0x000fe200078e00fa */
[----:B------:R0:W-:Y:S04]  /*117f0*/  STL [R1+0x864], R247 ;  /* 0x000864f701007387 */ /* 0x0001e80000100800 */
[----:B------:R1:W3:Y:S04]  /*11800*/  @!P0 LDG.E.U16 R192, desc[UR6][R190.64] ;  /* 0x00000006bec08981 */ /* 0x0002e8000c1e1500 */
[----:B0-----:R-:W3:Y:S04]  /*11810*/  LDL.LU R247, [R1+0xec] ;  /* 0x0000ec0001f77983 */ /* 0x001ee80000300800 */
[----:B------:R0:W-:Y:S01]  /*11820*/  STL [R1+0x860], R250 ;  /* 0x000860fa01007387 */ /* 0x0001e20000100800 */
[----:B-1----:R-:W-:-:S02]  /*11830*/  @!P0 IMAD.MOV.U32 R190, RZ, RZ, R244 ;  /* 0x000000ffffbe8224 */ /* 0x002fc400078e00f4 */
[----:B------:R-:W-:-:S05]  /*11840*/  @!P0 IMAD.MOV.U32 R191, RZ, RZ, R242 ;  /* 0x000000ffffbf8224 */ /* 0x000fca00078e00f2 */
[----:B------:R4:W3:Y:S04]  /*11850*/  @!P0 LDG.E.U16 R193, desc[UR6][R190.64] ;  /* 0x00000006bec18981 */ /* 0x0008e8000c1e1500 */
[----:B0-----:R-:W3:Y:S04]  /*11860*/  LDL.LU R250, [R1+0xb0] ;  /* 0x0000b00001fa7983 */ /* 0x001ee80000300800 */
[----:B------:R0:W-:Y:S04]  /*11870*/  STL [R1+0x86c], R244 ;  /* 0x00086cf401007387 */ /* 0x0001e80000100800 */
[----:B0-----:R-:W3:Y:S04]  /*11880*/  LDL.LU R244, [R1+0x12c] ;  /* 0x00012c0001f47983 */ /* 0x001ee80000300800 */
[----:B------:R0:W-:Y:S04]  /*11890*/  STL [R1+0x868], R242 ;  /* 0x000868f201007387 */ /* 0x0001e80000100800 */
[----:B0-----:R-:W3:Y:S04]  /*118a0*/  LDL.LU R242, [R1+0xf0] ;  /* 0x0000f00001f27983 */ /* 0x001ee80000300800 */
[----:B------:R-:W2:Y:S01]  /*118b0*/  LDL R191, [R1+0x3f8] ;  /* 0x0003f80001bf7983 */ /* 0x000ea20000100800 */
[----:B----4-:R-:W-:-:S03]  /*118c0*/  @!P0 IMAD.MOV.U32 R190, RZ, RZ, R234 ;  /* 0x000000ffffbe8224 */ /* 0x010fc600078e00ea */
[----:B------:R0:W-:Y:S04]  /*118d0*/  STS.U16 [R217+UR4+0x2100], R194 ;  /* 0x002100c2d9007988 */ /* 0x0001e80008000404 */
[----:B------:R1:W-:Y:S04]  /*118e0*/  STS.U16 [R217+UR4+0x2500], R210 ;  /* 0x002500d2d9007988 */ /* 0x0003e80008000404 */
[----:B------:R-:W4:Y:S01]  /*118f0*/  LDL R234, [R1+0x2b0] ;  /* 0x0002b00001ea7983 */ /* 0x000f220000100800 */
[----:B0-----:R-:W-:Y:S02]  /*11900*/  PRMT R194, RZ, 0x7610, R194 ;  /* 0x00007610ffc27816 */ /* 0x001fe400000000c2 */
[----:B-1----:R-:W-:-:S04]  /*11910*/  PRMT R210, RZ, 0x7610, R210 ;  /* 0x00007610ffd27816 */ /* 0x002fc800000000d2 */
[----:B--2---:R0:W2:Y:S02]  /*11920*/  @!P0 LDG.E.U16 R194, desc[UR6][R190.64] ;  /* 0x00000006bec28981 */ /* 0x0040a4000c1e1500 */
[----:B0-----:R-:W-:Y:S02]  /*11930*/  @!P0 IMAD.MOV.U32 R190, RZ, RZ, R3 ;  /* 0x000000ffffbe8224 */ /* 0x001fe400078e0003 */
[----:B---3--:R-:W-:Y:S01]  /*11940*/  @!P0 IMAD.MOV.U32 R191, RZ, RZ, R224 ;  /* 0x000000ffffbf8224 */ /* 0x008fe200078e00e0 */
[----:B------:R0:W-:Y:S04]  /*11950*/  STS.U16 [R217+UR4+0x2900], R209 ;  /* 0x002900d1d9007988 */ /* 0x0001e80008000404 */
[----:B------:R1:W3:Y:S04]  /*11960*/  @!P0 LDG.E.U16 R210, desc[UR6][R190.64] ;  /* 0x00000006bed28981 */ /* 0x0002e8000c1e1500 */
[----:B------:R-:W2:Y:S04]  /*11970*/  LDL R224, [R1+0x26c] ;  /* 0x00026c0001e07983 */ /* 0x000ea80000100800 */
[----:B------:R-:W3:Y:S04]  /*11980*/  LDL R3, [R1+0x270] ;  /* 0x0002700001037983 */ /* 0x000ee80000100800 */
[----:B------:R-:W1:Y:S04]  /*11990*/  LDL R190, [R1+0x36c] ;  /* 0x00036c0001be7983 */ /* 0x000e680000100800 */
[----:B------:R-:W1:Y:S01]  /*119a0*/  LDL R191, [R1+0x370] ;  /* 0x0003700001bf7983 */ /* 0x000e620000100800 */
[----:B0-----:R-:W-:-:S02]  /*119b0*/  PRMT R209, RZ, 0x7610, R209 ;  /* 0x00007610ffd17816 */ /* 0x001fc400000000d1 */
[----:B-1----:R-:W-:-:S04]  /*119c0*/  @!P0 LOP3.LUT R191, R191, R190, RZ, 0x3c, !PT ;  /* 0x000000bebfbf8212 */ /* 0x002fc800078e3cff */
[----:B------:R-:W-:-:S04]  /*119d0*/  @!P0 LOP3.LUT R190, R191, R190, RZ, 0x3c, !PT ;  /* 0x000000bebfbe8212 */ /* 0x000fc800078e3cff */
[----:B------:R-:W-:-:S05]  /*119e0*/  @!P0 LOP3.LUT R191, R191, R190, RZ, 0x3c, !PT ;  /* 0x000000bebfbf8212 */ /* 0x000fca00078e3cff */
[----:B------:R0:W2:Y:S04]  /*119f0*/  @!P0 LDG.E.U16 R209, desc[UR6][R190.64] ;  /* 0x00000006bed18981 */ /* 0x0000a8000c1e1500 */
[----:B------:R-:W0:Y:S04]  /*11a00*/  LDL R190, [R1+0x32c] ;  /* 0x00032c0001be7983 */ /* 0x000e280000100800 */
[----:B------:R-:W0:Y:S04]  /*11a10*/  LDL R191, [R1+0x330] ;  /* 0x0003300001bf7983 */ /* 0x000e280000100800 */
[----:B------:R1:W-:Y:S02]  /*11a20*/  STS.U16 [R217+UR4+0x2d00], R208 ;  /* 0x002d00d0d9007988 */ /* 0x0003e40008000404 */
[----:B-1----:R-:W-:-:S02]  /*11a30*/  PRMT R208, RZ, 0x7610, R208 ;  /* 0x00007610ffd07816 */ /* 0x002fc400000000d0 */
[----:B0-----:R-:W-:-:S04]  /*11a40*/  @!P0 LOP3.LUT R191, R191, R190, RZ, 0x3c, !PT ;  /* 0x000000bebfbf8212 */ /* 0x001fc800078e3cff */
        /* <DEDUP_REMOVED lines=11> */
[----:B------:R-:W3:Y:S01]  /*11b00*/  LDL R191, [R1+0x2ac] ;  /* 0x0002ac0001bf7983 */ /* 0x000ee20000100800 */
[----:B----4-:R-:W-:-:S03]  /*11b10*/  @!P0 IMAD.MOV.U32 R190, RZ, RZ, R234 ;  /* 0x000000ffffbe8224 */ /* 0x010fc600078e00ea */
[----:B------:R0:W-:Y:S04]  /*11b20*/  STS.U16 [R217+UR4+0x3500], R206 ;  /* 0x003500ced9007988 */ /* 0x0001e80008000404 */
[----:B------:R1:W-:Y:S04]  /*11b30*/  STS.U16 [R217+UR4+0x3900], R205 ;  /* 0x003900cdd9007988 */ /* 0x0003e80008000404 */
[----:B------:R-:W4:Y:S01]  /*11b40*/  LDL R234, [R1+0x170] ;  /* 0x0001700001ea7983 */ /* 0x000f220000100800 */
[----:B0-----:R-:W-:Y:S02]  /*11b50*/  PRMT R206, RZ, 0x7610, R206 ;  /* 0x00007610ffce7816 */ /* 0x001fe400000000ce */
[----:B-1----:R-:W-:-:S04]  /*11b60*/  PRMT R205, RZ, 0x7610, R205 ;  /* 0x00007610ffcd7816 */ /* 0x002fc800000000cd */
[----:B---3--:R0:W3:Y:S02]  /*11b70*/  @!P0 LDG.E.U16 R206, desc[UR6][R190.64] ;  /* 0x00000006bece8981 */ /* 0x0080e4000c1e1500 */
[----:B0-----:R-:W-:Y:S02]  /*11b80*/  @!P0 IMAD.MOV.U32 R190, RZ, RZ, R3 ;  /* 0x000000ffffbe8224 */ /* 0x001fe400078e0003 */
[----:B--2---:R-:W-:Y:S01]  /*11b90*/  @!P0 IMAD.MOV.U32 R191, RZ, RZ, R224 ;  /* 0x000000ffffbf8224 */ /* 0x004fe200078e00e0 */
[----:B------:R0:W-:Y:S04]  /*11ba0*/  STS.U16 [R217+UR4+0x3d00], R204 ;  /* 0x003d00ccd9007988 */ /* 0x0001e80008000404 */
[----:B------:R1:W2:Y:S04]  /*11bb0*/  @!P0 LDG.E.U16 R205, desc[UR6][R190.64] ;  /* 0x00000006becd8981 */ /* 0x0002a8000c1e1500 */
        /* <DEDUP_REMOVED lines=9> */
[----:B------:R-:W0:Y:S01]  /*11c50*/  LDL R191, [R1+0x1f0] ;  /* 0x0001f00001bf7983 */ /* 0x000e220000100800 */
[----:B------:R-:W-:-:S05]  /*11c60*/  LOP3.LUT R224, R6, 0x30, RZ, 0x3c, !PT ;  /* 0x0000003006e07812 */ /* 0x000fca00078e3cff */
[----:B------:R1:W-:Y:S02]  /*11c70*/  STS.U16 [R224+UR4+0x180], R203 ;  /* 0x000180cbe0007988 */ /* 0x0003e40008000404 */
[----:B-1----:R-:W-:Y:S02]  /*11c80*/  PRMT R203, RZ, 0x7610, R203 ;  /* 0x00007610ffcb7816 */ /* 0x002fe400000000cb */
        /* <DEDUP_REMOVED lines=15> */
[----:B------:R-:W4:Y:S01]  /*11d80*/  LDL R234, [R1+0x3f4] ;  /* 0x0003f40001ea7983 */ /* 0x000f220000100800 */
[----:B0-----:R-:W-:-:S03]  /*11d90*/  PRMT R201, RZ, 0x7610, R201 ;  /* 0x00007610ffc97816 */ /* 0x001fc600000000c9 */
[----:B------:R0:W-:Y:S04]  /*11da0*/  STS.U16 [R224+UR4+0xd80], R200 ;  /* 0x000d80c8e0007988 */ /* 0x0001e80008000404 */
[----:B0-----:R-:W2:Y:S01]  /*11db0*/  LDL R224, [R1+0x3a4] ;  /* 0x0003a40001e07983 */ /* 0x001ea20000100800 */
[----:B------:R-:W-:-:S03]  /*11dc0*/  PRMT R200, RZ, 0x7610, R200 ;  /* 0x00007610ffc87816 */ /* 0x000fc600000000c8 */
[----:B---3--:R0:W3:Y:S02]  /*11dd0*/  @!P0 LDG.E.U16 R201, desc[UR6][R190.64] ;  /* 0x00000006bec98981 */ /* 0x0080e4000c1e1500 */
[----:B0-----:R-:W-:Y:S02]  /*11de0*/  @!P0 IMAD.MOV.U32 R190, RZ, RZ, R3 ;  /* 0x000000ffffbe8224 */ /* 0x001fe400078e0003 */
[----:B------:R-:W2:Y:S01]  /*11df0*/  LDL R3, [R1+0x3a8] ;  /* 0x0003a80001037983 */ /* 0x000ea20000100800 */
[----:B------:R-:W-:-:S03]  /*11e00*/  @!P0 IMAD.MOV.U32 R191, RZ, RZ, R244 ;  /* 0x000000ffffbf8224 */ /* 0x000fc600078e00f4 */
[----:B------:R0:W-:Y:S04]  /*11e10*/  STL [R1+0x870], R244 ;  /* 0x000870f401007387 */ /* 0x0001e80000100800 */
[----:B------:R1:W3:Y:S01]  /*11e20*/  @!P0 LDG.E.U16 R200, desc[UR6][R190.64] ;  /* 0x00000006bec88981 */ /* 0x0002e2000c1e1500 */
[----:B0-----:R-:W-:-:S05]  /*11e30*/  LOP3.LUT R244, R6, 0x30, RZ, 0x3c, !PT ;  /* 0x0000003006f47812 */ /* 0x001fca00078e3cff */
[----:B------:R0:W-:Y:S01]  /*11e40*/  STS.U16 [R244+UR4+0x1180], R199 ;  /* 0x001180c7f4007988 */ /* 0x0001e20008000404 */
[----:B-1----:R-:W-:Y:S02]  /*11e50*/  @!P0 IMAD.MOV.U32 R190, RZ, RZ, R242 ;  /* 0x000000ffffbe8224 */ /* 0x002fe400078e00f2 */
[----:B------:R-:W-:Y:S01]  /*11e60*/  @!P0 IMAD.MOV.U32 R191, RZ, RZ, R247 ;  /* 0x000000ffffbf8224 */ /* 0x000fe200078e00f7 */
[----:B------:R1:W-:Y:S01]  /*11e70*/  STS.U16 [R244+UR4+0x1580], R198 ;  /* 0x001580c6f4007988 */ /* 0x0003e20008000404 */
[----:B0-----:R-:W-:-:S03]  /*11e80*/  PRMT R199, RZ, 0x7610, R199 ;  /* 0x00007610ffc77816 */ /* 0x001fc600000000c7 */
[----:B------:R0:W-:Y:S01]  /*11e90*/  STL [R1+0x878], R242 ;  /* 0x000878f201007387 */ /* 0x0001e20000100800 */
[----:B-1----:R-:W-:-:S03]  /*11ea0*/  PRMT R198, RZ, 0x7610, R198 ;  /* 0x00007610ffc67816 */ /* 0x002fc600000000c6 */
[----:B------:R1:W3:Y:S04]  /*11eb0*/  @!P0 LDG.E.U16 R199, desc[UR6][R190.64] ;  /* 0x00000006bec78981 */ /* 0x0002e8000c1e1500 */
[----:B0-----:R-:W2:Y:S01]  /*11ec0*/  LDL R242, [R1+0x3f0] ;  /* 0x0003f00001f27983 */ /* 0x001ea20000100800 */
[----:B-1----:R-:W-:Y:S02]  /*11ed0*/  @!P0 IMAD.MOV.U32 R190, RZ, RZ, R250 ;  /* 0x000000ffffbe8224 */ /* 0x002fe400078e00fa */
[----:B------:R-:W-:Y:S01]  /*11ee0*/  @!P0 IMAD.MOV.U32 R191, RZ, RZ, R248 ;  /* 0x000000ffffbf8224 */ /* 0x000fe200078e00f8 */
[----:B------:R0:W-:Y:S04]  /*11ef0*/  STS.U16 [R244+UR4+0x1980], R197 ;  /* 0x001980c5f4007988 */ /* 0x0001e80008000404 */
[----:B------:R1:W3:Y:S04]  /*11f00*/  @!P0 LDG.E.U16 R198, desc[UR6][R190.64] ;  /* 0x00000006bec68981 */ /* 0x0002e8000c1e1500 */
[----:B------:R-:W-:Y:S01]  /*11f10*/  STL [R1+0x874], R247 ;  /* 0x000874f701007387 */ /* 0x000fe20000100800 */
[----:B0-----:R-:W-:-:S03]  /*11f20*/  PRMT R197, RZ, 0x7610, R197 ;  /* 0x00007610ffc57816 */ /* 0x001fc600000000c5 */
[----:B------:R-:W-:Y:S01]  /*11f30*/  STL [R1+0x880], R250 ;  /* 0x000880fa01007387 */ /* 0x000fe20000100800 */
[----:B-1----:R-:W-:Y:S02]  /*11f40*/  @!P0 IMAD.MOV.U32 R190, RZ, RZ, R252 ;  /* 0x000000ffffbe8224 */ /* 0x002fe400078e00fc */
[----:B------:R-:W-:Y:S01]  /*11f50*/  @!P0 IMAD.MOV.U32 R191, RZ, RZ, R0 ;  /* 0x000000ffffbf8224 */ /* 0x000fe200078e0000 */
[----:B------:R-:W-:Y:S04]  /*11f60*/  STL [R1+0x87c], R248 ;  /* 0x00087cf801007387 */ /* 0x000fe80000100800 */
[----:B------:R-:W-:Y:S04]  /*11f70*/  STL [R1+0x888], R252 ;  /* 0x000888fc01007387 */ /* 0x000fe80000100800 */
[----:B------:R-:W-:Y:S04]  /*11f80*/  STL [R1+0x884], R0 ;  /* 0x0008840001007387 */ /* 0x000fe80000100800 */
[----:B------:R0:W3:Y:S04]  /*11f90*/  @!P0 LDG.E.U16 R197, desc[UR6][R190.64] ;  /* 0x00000006bec58981 */ /* 0x0000e8000c1e1500 */
[----:B------:R1:W-:Y:S04]  /*11fa0*/  STL [R1+0x890], R239 ;  /* 0x000890ef01007387 */ /* 0x0003e80000100800 */
[----:B------:R4:W-:Y:S01]  /*11fb0*/  STL [R1+0x88c], R236 ;  /* 0x00088cec01007387 */ /* 0x0009e20000100800 */
[----:B0-----:R-:W-:-:S02]  /*11fc0*/  @!P0 IMAD.MOV.U32 R190, RZ, RZ, R239 ;  /* 0x000000ffffbe8224 */ /* 0x001fc400078e00ef */
[----:B------:R-:W-:Y:S01]  /*11fd0*/  @!P0 IMAD.MOV.U32 R191, RZ, RZ, R236 ;  /* 0x000000ffffbf8224 */ /* 0x000fe200078e00ec */
[----:B-1----:R-:W3:Y:S04]  /*11fe0*/  LDL R239, [R1+0x364] ;  /* 0x0003640001ef7983 */ /* 0x002ee80000100800 */
[----:B----4-:R-:W4:Y:S04]  /*11ff0*/  LDL R236, [R1+0x368] ;  /* 0x0003680001ec7983 */ /* 0x010f280000100800 */
[----:B------:R0:W-:Y:S04]  /*12000*/  STS.U16 [R244+UR4+0x1d80], R196 ;  /* 0x001d80c4f4007988 */ /* 0x0001e80008000404 */
[----:B------:R1:W-:Y:S01]  /*12010*/  STS.U16 [R244+UR4+0x2180], R195 ;  /* 0x002180c3f4007988 */ /* 0x0003e20008000404 */
[----:B0-----:R-:W-:-:S02]  /*12020*/  PRMT R196, RZ, 0x7610, R196 ;  /* 0x00007610ffc47816 */ /* 0x001fc400000000c4 */
[----:B-1----:R-:W-:-:S04]  /*12030*/  PRMT R195, RZ, 0x7610, R195 ;  /* 0x00007610ffc37816 */ /* 0x002fc800000000c3 */
[----:B------:R0:W4:Y:S01]  /*12040*/  @!P0 LDG.E.U16 R196, desc[UR6][R190.64] ;  /* 0x00000006bec48981 */ /* 0x000122000c1e1500 */
[----:B------:R-:W-:Y:S01]  /*12050*/  PRMT R211, RZ, 0x7610, R211 ;  /* 0x00007610ffd37816 */ /* 0x000fe200000000d3 */
[----:B0-----:R-:W-:Y:S02]  /*12060*/  @!P0 IMAD.MOV.U32 R190, RZ, RZ, R234 ;  /* 0x000000ffffbe8224 */ /* 0x001fe400078e00ea */
[----:B------:R0:W-:Y:S02]  /*12070*/  STS.U16 [R244+UR4+0x2580], R214 ;  /* 0x002580d6f4007988 */ /* 0x0001e40008000404 */
[----:B0-----:R-:W-:Y:S01]  /*12080*/  PRMT R214, RZ, 0x7610, R214 ;  /* 0x00007610ffd67816 */ /* 0x001fe200000000d6 */
[----:B--2---:R-:W-:Y:S02]  /*12090*/  @!P0 IMAD.MOV.U32 R191, RZ, RZ, R242 ;  /* 0x000000ffffbf8224 */ /* 0x004fe400078e00f2 */
[----:B------:R-:W2:Y:S04]  /*120a0*/  LDL R242, [R1+0x2a4] ;  /* 0x0002a40001f27983 */ /* 0x000ea80000100800 */
[----:B------:R0:W2:Y:S02]  /*120b0*/  @!P0 LDG.E.U16 R195, desc[UR6][R190.64] ;  /* 0x00000006bec38981 */ /* 0x0000a4000c1e1500 */
[----:B0-----:R-:W-:-:S02]  /*120c0*/  @!P0 IMAD.MOV.U32 R190, RZ, RZ, R3 ;  /* 0x000000ffffbe8224 */ /* 0x001fc400078e0003 */
[----:B------:R-:W-:Y:S01]  /*120d0*/  @!P0 IMAD.MOV.U32 R191, RZ, RZ, R224 ;  /* 0x000000ffffbf8224 */ /* 0x000fe200078e00e0 */
[----:B------:R-:W2:Y:S04]  /*120e0*/  LDL R3, [R1+0x2a8] ;  /* 0x0002a80001037983 */ /* 0x000ea80000100800 */
[----:B------:R-:W2:Y:S04]  /*120f0*/  LDL.LU R234, [R1+0x70] ;  /* 0x0000700001ea7983 */ /* 0x000ea80000300800 */
[----:B------:R3:W2:Y:S04]  /*12100*/  @!P0 LDG.E.U16 R211, desc[UR6][R190.64] ;  /* 0x00000006bed38981 */ /* 0x0006a8000c1e1500 */
[----:B------:R-:W2:Y:S04]  /*12110*/  LDL.LU R224, [R1+0x60] ;  /* 0x0000600001e07983 */ /* 0x000ea80000300800 */
[----:B------:R-:W2:Y:S04]  /*12120*/  LDL.LU R0, [R1+0x54] ;  /* 0x0000540001007983 */ /* 0x000ea80000300800 */
[----:B------:R-:W2:Y:S04]  /*12130*/  LDL.LU R252, [R1+0x48] ;  /* 0x0000480001fc7983 */ /* 0x000ea80000300800 */
[----:B------:R-:W2:Y:S04]  /*12140*/  LDL.LU R248, [R1+0x3c] ;  /* 0x00003c0001f87983 */ /* 0x000ea80000300800 */
[----:B------:R-:W2:Y:S01]  /*12150*/  LDL.LU R250, [R1+0x30] ;  /* 0x0000300001fa7983 */ /* 0x000ea20000300800 */
[----:B---3--:R-:W-:-:S03]  /*12160*/  @!P0 IMAD.MOV.U32 R191, RZ, RZ, R239 ;  /* 0x000000ffffbf8224 */ /* 0x008fc600078e00ef */
[----:B------:R-:W3:Y:S01]  /*12170*/  LDL.LU R247, [R1+0x28] ;  /* 0x0000280001f77983 */ /* 0x000ee20000300800 */
[----:B----4-:R-:W-:-:S03]  /*12180*/  @!P0 IMAD.MOV.U32 R190, RZ, RZ, R236 ;  /* 0x000000ffffbe8224 */ /* 0x010fc600078e00ec */
[----:B------:R0:W-:Y:S04]  /*12190*/  STS.U16 [R244+UR4+0x2980], R241 ;  /* 0x002980f1f4007988 */ /* 0x0001e80008000404 */
[----:B------:R1:W4:Y:S04]  /*121a0*/  @!P0 LDG.E.U16 R214, desc[UR6][R190.64] ;  /* 0x00000006bed68981 */ /* 0x000328000c1e1500 */
[----:B------:R-:W3:Y:S04]  /*121b0*/  LDL R236, [R1+0x268] ;  /* 0x0002680001ec7983 */ /* 0x000ee80000100800 */
[----:B0-----:R-:W2:Y:S04]  /*121c0*/  LDL R241, [R1+0x2e8] ;  /* 0x0002e80001f17983 */ /* 0x001ea80000100800 */
[----:B------:R-:W1:Y:S04]  /*121d0*/  LDL R190, [R1+0x324] ;  /* 0x0003240001be7983 */ /* 0x000e680000100800 */
[----:B------:R-:W1:Y:S04]  /*121e0*/  LDL R191, [R1+0x328] ;  /* 0x0003280001bf7983 */ /* 0x000e680000100800 */
[----:B------:R0:W-:Y:S04]  /*121f0*/  STS.U16 [R244+UR4+0x2d80], R233 ;  /* 0x002d80e9f4007988 */ /* 0x0001e80008000404 */
[----:B------:R-:W4:Y:S01]  /*12200*/  LDL R239, [R1+0x264] ;  /* 0x0002640001ef7983 */ /* 0x000f220000100800 */
[----:B0-----:R-:W-:-:S02]  /*12210*/  PRMT R233, RZ, 0x7610, R233 ;  /* 0x00007610ffe97816 */ /* 0x001fc400000000e9 */
[----:B-1----:R-:W-:-:S04]  /*12220*/  @!P0 LOP3.LUT R191, R191, R190, RZ, 0x3c, !PT ;  /* 0x000000bebfbf8212 */ /* 0x002fc800078e3cff */
[----:B------:R-:W-:-:S04]  /*12230*/  @!P0 LOP3.LUT R190, R191, R190, RZ, 0x3c, !PT ;  /* 0x000000bebfbe8212 */ /* 0x000fc800078e3cff */
[----:B------:R-:W-:-:S05]  /*12240*/  @!P0 LOP3.LUT R191, R191, R190, RZ, 0x3c, !PT ;  /* 0x000000bebfbf8212 */ /* 0x000fca00078e3cff */
[----:B------:R2:W4:Y:S04]  /*12250*/  @!P0 LDG.E.U16 R233, desc[UR6][R190.64] ;  /* 0x00000006bee98981 */ /* 0x000528000c1e1500 */
[----:B------:R-:W3:Y:S01]  /*12260*/  LDL R191, [R1+0x2e4] ;  /* 0x0002e40001bf7983 */ /* 0x000ee20000100800 */
[----:B--2---:R-:W-:-:S03]  /*12270*/  @!P0 IMAD.MOV.U32 R190, RZ, RZ, R241 ;  /* 0x000000ffffbe8224 */ /* 0x004fc600078e00f1 */
[----:B------:R0:W-:Y:S04]  /*12280*/  STS.U16 [R244+UR4+0x3180], R226 ;  /* 0x003180e2f4007988 */ /* 0x0001e80008000404 */
[----:B------:R1:W-:Y:S04]  /*12290*/  STS.U16 [R244+UR4+0x3580], R219 ;  /* 0x003580dbf4007988 */ /* 0x0003e80008000404 */
[----:B------:R-:W2:Y:S01]  /*122a0*/  LDL.LU R241, [R1+0x50] ;  /* 0x0000500001f17983 */ /* 0x000ea20000300800 */
[----:B0-----:R-:W-:Y:S02]  /*122b0*/  PRMT R226, RZ, 0x7610, R226 ;  /* 0x00007610ffe27816 */ /* 0x001fe400000000e2 */
[----:B-1----:R-:W-:Y:S01]  /*122c0*/  PRMT R219, RZ, 0x7610, R219 ;  /* 0x00007610ffdb7816 */ /* 0x002fe200000000db */
[----:B------:R-:W-:Y:S04]  /*122d0*/  STS.U16 [R244+UR4+0x3980], R213 ;  /* 0x003980d5f4007988 */ /* 0x000fe80008000404 */
[----:B------:R-:W-:Y:S04]  /*122e0*/  STS.U16 [R244+UR4+0x3d80], R11 ;  /* 0x003d800bf4007988 */ /* 0x000fe80008000404 */
[----:B---3--:R0:W3:Y:S02]  /*122f0*/  @!P0 LDG.E.U16 R226, desc[UR6][R190.64] ;  /* 0x00000006bee28981 */ /* 0x0080e4000c1e1500 */
[----:B0-----:R-:W-:-:S02]  /*12300*/  @!P0 IMAD.MOV.U32 R190, RZ, RZ, R3 ;  /* 0x000000ffffbe8224 */ /* 0x001fc400078e0003 */
[----:B------:R-:W-:Y:S01]  /*12310*/  @!P0 IMAD.MOV.U32 R191, RZ, RZ, R242 ;  /* 0x000000ffffbf8224 */ /* 0x000fe200078e00f2 */
[----:B------:R-:W-:Y:S01]  /*12320*/  LOP3.LUT R3, R6, 0x40, RZ, 0x3c, !PT ;  /* 0x0000004006037812 */ /* 0x000fe200078e3cff */
[----:B------:R-:W3:Y:S04]  /*12330*/  LDL.LU R242, [R1+0x44] ;  /* 0x0000440001f27983 */ /* 0x000ee80000300800 */
[----:B------:R0:W3:Y:S04]  /*12340*/  @!P0 LDG.E.U16 R219, desc[UR6][R190.64] ;  /* 0x00000006bedb8981 */ /* 0x0000e8000c1e1500 */
[----:B------:R1:W-:Y:S01]  /*12350*/  STS.U16 [R3+UR4+0x200], R234 ;  /* 0x000200ea03007988 */ /* 0x0003e20008000404 */
[----:B0-----:R-:W-:-:S02]  /*12360*/  @!P0 IMAD.MOV.U32 R190, RZ, RZ, R236 ;  /* 0x000000ffffbe8224 */ /* 0x001fc400078e00ec */
[----:B----4-:R-:W-:Y:S01]  /*12370*/  @!P0 IMAD.MOV.U32 R191, RZ, RZ, R239 ;  /* 0x000000ffffbf8224 */ /* 0x010fe200078e00ef */
[----:B------:R-:W4:Y:S04]  /*12380*/  LDL.LU R236, [R1+0x38] ;  /* 0x0000380001ec7983 */ /* 0x000f280000300800 */
[----:B------:R-:W4:Y:S04]  /*12390*/  LDL.LU R239, [R1+0x2c] ;  /* 0x00002c0001ef7983 */ /* 0x000f280000300800 */
[----:B-1----:R-:W2:Y:S04]  /*123a0*/  LDL.LU R234, [R1+0x8fc] ;  /* 0x0008fc0001ea7983 */ /* 0x002ea80000300800 */
[----:B------:R0:W-:Y:S04]  /*123b0*/  STS.U16 [R3+UR4+0x600], R224 ;  /* 0x000600e003007988 */ /* 0x0001e80008000404 */
[----:B------:R-:W-:Y:S04]  /*123c0*/  STS.U16 [R3+UR4+0xa00], R0 ;  /* 0x000a000003007988 */ /* 0x000fe80008000404 */
[----:B------:R-:W-:Y:S04]  /*123d0*/  STS.U16 [R3+UR4+0xe00], R252 ;  /* 0x000e00fc03007988 */ /* 0x000fe80008000404 */
[----:B------:R-:W-:Y:S04]  /*123e0*/  STS.U16 [R3+UR4+0x1200], R248 ;  /* 0x001200f803007988 */ /* 0x000fe80008000404 */
[----:B------:R-:W-:Y:S04]  /*123f0*/  STS.U16 [R3+UR4+0x1600], R250 ;  /* 0x001600fa03007988 */ /* 0x000fe80008000404 */
[----:B------:R-:W-:Y:S04]  /*12400*/  STS.U16 [R3+UR4+0x1a00], R247 ;  /* 0x001a00f703007988 */ /* 0x000fe80008000404 */
[----:B0-----:R-:W4:Y:S04]  /*12410*/  LDL.LU R224, [R1+0x8f8] ;  /* 0x0008f80001e07983 */ /* 0x001f280000300800 */
[----:B--2---:R0:W-:Y:S04]  /*12420*/  STS.U16 [R3+UR4+0x1e00], R234 ;  /* 0x001e00ea03007988 */ /* 0x0041e80008000404 */
[----:B------:R1:W-:Y:S04]  /*12430*/  STS.U16 [R3+UR4+0x2200], R227 ;  /* 0x002200e303007988 */ /* 0x0003e80008000404 */
[----:B0-----:R-:W2:Y:S04]  /*12440*/  LDL.LU R234, [R1+0x8f4] ;  /* 0x0008f40001ea7983 */ /* 0x001ea80000300800 */
[----:B-1----:R-:W2:Y:S04]  /*12450*/  LDL.LU R227, [R1+0x8f0] ;  /* 0x0008f00001e37983 */ /* 0x002ea80000300800 */
[----:B------:R-:W2:Y:S04]  /*12460*/  LDL.LU R0, [R1+0x68] ;  /* 0x0000680001007983 */ /* 0x000ea80000300800 */
[----:B------:R-:W2:Y:S04]  /*12470*/  LDL.LU R252, [R1+0x58] ;  /* 0x0000580001fc7983 */ /* 0x000ea80000300800 */
[----:B------:R-:W2:Y:S04]  /*12480*/  LDL.LU R248, [R1+0x4c] ;  /* 0x00004c0001f87983 */ /* 0x000ea80000300800 */
[----:B------:R-:W2:Y:S04]  /*12490*/  LDL.LU R250, [R1+0x40] ;  /* 0x0000400001fa7983 */ /* 0x000ea80000300800 */
[----:B------:R-:W-:Y:S04]  /*124a0*/  STS.U16 [R3+UR4+0x2600], R7 ;  /* 0x0026000703007988 */ /* 0x000fe80008000404 */
[----:B------:R-:W2:Y:S04]  /*124b0*/  LDL.LU R247, [R1+0x34] ;  /* 0x0000340001f77983 */ /* 0x000ea80000300800 */
[----:B------:R0:W-:Y:S04]  /*124c0*/  STS.U16 [R3+UR4+0x2a00], R246 ;  /* 0x002a00f603007988 */ /* 0x0001e80008000404 */
[----:B------:R1:W-:Y:S04]  /*124d0*/  STS.U16 [R3+UR4+0x2e00], R238 ;  /* 0x002e00ee03007988 */ /* 0x0003e80008000404 */
[----:B0-----:R-:W3:Y:S04]  /*124e0*/  LDL.LU R246, [R1+0x5c] ;  /* 0x00005c0001f67983 */ /* 0x001ee80000300800 */
[----:B-1----:R-:W4:Y:S01]  /*124f0*/  LDL.LU R238, [R1+0x6c] ;  /* 0x00006c0001ee7983 */ /* 0x002f220000300800 */
[----:B------:R-:W-:-:S03]  /*12500*/  LOP3.LUT R7, R6, 0x50, RZ, 0x3c, !PT ;  /* 0x0000005006077812 */ /* 0x000fc600078e3cff */
[----:B------:R-:W-:Y:S04]  /*12510*/  STS.U16 [R3+UR4+0x3200], R230 ;  /* 0x003200e603007988 */ /* 0x000fe80008000404 */
[----:B------:R-:W-:Y:S04]  /*12520*/  STS.U16 [R3+UR4+0x3600], R221 ;  /* 0x003600dd03007988 */ /* 0x000fe80008000404 */
[----:B------:R-:W-:Y:S04]  /*12530*/  STS.U16 [R3+UR4+0x3a00], R212 ;  /* 0x003a00d403007988 */ /* 0x000fe80008000404 */
[----:B------:R-:W-:Y:S04]  /*12540*/  STS.U16 [R3+UR4+0x3e00], R12 ;  /* 0x003e000c03007988 */ /* 0x000fe80008000404 */
[----:B----4-:R-:W-:Y:S04]  /*12550*/  STS.U16 [R7+UR4+0x280], R238 ;  /* 0x000280ee07007988 */ /* 0x010fe80008000404 */
[----:B---3--:R-:W-:Y:S04]  /*12560*/  STS.U16 [R7+UR4+0x680], R246 ;  /* 0x000680f607007988 */ /* 0x008fe80008000404 */
[----:B------:R-:W-:Y:S04]  /*12570*/  STS.U16 [R7+UR4+0xa80], R241 ;  /* 0x000a80f107007988 */ /* 0x000fe80008000404 */
[----:B------:R0:W-:Y:S04]  /*12580*/  STS.U16 [R7+UR4+0xe80], R242 ;  /* 0x000e80f207007988 */ /* 0x0001e80008000404 */
[----:B------:R-:W-:Y:S04]  /*12590*/  STS.U16 [R7+UR4+0x1280], R236 ;  /* 0x001280ec07007988 */ /* 0x000fe80008000404 */
[----:B------:R-:W-:Y:S04]  /*125a0*/  STS.U16 [R7+UR4+0x1680], R239 ;  /* 0x001680ef07007988 */ /* 0x000fe80008000404 */
[----:B0-----:R-:W3:Y:S04]  /*125b0*/  LDL.LU R242, [R1+0x64] ;  /* 0x0000640001f27983 */ /* 0x001ee80000300800 */
[----:B--2---:R0:W-:Y:S04]  /*125c0*/  STS.U16 [R7+UR4+0x1a80], R227 ;  /* 0x001a80e307007988 */ /* 0x0041e80008000404 */
[----:B------:R1:W-:Y:S04]  /*125d0*/  STS.U16 [R7+UR4+0x1e80], R231 ;  /* 0x001e80e707007988 */ /* 0x0003e80008000404 */
[----:B0-----:R-:W2:Y:S04]  /*125e0*/  LDL.LU R227, [R1+0x8ec] ;  /* 0x0008ec0001e37983 */ /* 0x001ea80000300800 */
[----:B-1----:R-:W4:Y:S04]  /*125f0*/  LDL.LU R231, [R1+0x8e8] ;  /* 0x0008e80001e77983 */ /* 0x002f280000300800 */
[----:B------:R-:W-:Y:S04]  /*12600*/  STS.U16 [R7+UR4+0x2280], R229 ;  /* 0x002280e507007988 */ /* 0x000fe80008000404 */
[----:B------:R0:W-:Y:S04]  /*12610*/  STS.U16 [R7+UR4+0x2680], R2 ;  /* 0x0026800207007988 */ /* 0x0001e80008000404 */
[----:B------:R-:W-:Y:S04]  /*12620*/  STS.U16 [R7+UR4+0x2a80], R245 ;  /* 0x002a80f507007988 */ /* 0x000fe80008000404 */
[----:B------:R-:W-:Y:S01]  /*12630*/  STS.U16 [R7+UR4+0x2e80], R237 ;  /* 0x002e80ed07007988 */ /* 0x000fe20008000404 */
[----:B0-----:R-:W-:-:S03]  /*12640*/  LOP3.LUT R2, R6, 0x60, RZ, 0x3c, !PT ;  /* 0x0000006006027812 */ /* 0x001fc600078e3cff */
[----:B------:R-:W-:Y:S04]  /*12650*/  STS.U16 [R7+UR4+0x3280], R228 ;  /* 0x003280e407007988 */ /* 0x000fe80008000404 */
        /* <DEDUP_REMOVED lines=8> */
[----:B------:R-:W2:Y:S04]  /*126e0*/  LDL.LU R229, [R1+0x8e4] ;  /* 0x0008e40001e57983 */ /* 0x000ea80000300800 */
[----:B----4-:R0:W-:Y:S04]  /*126f0*/  STS.U16 [R2+UR4+0x1700], R231 ;  /* 0x001700e702007988 */ /* 0x0101e80008000404 */
[----:B------:R1:W-:Y:S04]  /*12700*/  STS.U16 [R2+UR4+0x1b00], R234 ;  /* 0x001b00ea02007988 */ /* 0x0003e80008000404 */
[----:B------:R4:W-:Y:S04]  /*12710*/  STS.U16 [R2+UR4+0x1f00], R4 ;  /* 0x001f000402007988 */ /* 0x0009e80008000404 */
[----:B0-----:R-:W2:Y:S04]  /*12720*/  LDL.LU R231, [R1+0x8e0] ;  /* 0x0008e00001e77983 */ /* 0x001ea80000300800 */
[----:B-1----:R-:W2:Y:S04]  /*12730*/  LDL.LU R234, [R1+0x8dc] ;  /* 0x0008dc0001ea7983 */ /* 0x002ea80000300800 */
[----:B----4-:R-:W4:Y:S04]  /*12740*/  LDL.LU R4, [R1+0x8d8] ;  /* 0x0008d80001047983 */ /* 0x010f280000300800 */
        /* <DEDUP_REMOVED lines=9> */
[----:B---3--:R0:W-:Y:S02]  /*127e0*/  STS.U16 [R5+UR4+0x380], R242 ;  /* 0x000380f205007988 */ /* 0x0081e40008000404 */
[----:B0-----:R-:W-:-:S02]  /*127f0*/  LOP3.LUT R242, R6, 0x10, RZ, 0x3c, !PT ;  /* 0x0000001006f27812 */ /* 0x001fc400078e3cff */
[----:B------:R-:W-:-:S06]  /*12800*/  PRMT R213, RZ, 0x7610, R213 ;  /* 0x00007610ffd57816 */ /* 0x000fcc00000000d5 */
[----:B------:R-:W3:Y:S04]  /*12810*/  @!P0 LDG.E.U16 R213, desc[UR6][R190.64] ;  /* 0x00000006bed58981 */ /* 0x000ee8000c1e1500 */
[----:B----4-:R0:W-:Y:S04]  /*12820*/  STS.U16 [R5+UR4+0x780], R4 ;  /* 0x0007800405007988 */ /* 0x0101e80008000404 */
[----:B--2---:R1:W-:Y:S04]  /*12830*/  STS.U16 [R5+UR4+0xb80], R234 ;  /* 0x000b80ea05007988 */ /* 0x0043e80008000404 */
[----:B------:R2:W-:Y:S04]  /*12840*/  STS.U16 [R5+UR4+0xf80], R231 ;  /* 0x000f80e705007988 */ /* 0x0005e80008000404 */
[----:B------:R4:W-:Y:S04]  /*12850*/  STS.U16 [R5+UR4+0x1380], R229 ;  /* 0x001380e505007988 */ /* 0x0009e80008000404 */
[----:B------:R4:W-:Y:S04]  /*12860*/  STS.U16 [R5+UR4+0x1780], R227 ;  /* 0x001780e305007988 */ /* 0x0009e80008000404 */
[----:B------:R4:W-:Y:S04]  /*12870*/  STS.U16 [R5+UR4+0x1b80], R224 ;  /* 0x001b80e005007988 */ /* 0x0009e80008000404 */
[----:B------:R3:W-:Y:S04]  /*12880*/  STS.U16 [R5+UR4+0x1f80], R222 ;  /* 0x001f80de05007988 */ /* 0x0007e80008000404 */
[----:B------:R3:W-:Y:S04]  /*12890*/  STS.U16 [R5+UR4+0x2380], R220 ;  /* 0x002380dc05007988 */ /* 0x0007e80008000404 */
        /* <DEDUP_REMOVED lines=46> */
[----:B0-----:R-:W3:Y:S04]  /*12b80*/  LDL.LU R4, [R1+0x8d4] ;  /* 0x0008d40001047983 */ /* 0x001ee80000300800 */
[----:B------:R-:W-:Y:S04]  /*12b90*/  STS.U16 [R217+UR4+0x9d00], R183 ;  /* 0x009d00b7d9007988 */ /* 0x000fe80008000404 */
[----:B-1----:R-:W3:Y:S04]  /*12ba0*/  LDL.LU R234, [R1+0x8d0] ;  /* 0x0008d00001ea7983 */ /* 0x002ee80000300800 */
[----:B------:R-:W-:Y:S04]  /*12bb0*/  STS.U16 [R217+UR4+0xa100], R184 ;  /* 0x00a100b8d9007988 */ /* 0x000fe80008000404 */
[----:B--2---:R-:W2:Y:S04]  /*12bc0*/  LDL.LU R231, [R1+0x8cc] ;  /* 0x0008cc0001e77983 */ /* 0x004ea80000300800 */
[----:B------:R-:W-:Y:S04]  /*12bd0*/  STS.U16 [R217+UR4+0xa500], R185 ;  /* 0x00a500b9d9007988 */ /* 0x000fe80008000404 */
[----:B----4-:R-:W4:Y:S04]  /*12be0*/  LDL.LU R229, [R1+0x8c8] ;  /* 0x0008c80001e57983 */ /* 0x010f280000300800 */
[----:B------:R-:W-:Y:S04]  /*12bf0*/  STS.U16 [R217+UR4+0xa900], R186 ;  /* 0x00a900bad9007988 */ /* 0x000fe80008000404 */
[----:B------:R-:W4:Y:S04]  /*12c00*/  LDL.LU R227, [R1+0x8c4] ;  /* 0x0008c40001e37983 */ /* 0x000f280000300800 */
[----:B------:R-:W-:Y:S04]  /*12c10*/  STS.U16 [R217+UR4+0xad00], R187 ;  /* 0x00ad00bbd9007988 */ /* 0x000fe80008000404 */
[----:B------:R-:W4:Y:S04]  /*12c20*/  LDL.LU R224, [R1+0x8c0] ;  /* 0x0008c00001e07983 */ /* 0x000f280000300800 */
[----:B------:R-:W-:Y:S04]  /*12c30*/  STS.U16 [R217+UR4+0xb100], R188 ;  /* 0x00b100bcd9007988 */ /* 0x000fe80008000404 */
[----:B---3--:R-:W3:Y:S04]  /*12c40*/  LDL.LU R222, [R1+0x8bc] ;  /* 0x0008bc0001de7983 */ /* 0x008ee80000300800 */
[----:B------:R-:W-:Y:S04]  /*12c50*/  STS.U16 [R217+UR4+0xb500], R189 ;  /* 0x00b500bdd9007988 */ /* 0x000fe80008000404 */
[----:B------:R-:W3:Y:S04]  /*12c60*/  LDL.LU R220, [R1+0x8b8] ;  /* 0x0008b80001dc7983 */ /* 0x000ee80000300800 */
[----:B------:R-:W-:Y:S04]  /*12c70*/  STS.U16 [R217+UR4+0xb900], R192 ;  /* 0x00b900c0d9007988 */ /* 0x000fe80008000404 */
[----:B------:R-:W-:Y:S04]  /*12c80*/  STL [R1+0x894], R6 ;  /* 0x0008940601007387 */ /* 0x000fe80000100800 */
[----:B------:R0:W-:Y:S04]  /*12c90*/  STS.U16 [R217+UR4+0xbd00], R193 ;  /* 0x00bd00c1d9007988 */ /* 0x0001e80008000404 */
[----:B0-----:R-:W3:Y:S04]  /*12ca0*/  LDL.LU R217, [R1+0x8b4] ;  /* 0x0008b40001d97983 */ /* 0x001ee80000300800 */
[----:B------:R-:W2:Y:S04]  /*12cb0*/  LDL R13, [R1+0x3e8] ;  /* 0x0003e800010d7983 */ /* 0x000ea80000100800 */
[----:B------:R-:W2:Y:S04]  /*12cc0*/  LDL R12, [R1+0x3ec] ;  /* 0x0003ec00010c7983 */ /* 0x000ea80000100800 */
[----:B------:R-:W4:Y:S04]  /*12cd0*/  LDL R23, [R1+0x3e0] ;  /* 0x0003e00001177983 */ /* 0x000f280000100800 */
[----:B------:R-:W3:Y:S04]  /*12ce0*/  LDL R22, [R1+0x3e4] ;  /* 0x0003e40001167983 */ /* 0x000ee80000100800 */
[----:B------:R-:W-:Y:S04]  /*12cf0*/  STS.U16 [R244+UR4+0x8180], R194 ;  /* 0x008180c2f4007988 */ /* 0x000fe80008000404 */
[----:B------:R-:W-:Y:S04]  /*12d00*/  STS.U16 [R244+UR4+0x8580], R210 ;  /* 0x008580d2f4007988 */ /* 0x000fe80008000404 */
[----:B------:R-:W4:Y:S04]  /*12d10*/  LDL R21, [R1+0x3d8] ;  /* 0x0003d80001157983 */ /* 0x000f280000100800 */
[----:B------:R-:W4:Y:S04]  /*12d20*/  LDL R20, [R1+0x3dc] ;  /* 0x0003dc0001147983 */ /* 0x000f280000100800 */
[----:B------:R-:W4:Y:S04]  /*12d30*/  LDL R15, [R1+0x39c] ;  /* 0x00039c00010f7983 */ /* 0x000f280000100800 */
[----:B------:R-:W4:Y:S04]  /*12d40*/  LDL R14, [R1+0x3a0] ;  /* 0x0003a000010e7983 */ /* 0x000f280000100800 */
[----:B------:R-:W4:Y:S04]  /*12d50*/  LDL R19, [R1+0x394] ;  /* 0x0003940001137983 */ /* 0x000f280000100800 */
[----:B------:R-:W4:Y:S04]  /*12d60*/  LDL R18, [R1+0x398] ;  /* 0x0003980001127983 */ /* 0x000f280000100800 */
[----:B------:R-:W-:Y:S04]  /*12d70*/  STS.U16 [R244+UR4+0x8980], R209 ;  /* 0x008980d1f4007988 */ /* 0x000fe80008000404 */
[----:B------:R-:W4:Y:S04]  /*12d80*/  LDL.LU R246, [R1+0x1d8] ;  /* 0x0001d80001f67983 */ /* 0x000f280000300800 */
        /* <DEDUP_REMOVED lines=24> */
[----:B------:R0:W-:Y:S04]  /*12f10*/  STS.U16 [R244+UR4+0xbd80], R196 ;  /* 0x00bd80c4f4007988 */ /* 0x0001e80008000404 */
[----:B------:R-:W4:Y:S04]  /*12f20*/  LDL.LU R247, [R1+0x150] ;  /* 0x0001500001f77983 */ /* 0x000f280000300800 */
[----:B0-----:R-:W4:Y:S04]  /*12f30*/  LDL.LU R244, [R1+0x164] ;  /* 0x0001640001f47983 */ /* 0x001f280000300800 */
[----:B------:R-:W4:Y:S04]  /*12f40*/  LDL.LU R241, [R1+0x154] ;  /* 0x0001540001f17983 */ /* 0x000f280000300800 */
        /* <DEDUP_REMOVED lines=25> */
[----:B------:R-:W4:Y:S01]  /*130e0*/  LDL.LU R200, [R1+0x18] ;  /* 0x0000180001c87983 */ /* 0x000f220000300800 */
[----:B------:R-:W-:-:S03]  /*130f0*/  PRMT R8, RZ, 0x7610, R8 ;  /* 0x00007610ff087816 */ /* 0x000fc60000000008 */
[----:B------:R-:W4:Y:S04]  /*13100*/  LDL.LU R199, [R1+0x10] ;  /* 0x0000100001c77983 */ /* 0x000f280000300800 */
[----:B------:R-:W4:Y:S04]  /*13110*/  LDL.LU R198, [R1+0x8] ;  /* 0x0000080001c67983 */ /* 0x000f280000300800 */
[----:B------:R-:W4:Y:S04]  /*13120*/  LDL.LU R197, [R1] ;  /* 0x0000000001c57983 */ /* 0x000f280000300800 */
[----:B------:R0:W-:Y:S04]  /*13130*/  STS.U16 [R3+UR4+0x8200], R195 ;  /* 0x008200c303007988 */ /* 0x0001e80008000404 */
[----:B------:R1:W-:Y:S04]  /*13140*/  STS.U16 [R3+UR4+0x8600], R211 ;  /* 0x008600d303007988 */ /* 0x0003e80008000404 */
[----:B------:R2:W-:Y:S04]  /*13150*/  STS.U16 [R3+UR4+0x8a00], R214 ;  /* 0x008a00d603007988 */ /* 0x0005e80008000404 */
[----:B0-----:R-:W4:Y:S04]  /*13160*/  LDL.LU R195, [R1+0xe8] ;  /* 0x0000e80001c37983 */ /* 0x001f280000300800 */
[----:B-1----:R-:W4:Y:S04]  /*13170*/  LDL.LU R211, [R1+0x114] ;  /* 0x0001140001d37983 */ /* 0x002f280000300800 */
[----:B--2---:R-:W2:Y:S04]  /*13180*/  LDL.LU R214, [R1+0x168] ;  /* 0x0001680001d67983 */ /* 0x004ea80000300800 */
[----:B------:R0:W-:Y:S04]  /*13190*/  STS.U16 [R3+UR4+0x8e00], R233 ;  /* 0x008e00e903007988 */ /* 0x0001e80008000404 */
[----:B------:R1:W-:Y:S04]  /*131a0*/  STS.U16 [R3+UR4+0x9200], R226 ;  /* 0x009200e203007988 */ /* 0x0003e80008000404 */
[----:B------:R3:W-:Y:S04]  /*131b0*/  STS.U16 [R3+UR4+0x9600], R219 ;  /* 0x009600db03007988 */ /* 0x0007e80008000404 */
[----:B0-----:R-:W2:Y:S04]  /*131c0*/  LDL.LU R233, [R1+0x110] ;  /* 0x0001100001e97983 */ /* 0x001ea80000300800 */
[----:B-1----:R-:W2:Y:S04]  /*131d0*/  LDL.LU R226, [R1+0x194] ;  /* 0x0001940001e27983 */ /* 0x002ea80000300800 */
[----:B---3--:R-:W3:Y:S04]  /*131e0*/  LDL.LU R219, [R1+0x128] ;  /* 0x0001280001db7983 */ /* 0x008ee80000300800 */
[----:B------:R0:W-:Y:S04]  /*131f0*/  STS.U16 [R3+UR4+0x9a00], R213 ;  /* 0x009a00d503007988 */ /* 0x0001e80008000404 */
[----:B------:R1:W3:Y:S04]  /*13200*/  @!P0 LDG.E.U16 R8, desc[UR6][R12.64] ;  /* 0x000000060c088981 */ /* 0x0002e8000c1e1500 */
[----:B0-----:R-:W3:Y:S04]  /*13210*/  LDL.LU R213, [R1+0x15c] ;  /* 0x00015c0001d57983 */ /* 0x001ee80000300800 */
[----:B------:R-:W2:Y:S01]  /*13220*/  LDL R17, [R1+0x38c] ;  /* 0x00038c0001117983 */ /* 0x000ea20000100800 */
[----:B-1----:R-:W-:-:S02]  /*13230*/  @!P0 IMAD.MOV.U32 R12, RZ, RZ, R22 ;  /* 0x000000ffff0c8224 */ /* 0x002fc400078e0016 */
[----:B----4-:R-:W-:Y:S01]  /*13240*/  @!P0 IMAD.MOV.U32 R13, RZ, RZ, R23 ;  /* 0x000000ffff0d8224 */ /* 0x010fe200078e0017 */
[----:B------:R-:W2:Y:S04]  /*13250*/  LDL R16, [R1+0x390] ;  /* 0x0003900001107983 */ /* 0x000ea80000100800 */
[----:B------:R-:W4:Y:S04]  /*13260*/  LDL R23, [R1+0x35c] ;  /* 0x00035c0001177983 */ /* 0x000f280000100800 */
[----:B------:R-:W3:Y:S01]  /*13270*/  LDL R22, [R1+0x360] ;  /* 0x0003600001167983 */ /* 0x000ee20000100800 */
[----:B------:R-:W-:-:S02]  /*13280*/  PRMT R9, RZ, 0x7610, R9 ;  /* 0x00007610ff097816 */ /* 0x000fc40000000009 */
[----:B------:R-:W-:Y:S01]  /*13290*/  PRMT R11, RZ, 0x7610, R11 ;  /* 0x00007610ff0b7816 */ /* 0x000fe2000000000b */
[----:B------:R-:W4:Y:S01]  /*132a0*/  LDL R153, [R1+0x34c] ;  /* 0x00034c0001997983 */ /* 0x000f220000100800 */
[----:B------:R-:W-:-:S03]  /*132b0*/  PRMT R10, RZ, 0x7610, R10 ;  /* 0x00007610ff0a7816 */ /* 0x000fc6000000000a */
[----:B------:R0:W4:Y:S04]  /*132c0*/  @!P0 LDG.E.U16 R9, desc[UR6][R12.64] ;  /* 0x000000060c098981 */ /* 0x000128000c1e1500 */
[----:B------:R1:W4:Y:S04]  /*132d0*/  @!P0 LDG.E.U16 R11, desc[UR6][R14.64] ;  /* 0x000000060e0b8981 */ /* 0x000328000c1e1500 */
[----:B------:R-:W4:Y:S01]  /*132e0*/  LDL R152, [R1+0x350] ;  /* 0x0003500001987983 */ /* 0x000f220000100800 */
[----:B0-----:R-:W-:Y:S02]  /*132f0*/  @!P0 IMAD.MOV.U32 R12, RZ, RZ, R20 ;  /* 0x000000ffff0c8224 */ /* 0x001fe400078e0014 */
[----:B------:R-:W-:Y:S01]  /*13300*/  @!P0 IMAD.MOV.U32 R13, RZ, RZ, R21 ;  /* 0x000000ffff0d8224 */ /* 0x000fe200078e0015 */
[----:B------:R-:W4:Y:S01]  /*13310*/  LDL R155, [R1+0x2dc] ;  /* 0x0002dc00019b7983 */ /* 0x000f220000100800 */
[----:B-1----:R-:W-:-:S02]  /*13320*/  @!P0 IMAD.MOV.U32 R14, RZ, RZ, R18 ;  /* 0x000000ffff0e8224 */ /* 0x002fc400078e0012 */
[----:B------:R-:W-:Y:S01]  /*13330*/  @!P0 IMAD.MOV.U32 R15, RZ, RZ, R19 ;  /* 0x000000ffff0f8224 */ /* 0x000fe200078e0013 */
[----:B------:R-:W4:Y:S04]  /*13340*/  LDL R18, [R1+0x358] ;  /* 0x0003580001127983 */ /* 0x000f280000100800 */
[----:B------:R-:W4:Y:S04]  /*13350*/  LDL R19, [R1+0x354] ;  /* 0x0003540001137983 */ /* 0x000f280000100800 */
[----:B------:R0:W4:Y:S04]  /*13360*/  @!P0 LDG.E.U16 R10, desc[UR6][R12.64] ;  /* 0x000000060c0a8981 */ /* 0x000128000c1e1500 */
[----:B------:R-:W4:Y:S04]  /*13370*/  LDL R154, [R1+0x2e0] ;  /* 0x0002e000019a7983 */ /* 0x000f280000100800 */
[----:B------:R-:W4:Y:S01]  /*13380*/  LDL R21, [R1+0x31c] ;  /* 0x00031c0001157983 */ /* 0x000f220000100800 */
[----:B0-----:R-:W-:-:S03]  /*13390*/  PRMT R13, RZ, 0x7610, R13 ;  /* 0x00007610ff0d7816 */ /* 0x001fc6000000000d */
[----:B------:R-:W4:Y:S04]  /*133a0*/  LDL R20, [R1+0x320] ;  /* 0x0003200001147983 */ /* 0x000f280000100800 */
        /* <DEDUP_REMOVED lines=10> */
[----:B--2---:R3:W2:Y:S02]  /*13450*/  @!P0 LDG.E.U16 R13, desc[UR6][R16.64] ;  /* 0x00000006100d8981 */ /* 0x0046a4000c1e1500 */
[----:B---3--:R-:W-:-:S02]  /*13460*/  @!P0 IMAD.MOV.U32 R16, RZ, RZ, R22 ;  /* 0x000000ffff108224 */ /* 0x008fc400078e0016 */
[----:B----4-:R-:W-:Y:S01]  /*13470*/  @!P0 IMAD.MOV.U32 R17, RZ, RZ, R23 ;  /* 0x000000ffff118224 */ /* 0x010fe200078e0017 */
[----:B------:R-:W3:Y:S04]  /*13480*/  LDL R22, [R1+0x310] ;  /* 0x0003100001167983 */ /* 0x000ee80000100800 */
[----:B------:R-:W3:Y:S01]  /*13490*/  LDL R23, [R1+0x30c] ;  /* 0x00030c0001177983 */ /* 0x000ee20000100800 */
[----:B------:R-:W-:-:S06]  /*134a0*/  PRMT R12, RZ, 0x7610, R12 ;  /* 0x00007610ff0c7816 */ /* 0x000fcc000000000c */
[----:B------:R0:W4:Y:S02]  /*134b0*/  @!P0 LDG.E.U16 R12, desc[UR6][R14.64] ;  /* 0x000000060e0c8981 */ /* 0x000124000c1e1500 */
[----:B0-----:R-:W-:Y:S02]  /*134c0*/  PRMT R14, RZ, 0x7610, R14 ;  /* 0x00007610ff0e7816 */ /* 0x001fe4000000000e */
[----:B------:R-:W-:-:S04]  /*134d0*/  PRMT R15, RZ, 0x7610, R15 ;  /* 0x00007610ff0f7816 */ /* 0x000fc8000000000f */
[----:B------:R0:W2:Y:S04]  /*134e0*/  @!P0 LDG.E.U16 R14, desc[UR6][R16.64] ;  /* 0x00000006100e8981 */ /* 0x0000a8000c1e1500 */
[----:B------:R1:W4:Y:S01]  /*134f0*/  @!P0 LDG.E.U16 R15, desc[UR6][R18.64] ;  /* 0x00000006120f8981 */ /* 0x000322000c1e1500 */
[----:B0-----:R-:W-:Y:S01]  /*13500*/  PRMT R16, RZ, 0x7610, R16 ;  /* 0x00007610ff107816 */ /* 0x001fe20000000010 */
[----:B-1----:R-:W-:Y:S02]  /*13510*/  @!P0 IMAD.MOV.U32 R18, RZ, RZ, R152 ;  /* 0x000000ffff128224 */ /* 0x002fe400078e0098 */
[----:B------:R-:W-:Y:S01]  /*13520*/  @!P0 IMAD.MOV.U32 R19, RZ, RZ, R153 ;  /* 0x000000ffff138224 */ /* 0x000fe200078e0099 */
[----:B------:R-:W2:Y:S04]  /*13530*/  LDL R152, [R1+0x2d8] ;  /* 0x0002d80001987983 */ /* 0x000ea80000100800 */
[----:B------:R0:W4:Y:S04]  /*13540*/  @!P0 LDG.E.U16 R16, desc[UR6][R18.64] ;  /* 0x0000000612108981 */ /* 0x000128000c1e1500 */
[----:B------:R-:W2:Y:S01]  /*13550*/  LDL R153, [R1+0x2d4] ;  /* 0x0002d40001997983 */ /* 0x000ea20000100800 */
[----:B0-----:R-:W-:-:S06]  /*13560*/  PRMT R19, RZ, 0x7610, R19 ;  /* 0x00007610ff137816 */ /* 0x001fcc0000000013 */
[----:B---3--:R0:W3:Y:S02]  /*13570*/  @!P0 LDG.E.U16 R19, desc[UR6][R22.64] ;  /* 0x0000000616138981 */ /* 0x0080e4000c1e1500 */
[----:B0-----:R-:W-:Y:S02]  /*13580*/  @!P0 IMAD.MOV.U32 R22, RZ, RZ, R154 ;  /* 0x000000ffff168224 */ /* 0x001fe400078e009a */
[----:B------:R-:W-:Y:S01]  /*13590*/  @!P0 IMAD.MOV.U32 R23, RZ, RZ, R155 ;  /* 0x000000ffff178224 */ /* 0x000fe200078e009b */
[----:B------:R-:W4:Y:S04]  /*135a0*/  LDL R154, [R1+0x2a0] ;  /* 0x0002a000019a7983 */ /* 0x000f280000100800 */
[----:B------:R-:W4:Y:S01]  /*135b0*/  LDL R155, [R1+0x29c] ;  /* 0x00029c00019b7983 */ /* 0x000f220000100800 */
[----:B------:R-:W-:-:S02]  /*135c0*/  PRMT R17, RZ, 0x7610, R17 ;  /* 0x00007610ff117816 */ /* 0x000fc40000000011 */
[----:B------:R-:W-:-:S04]  /*135d0*/  PRMT R18, RZ, 0x7610, R18 ;  /* 0x00007610ff127816 */ /* 0x000fc80000000012 */
[----:B------:R0:W3:Y:S02]  /*135e0*/  @!P0 LDG.E.U16 R17, desc[UR6][R20.64] ;  /* 0x0000000614118981 */ /* 0x0000e4000c1e1500 */
[----:B0-----:R-:W-:Y:S02]  /*135f0*/  @!P0 IMAD.MOV.U32 R20, RZ, RZ, R156 ;  /* 0x000000ffff148224 */ /* 0x001fe400078e009c */
[----:B------:R-:W-:Y:S01]  /*13600*/  @!P0 IMAD.MOV.U32 R21, RZ, RZ, R157 ;  /* 0x000000ffff158224 */ /* 0x000fe200078e009d */
[----:B------:R-:W3:Y:S04]  /*13610*/  LDL R156, [R1+0x290] ;  /* 0x00029000019c7983 */ /* 0x000ee80000100800 */
[----:B------:R0:W3:Y:S04]  /*13620*/  @!P0 LDG.E.U16 R18, desc[UR6][R20.64] ;  /* 0x0000000614128981 */ /* 0x0000e8000c1e1500 */
[----:B------:R-:W3:Y:S01]  /*13630*/  LDL R157, [R1+0x28c] ;  /* 0x00028c00019d7983 */ /* 0x000ee20000100800 */
[----:B0-----:R-:W-:-:S02]  /*13640*/  PRMT R20, RZ, 0x7610, R20 ;  /* 0x00007610ff147816 */ /* 0x001fc40000000014 */
[----:B------:R-:W-:-:S04]  /*13650*/  PRMT R21, RZ, 0x7610, R21 ;  /* 0x00007610ff157816 */ /* 0x000fc80000000015 */
[----:B------:R0:W3:Y:S04]  /*13660*/  @!P0 LDG.E.U16 R20, desc[UR6][R22.64] ;  /* 0x0000000616148981 */ /* 0x0000e8000c1e1500 */
[----:B--2---:R1:W2:Y:S01]  /*13670*/  @!P0 LDG.E.U16 R21, desc[UR6][R152.64] ;  /* 0x0000000698158981 */ /* 0x0042a2000c1e1500 */
[----:B0-----:R-:W-:Y:S01]  /*13680*/  PRMT R23, RZ, 0x7610, R23 ;  /* 0x00007610ff177816 */ /* 0x001fe20000000017 */
[----:B-1----:R-:W-:Y:S02]  /*13690*/  @!P0 IMAD.MOV.U32 R152, RZ, RZ, R158 ;  /* 0x000000ffff988224 */ /* 0x002fe400078e009e */
[----:B------:R-:W-:Y:S01]  /*136a0*/  @!P0 IMAD.MOV.U32 R153, RZ, RZ, R159 ;  /* 0x000000ffff998224 */ /* 0x000fe200078e009f */
[----:B------:R-:W2:Y:S04]  /*136b0*/  LDL R158, [R1+0x258] ;  /* 0x00025800019e7983 */ /* 0x000ea80000100800 */
[----:B------:R-:W2:Y:S04]  /*136c0*/  LDL R159, [R1+0x254] ;  /* 0x00025400019f7983 */ /* 0x000ea80000100800 */
[----:B----4-:R0:W4:Y:S02]  /*136d0*/  @!P0 LDG.E.U16 R23, desc[UR6][R154.64] ;  /* 0x000000069a178981 */ /* 0x010124000c1e1500 */
[----:B0-----:R-:W-:-:S02]  /*136e0*/  @!P0 IMAD.MOV.U32 R154, RZ, RZ, R160 ;  /* 0x000000ffff9a8224 */ /* 0x001fc400078e00a0 */
[----:B------:R-:W-:Y:S01]  /*136f0*/  @!P0 IMAD.MOV.U32 R155, RZ, RZ, R161 ;  /* 0x000000ffff9b8224 */ /* 0x000fe200078e00a1 */
[----:B------:R-:W4:Y:S04]  /*13700*/  LDL R160, [R1+0x228] ;  /* 0x0002280001a07983 */ /* 0x000f280000100800 */
[----:B------:R-:W4:Y:S01]  /*13710*/  LDL R161, [R1+0x224] ;  /* 0x0002240001a17983 */ /* 0x000f220000100800 */
[----:B------:R-:W-:-:S06]  /*13720*/  PRMT R22, RZ, 0x7610, R22 ;  /* 0x00007610ff167816 */ /* 0x000fcc0000000016 */
[----:B------:R0:W4:Y:S02]  /*13730*/  @!P0 LDG.E.U16 R22, desc[UR6][R152.64] ;  /* 0x0000000698168981 */ /* 0x000124000c1e1500 */
[----:B0-----:R-:W-:Y:S02]  /*13740*/  PRMT R152, RZ, 0x7610, R152 ;  /* 0x00007610ff987816 */ /* 0x001fe40000000098 */
[----:B------:R-:W-:-:S04]  /*13750*/  PRMT R153, RZ, 0x7610, R153 ;  /* 0x00007610ff997816 */ /* 0x000fc80000000099 */
[----:B------:R0:W4:Y:S04]  /*13760*/  @!P0 LDG.E.U16 R152, desc[UR6][R154.64] ;  /* 0x000000069a988981 */ /* 0x000128000c1e1500 */
[----:B---3--:R1:W3:Y:S01]  /*13770*/  @!P0 LDG.E.U16 R153, desc[UR6][R156.64] ;  /* 0x000000069c998981 */ /* 0x0082e2000c1e1500 */
[----:B0-----:R-:W-:Y:S02]  /*13780*/  PRMT R154, RZ, 0x7610, R154 ;  /* 0x00007610ff9a7816 */ /* 0x001fe4000000009a */
[----:B------:R-:W-:Y:S01]  /*13790*/  PRMT R155, RZ, 0x7610, R155 ;  /* 0x00007610ff9b7816 */ /* 0x000fe2000000009b */
[----:B-1----:R-:W-:Y:S02]  /*137a0*/  @!P0 IMAD.MOV.U32 R156, RZ, RZ, R162 ;  /* 0x000000ffff9c8224 */ /* 0x002fe400078e00a2 */
[----:B------:R-:W-:Y:S01]  /*137b0*/  @!P0 IMAD.MOV.U32 R157, RZ, RZ, R163 ;  /* 0x000000ffff9d8224 */ /* 0x000fe200078e00a3 */
[----:B------:R-:W3:Y:S04]  /*137c0*/  LDL R162, [R1+0x218] ;  /* 0x0002180001a27983 */ /* 0x000ee80000100800 */
[----:B------:R0:W3:Y:S04]  /*137d0*/  @!P0 LDG.E.U16 R154, desc[UR6][R156.64] ;  /* 0x000000069c9a8981 */ /* 0x0000e8000c1e1500 */
[----:B--2---:R1:W2:Y:S04]  /*137e0*/  @!P0 LDG.E.U16 R155, desc[UR6][R158.64] ;  /* 0x000000069e9b8981 */ /* 0x0042a8000c1e1500 */
[----:B------:R-:W3:Y:S01]  /*137f0*/  LDL R163, [R1+0x214] ;  /* 0x0002140001a37983 */ /* 0x000ee20000100800 */
[----:B0-----:R-:W-:-:S03]  /*13800*/  PRMT R157, RZ, 0x7610, R157 ;  /* 0x00007610ff9d7816 */ /* 0x001fc6000000009d */
[----:B------:R-:W1:Y:S04]  /*13810*/  LDL R158, [R1+0x24c] ;  /* 0x00024c00019e7983 */ /* 0x000e680000100800 */
[----:B------:R-:W1:Y:S04]  /*13820*/  LDL R159, [R1+0x250] ;  /* 0x00025000019f7983 */ /* 0x000e680000100800 */
[----:B----4-:R-:W4:Y:S04]  /*13830*/  @!P0 LDG.E.U16 R157, desc[UR6][R160.64] ;  /* 0x00000006a09d8981 */ /* 0x010f28000c1e1500 */
[----:B------:R-:W2:Y:S04]  /*13840*/  LDL R160, [R1+0x21c] ;  /* 0x00021c0001a07983 */ /* 0x000ea80000100800 */
[----:B------:R-:W2:Y:S01]  /*13850*/  LDL R161, [R1+0x220] ;  /* 0x0002200001a17983 */ /* 0x000ea20000100800 */
[----:B------:R-:W-:-:S02]  /*13860*/  PRMT R156, RZ, 0x7610, R156 ;  /* 0x00007610ff9c7816 */ /* 0x000fc4000000009c */
[----:B-1----:R-:W-:-:S04]  /*13870*/  @!P0 LOP3.LUT R159, R159, R158, RZ, 0x3c, !PT ;  /* 0x0000009e9f9f8212 */ /* 0x002fc800078e3cff */
[----:B------:R-:W-:-:S04]  /*13880*/  @!P0 LOP3.LUT R158, R159, R158, RZ, 0x3c, !PT ;  /* 0x0000009e9f9e8212 */ /* 0x000fc800078e3cff */
[----:B------:R-:W-:-:S05]  /*13890*/  @!P0 LOP3.LUT R159, R159, R158, RZ, 0x3c, !PT ;  /* 0x0000009e9f9f8212 */ /* 0x000fca00078e3cff */
[----:B------:R0:W4:Y:S02]  /*138a0*/  @!P0 LDG.E.U16 R156, desc[UR6][R158.64] ;  /* 0x000000069e9c8981 */ /* 0x000124000c1e1500 */
[----:B0-----:R-:W-:Y:S02]  /*138b0*/  PRMT R158, RZ, 0x7610, R158 ;  /* 0x00007610ff9e7816 */ /* 0x001fe4000000009e */
[----:B--2---:R-:W-:-:S04]  /*138c0*/  @!P0 LOP3.LUT R161, R161, R160, RZ, 0x3c, !PT ;  /* 0x000000a0a1a18212 */ /* 0x004fc800078e3cff */
[----:B------:R-:W-:-:S04]  /*138d0*/  @!P0 LOP3.LUT R160, R161, R160, RZ, 0x3c, !PT ;  /* 0x000000a0a1a08212 */ /* 0x000fc800078e3cff */
[----:B------:R-:W-:-:S05]  /*138e0*/  @!P0 LOP3.LUT R161, R161, R160, RZ, 0x3c, !PT ;  /* 0x000000a0a1a18212 */ /* 0x000fca00078e3cff */
[----:B------:R0:W2:Y:S02]  /*138f0*/  @!P0 LDG.E.U16 R158, desc[UR6][R160.64] ;  /* 0x00000006a09e8981 */ /* 0x0000a4000c1e1500 */
[----:B0-----:R-:W-:-:S06]  /*13900*/  PRMT R161, RZ, 0x7610, R161 ;  /* 0x00007610ffa17816 */ /* 0x001fcc00000000a1 */
[----:B------:R0:W2:Y:S04]  /*13910*/  @!P0 LDG.E.U16 R161, desc[UR6][R164.64] ;  /* 0x00000006a4a18981 */ /* 0x0000a8000c1e1500 */
[----:B------:R-:W0:Y:S01]  /*13920*/  LDL R165, [R1+0x1e0] ;  /* 0x0001e00001a57983 */ /* 0x000e220000100800 */
[----:B------:R-:W-:-:S06]  /*13930*/  PRMT R159, RZ, 0x7610, R159 ;  /* 0x00007610ff9f7816 */ /* 0x000fcc000000009f */
[----:B---3--:R1:W3:Y:S04]  /*13940*/  @!P0 LDG.E.U16 R159, desc[UR6][R162.64] ;  /* 0x00000006a29f8981 */ /* 0x0082e8000c1e1500 */
[----:B------:R-:W1:Y:S04]  /*13950*/  LDL R162, [R1+0x20c] ;  /* 0x00020c0001a27983 */ /* 0x000e680000100800 */
[----:B------:R-:W1:Y:S04]  /*13960*/  LDL R163, [R1+0x210] ;  /* 0x0002100001a37983 */ /* 0x000e680000100800 */
[----:B------:R4:W-:Y:S01]  /*13970*/  STL [R1+0x898], R6 ;  /* 0x0008980601007387 */ /* 0x0009e20000100800 */
[----:B0-----:R-:W-:-:S02]  /*13980*/  @!P0 IMAD.MOV.U32 R164, RZ, RZ, R165 ;  /* 0x000000ffffa48224 */ /* 0x001fc400078e00a5 */
[----:B------:R-:W-:Y:S02]  /*13990*/  @!P0 IMAD.MOV.U32 R165, RZ, RZ, R6 ;  /* 0x000000ffffa58224 */ /* 0x000fe400078e0006 */
[----:B----4-:R-:W4:Y:S01]  /*139a0*/  LDL.LU R6, [R1+0x1d0] ;  /* 0x0001d00001067983 */ /* 0x010f220000300800 */
[----:B------:R-:W-:Y:S02]  /*139b0*/  PRMT R160, RZ, 0x7610, R160 ;  /* 0x00007610ffa07816 */ /* 0x000fe400000000a0 */
[----:B-1----:R-:W-:-:S04]  /*139c0*/  @!P0 LOP3.LUT R163, R163, R162, RZ, 0x3c, !PT ;  /* 0x000000a2a3a38212 */ /* 0x002fc800078e3cff */
[----:B------:R-:W-:-:S04]  /*139d0*/  @!P0 LOP3.LUT R162, R163, R162, RZ, 0x3c, !PT ;  /* 0x000000a2a3a28212 */ /* 0x000fc800078e3cff */
[----:B------:R-:W-:-:S05]  /*139e0*/  @!P0 LOP3.LUT R163, R163, R162, RZ, 0x3c, !PT ;  /* 0x000000a2a3a38212 */ /* 0x000fca00078e3cff */
[----:B------:R0:W3:Y:S02]  /*139f0*/  @!P0 LDG.E.U16 R160, desc[UR6][R162.64] ;  /* 0x00000006a2a08981 */ /* 0x0000e4000c1e1500 */
[----:B0-----:R-:W-:Y:S02]  /*13a00*/  PRMT R162, RZ, 0x7610, R162 ;  /* 0x00007610ffa27816 */ /* 0x001fe400000000a2 */
[----:B------:R-:W-:-:S04]  /*13a10*/  PRMT R163, RZ, 0x7610, R163 ;  /* 0x00007610ffa37816 */ /* 0x000fc800000000a3 */
[----:B------:R0:W3:Y:S01]  /*13a20*/  @!P0 LDG.E.U16 R162, desc[UR6][R164.64] ;  /* 0x00000006a4a28981 */ /* 0x0000e2000c1e1500 */
[----:B------:R-:W-:Y:S01]  /*13a30*/  PRMT R166, RZ, 0x7610, R166 ;  /* 0x00007610ffa67816 */ /* 0x000fe200000000a6 */
[----:B0-----:R-:W-:Y:S02]  /*13a40*/  @!P0 IMAD.MOV.U32 R164, RZ, RZ, R246 ;  /* 0x000000ffffa48224 */ /* 0x001fe400078e00f6 */
[----:B------:R-:W-:-:S05]  /*13a50*/  @!P0 IMAD.MOV.U32 R165, RZ, RZ, R239 ;  /* 0x000000ffffa58224 */ /* 0x000fca00078e00ef */
[----:B------:R0:W3:Y:S01]  /*13a60*/  @!P0 LDG.E.U16 R163, desc[UR6][R164.64] ;  /* 0x00000006a4a38981 */ /* 0x0000e2000c1e1500 */
[----:B------:R-:W-:Y:S01]  /*13a70*/  PRMT R167, RZ, 0x7610, R167 ;  /* 0x00007610ffa77816 */ /* 0x000fe200000000a7 */
[----:B0-----:R-:W-:Y:S01]  /*13a80*/  @!P0 IMAD.MOV.U32 R165, RZ, RZ, R252 ;  /* 0x000000ffffa58224 */ /* 0x001fe200078e00fc */
[----:B------:R-:W-:Y:S02]  /*13a90*/  PRMT R168, RZ, 0x7610, R168 ;  /* 0x00007610ffa87816 */ /* 0x000fe400000000a8 */
[----:B------:R-:W-:Y:S02]  /*13aa0*/  PRMT R169, RZ, 0x7610, R169 ;  /* 0x00007610ffa97816 */ /* 0x000fe400000000a9 */
[----:B------:R-:W-:Y:S02]  /*13ab0*/  PRMT R170, RZ, 0x7610, R170 ;  /* 0x00007610ffaa7816 */ /* 0x000fe400000000aa */
[----:B------:R-:W-:Y:S02]  /*13ac0*/  PRMT R171, RZ, 0x7610, R171 ;  /* 0x00007610ffab7816 */ /* 0x000fe400000000ab */
[----:B------:R-:W-:-:S02]  /*13ad0*/  PRMT R172, RZ, 0x7610, R172 ;  /* 0x00007610ffac7816 */ /* 0x000fc400000000ac */
[----:B------:R-:W-:Y:S02]  /*13ae0*/  PRMT R173, RZ, 0x7610, R173 ;  /* 0x00007610ffad7816 */ /* 0x000fe400000000ad */
        /* <DEDUP_REMOVED lines=20> */
[----:B------:R-:W-:Y:S01]  /*13c30*/  PRMT R194, RZ, 0x7610, R194 ;  /* 0x00007610ffc27816 */ /* 0x000fe200000000c2 */
[----:B----4-:R-:W-:-:S05]  /*13c40*/  @!P0 IMAD.MOV.U32 R164, RZ, RZ, R6 ;  /* 0x000000ffffa48224 */ /* 0x010fca00078e0006 */
[----:B------:R0:W4:Y:S02]  /*13c50*/  @!P0 LDG.E.U16 R166, desc[UR6][R164.64] ;  /* 0x00000006a4a68981 */ /* 0x000124000c1e1500 */
[----:B0-----:R-:W-:Y:S02]  /*13c60*/  @!P0 IMAD.MOV.U32 R164, RZ, RZ, R236 ;  /* 0x000000ffffa48224 */ /* 0x001fe400078e00ec */
[----:B------:R-:W-:-:S05]  /*13c70*/  @!P0 IMAD.MOV.U32 R165, RZ, RZ, R248 ;  /* 0x000000ffffa58224 */ /* 0x000fca00078e00f8 */
[----:B------:R0:W3:Y:S02]  /*13c80*/  @!P0 LDG.E.U16 R167, desc[UR6][R164.64] ;  /* 0x00000006a4a78981 */ /* 0x0000e4000c1e1500 */
[----:B0-----:R-:W-:Y:S02]  /*13c90*/  @!P0 IMAD.MOV.U32 R164, RZ, RZ, R230 ;  /* 0x000000ffffa48224 */ /* 0x001fe400078e00e6 */
[----:B------:R-:W-:-:S05]  /*13ca0*/  @!P0 IMAD.MOV.U32 R165, RZ, RZ, R251 ;  /* 0x000000ffffa58224 */ /* 0x000fca00078e00fb */
[----:B------:R0:W4:Y:S02]  /*13cb0*/  @!P0 LDG.E.U16 R168, desc[UR6][R164.64] ;  /* 0x00000006a4a88981 */ /* 0x000124000c1e1500 */
        /* <DEDUP_REMOVED lines=77> */
[----:B------:R-:W4:Y:S04]  /*14190*/  @!P0 LDG.E.U16 R194, desc[UR6][R164.64] ;  /* 0x00000006a4c28981 */ /* 0x000f28000c1e1500 */
[----:B------:R-:W-:Y:S04]  /*141a0*/  STS.U16 [R3+UR4+0x9e00], R157 ;  /* 0x009e009d03007988 */ /* 0x000fe80008000404 */
[----:B--2---:R-:W-:Y:S04]  /*141b0*/  STS.U16 [R3+UR4+0xa200], R161 ;  /* 0x00a200a103007988 */ /* 0x004fe80008000404 */
[----:B---3--:R-:W-:Y:S04]  /*141c0*/  STS.U16 [R3+UR4+0xa600], R167 ;  /* 0x00a600a703007988 */ /* 0x008fe80008000404 */
[----:B----4-:R-:W-:Y:S04]  /*141d0*/  STS.U16 [R3+UR4+0xaa00], R171 ;  /* 0x00aa00ab03007988 */ /* 0x010fe80008000404 */
[----:B------:R-:W-:Y:S04]  /*141e0*/  STS.U16 [R3+UR4+0xae00], R173 ;  /* 0x00ae00ad03007988 */ /* 0x000fe80008000404 */
[----:B------:R-:W-:Y:S04]  /*141f0*/  STS.U16 [R3+UR4+0xb200], R174 ;  /* 0x00b200ae03007988 */ /* 0x000fe80008000404 */
[----:B------:R-:W-:Y:S04]  /*14200*/  STS.U16 [R3+UR4+0xb600], R175 ;  /* 0x00b600af03007988 */ /* 0x000fe80008000404 */
[----:B------:R-:W-:Y:S04]  /*14210*/  STS.U16 [R3+UR4+0xba00], R176 ;  /* 0x00ba00b003007988 */ /* 0x000fe80008000404 */
        /* <DEDUP_REMOVED lines=15> */
[----:B------:R-:W-:Y:S01]  /*14310*/  STS.U16 [R7+UR4+0xba80], R182 ;  /* 0x00ba80b607007988 */ /* 0x000fe20008000404 */
[----:B------:R-:W-:-:S03]  /*14320*/  UMOV UR37, 0x40000040 ;  /* 0x4000004000257882 */ /* 0x000fc60000000000 */
[----:B0-----:R-:W2:Y:S04]  /*14330*/  LDL.LU R3, [R1+0x8b0] ;  /* 0x0008b00001037983 */ /* 0x001ea80000300800 */
        /* <DEDUP_REMOVED lines=31> */
[----:B0-----:R-:W4:Y:S04]  /*14530*/  LDL.LU R2, [R1+0x8a8] ;  /* 0x0008a80001027983 */ /* 0x001f280000300800 */
[----:B------:R-:W2:Y:S04]  /*14540*/  LDL.LU R167, [R1+0x824] ;  /* 0x0008240001a77983 */ /* 0x000ea80000300800 */
[----:B------:R-:W3:Y:S04]  /*14550*/  LDL.LU R161, [R1+0x820] ;  /* 0x0008200001a17983 */ /* 0x000ee80000300800 */
[----:B------:R-:W-:Y:S04]  /*14560*/  STS.U16 [R5+UR4+0xb780], R192 ;  /* 0x00b780c005007988 */ /* 0x000fe80008000404 */
[----:B------:R-:W4:Y:S04]  /*14570*/  LDL.LU R157, [R1+0x81c] ;  /* 0x00081c00019d7983 */ /* 0x000f280000300800 */
[----:B------:R-:W2:Y:S04]  /*14580*/  LDL.LU R164, [R1+0x818] ;  /* 0x0008180001a47983 */ /* 0x000ea80000300800 */
[----:B------:R-:W3:Y:S04]  /*14590*/  LDL.LU R165, [R1+0x814] ;  /* 0x0008140001a57983 */ /* 0x000ee80000300800 */
[----:B------:R-:W-:Y:S04]  /*145a0*/  STS.U16 [R5+UR4+0xbb80], R193 ;  /* 0x00bb80c105007988 */ /* 0x000fe80008000404 */
[----:B------:R0:W-:Y:S01]  /*145b0*/  STS.U16 [R5+UR4+0xbf80], R194 ;  /* 0x00bf80c205007988 */ /* 0x0001e20008000404 */
[----:B------:R1:W-:Y:S06]  /*145c0*/  MEMBAR.ALL.CTA ;  /* 0x0000000000007992 */ /* 0x0003ec0000008000 */
[----:B-1----:R-:W1:Y:S04]  /*145d0*/  FENCE.VIEW.ASYNC.S ;  /* 0x00000000000073c6 */ /* 0x002e680000000000 */
[----:B0-----:R-:W3:Y:S04]  /*145e0*/  LDL.LU R5, [R1+0x8a4] ;  /* 0x0008a40001057983 */ /* 0x001ee80000300800 */
[----:B------:R-:W3:Y:S04]  /*145f0*/  LDL R9, [R1+0x844] ;  /* 0x0008440001097983 */ /* 0x000ee80000100800 */
[----:B------:R-:W3:Y:S01]  /*14600*/  LDL.LU R171, [R1+0x7f4] ;  /* 0x0007f40001ab7983 */ /* 0x000ee20000300800 */
[----:B-1----:R-:W-:Y:S06]  /*14610*/  BAR.SYNC.DEFER_BLOCKING 0x0 ;  /* 0x0000000000007b1d */ /* 0x002fec0000010000 */
[----:B------:R-:W-:-:S06]  /*14620*/  WARPGROUP.ARRIVE ;  /* 0x00000000000079c5 */ /* 0x000fcc0000000000 */
[----:B------:R-:W-:-:S12]  /*14630*/  HGMMA.64x128x16.F32 R88, gdesc[UR36].tnspA, R88 ;  /* 0x21e00000245879f0 */ /* 0x000fd80008700858 */
[----:B------:R-:W-:-:S12]  /*14640*/  HGMMA.64x128x16.F32 R88, gdesc[UR8].tnspA, R88 ;  /* 0x21e00000085879f0 */ /* 0x000fd80008700858 */
[----:B------:R-:W-:-:S12]  /*14650*/  HGMMA.64x128x16.F32 R88, gdesc[UR12].tnspA, R88 ;  /* 0x21e000000c5879f0 */ /* 0x000fd80008700858 */
[----:B------:R-:W-:-:S12]  /*14660*/  HGMMA.64x128x16.F32 R88, gdesc[UR16].tnspA, R88 ;  /* 0x21e00000105879f0 */ /* 0x000fd80008700858 */
[----:B------:R-:W-:-:S12]  /*14670*/  HGMMA.64x128x16.F32 R88, gdesc[UR20].tnspA, R88 ;  /* 0x21e00000145879f0 */ /* 0x000fd80008700858 */
[----:B------:R-:W-:Y:S01]  /*14680*/  HGMMA.64x128x16.F32 R88, gdesc[UR24].tnspA, R88 ;  /* 0x21e00000185879f0 */ /* 0x000fe20008700858 */
[----:B------:R-:W-:-:S11]  /*14690*/  UIADD3.64 UR48, UR8, 0x380, URZ ;  /* 0x0000038008307897 */ /* 0x000fd6000fffe03f */
[----:B------:R-:W-:Y:S01]  /*146a0*/  HGMMA.64x128x16.F32 R88, gdesc[UR28].tnspA, R88 ;  /* 0x21e000001c5879f0 */ /* 0x000fe20008700858 */
[----:B------:R-:W-:Y:S01]  /*146b0*/  UMOV UR50, UR38 ;  /* 0x0000002600327c82 */ /* 0x000fe20008000000 */
[----:B------:R-:W-:Y:S01]  /*146c0*/  UMOV UR51, UR39 ;  /* 0x0000002700337c82 */ /* 0x000fe20008000000 */
[----:B------:R-:W-:-:S09]  /*146d0*/  UIADD3.64 UR52, UR8, 0x400, URZ ;  /* 0x0000040008347897 */ /* 0x000fd2000fffe03f */
[----:B------:R-:W-:-:S12]  /*146e0*/  HGMMA.64x128x16.F32 R88, gdesc[UR32].tnspA, R88 ;  /* 0x21e00000205879f0 */ /* 0x000fd80008700858 */
[----:B------:R-:W-:Y:S01]  /*146f0*/  HGMMA.64x128x16.F32 R24, gdesc[UR48].tnspA, R24 ;  /* 0x21e00000301879f0 */ /* 0x000fe20008700818 */
[----:B------:R-:W-:Y:S01]  /*14700*/  UMOV UR54, UR10 ;  /* 0x0000000a00367c82 */ /* 0x000fe20008000000 */
[----:B------:R-:W-:Y:S01]  /*14710*/  UMOV UR55, UR11 ;  /* 0x0000000b00377c82 */ /* 0x000fe20008000000 */
[----:B------:R-:W-:-:S09]  /*14720*/  UIADD3.64 UR56, UR8, 0x480, URZ ;  /* 0x0000048008387897 */ /* 0x000fd2000fffe03f */
[----:B------:R-:W-:Y:S01]  /*14730*/  HGMMA.64x128x16.F32 R24, gdesc[UR52].tnspA, R24 ;  /* 0x21e00000341879f0 */ /* 0x000fe20008700818 */
[----:B------:R-:W-:Y:S01]  /*14740*/  UMOV UR58, UR14 ;  /* 0x0000000e003a7c82 */ /* 0x000fe20008000000 */
[----:B------:R-:W-:Y:S01]  /*14750*/  UMOV UR59, UR15 ;  /* 0x0000000f003b7c82 */ /* 0x000fe20008000000 */
[----:B----4-:R-:W-:Y:S02]  /*14760*/  R2UR UR53, R157 ;  /* 0x000000009d3572ca */ /* 0x010fe400000e0000 */
[----:B--2---:R-:W-:Y:S01]  /*14770*/  R2UR UR52, R164 ;  /* 0x00000000a43472ca */ /* 0x004fe200000e0000 */
[----:B------:R-:W2:Y:S04]  /*14780*/  LDL.LU R157, [R1+0x7dc] ;  /* 0x0007dc00019d7983 */ /* 0x000ea80000300800 */
[----:B------:R-:W4:Y:S01]  /*14790*/  LDL.LU R164, [R1+0x7d4] ;  /* 0x0007d40001a47983 */ /* 0x000f220000300800 */
[----:B------:R-:W-:-:S02]  /*147a0*/  R2UR UR49, R167 ;  /* 0x00000000a73172ca */ /* 0x000fc400000e0000 */
[----:B---3--:R-:W-:Y:S01]  /*147b0*/  R2UR UR48, R161 ;  /* 0x00000000a13072ca */ /* 0x008fe200000e0000 */
[----:B------:R-:W-:Y:S01]  /*147c0*/  HGMMA.64x128x16.F32 R24, gdesc[UR56].tnspA, R24 ;  /* 0x21e00000381879f0 */ /* 0x000fe20008700818 */
[----:B------:R-:W-:Y:S02]  /*147d0*/  R2UR UR56, R5 ;  /* 0x00000000053872ca */ /* 0x000fe400000e0000 */
[----:B------:R-:W0:Y:S01]  /*147e0*/  LDC R5, c[0x0][0x238] ;  /* 0x00008e00ff057b82 */ /* 0x000e220000000800 */
[----:B------:R-:W-:Y:S02]  /*147f0*/  R2UR UR57, R165 ;  /* 0x00000000a53972ca */ /* 0x000fe400000e0000 */
[----:B------:R-:W3:Y:S04]  /*14800*/  LDL.LU R165, [R1+0x7cc] ;  /* 0x0007cc0001a57983 */ /* 0x000ee80000300800 */
[----:B------:R-:W3:Y:S04]  /*14810*/  LDL.LU R162, [R1+0x7f0] ;  /* 0x0007f00001a27983 */ /* 0x000ee80000300800 */
[----:B------:R-:W3:Y:S04]  /*14820*/  LDL.LU R158, [R1+0x7c4] ;  /* 0x0007c400019e7983 */ /* 0x000ee80000300800 */
[----:B------:R-:W3:Y:S04]  /*14830*/  LDL.LU R154, [R1+0x7e8] ;  /* 0x0007e800019a7983 */ /* 0x000ee80000300800 */
[----:B------:R-:W3:Y:S04]  /*14840*/  LDL.LU R23, [R1+0x7bc] ;  /* 0x0007bc0001177983 */ /* 0x000ee80000300800 */
[----:B------:R-:W3:Y:S01]  /*14850*/  LDL.LU R20, [R1+0x7e0] ;  /* 0x0007e00001147983 */ /* 0x000ee20000300800 */
[----:B0-----:R-:W-:-:S03]  /*14860*/  IMAD.SHL.U32 R5, R5, 0x80, RZ ;  /* 0x0000008005057824 */ /* 0x001fc600078e00ff */
[----:B------:R-:W3:Y:S01]  /*14870*/  LDL.LU R14, [R1+0x7b4] ;  /* 0x0007b400010e7983 */ /* 0x000ee20000300800 */
[----:B------:R-:W-:-:S03]  /*14880*/  IMAD.SHL.U32 R5, R5, 0x2, RZ ;  /* 0x0000000205057824 */ /* 0x000fc600078e00ff */
[----:B------:R-:W3:Y:S02]  /*14890*/  LDL.LU R167, [R1+0x7d8] ;  /* 0x0007d80001a77983 */ /* 0x000ee40000300800 */
[-C--:B------:R-:W-:Y:S02]  /*148a0*/  IADD3 R3, P4, R3, R5.reuse, RZ ;  /* 0x0000000503037210 */ /* 0x080fe40007f9e0ff */
[----:B------:R-:W3:Y:S01]  /*148b0*/  LDL.LU R11, [R1+0x7ac] ;  /* 0x0007ac00010b7983 */ /* 0x000ee20000300800 */
[----:B------:R-:W-:-:S03]  /*148c0*/  IADD3 R171, P3, R171, R5, RZ ;  /* 0x00000005abab7210 */ /* 0x000fc60007f7e0ff */
[----:B------:R-:W3:Y:S01]  /*148d0*/  LDL.LU R8, [R1+0x7d0] ;  /* 0x0007d00001087983 */ /* 0x000ee20000300800 */
[----:B------:R-:W-:-:S03]  /*148e0*/  IADD3 R4, P5, R4, R5, RZ ;  /* 0x0000000504047210 */ /* 0x000fc60007fbe0ff */
[----:B------:R-:W3:Y:S04]  /*148f0*/  LDL.LU R177, [R1+0x7a4] ;  /* 0x0007a40001b17983 */ /* 0x000ee80000300800 */
[----:B------:R-:W3:Y:S04]  /*14900*/  LDL.LU R176, [R1+0x7c8] ;  /* 0x0007c80001b07983 */ /* 0x000ee80000300800 */
[----:B------:R-:W3:Y:S04]  /*14910*/  LDL.LU R161, [R1+0x79c] ;  /* 0x00079c0001a17983 */ /* 0x000ee80000300800 */
[----:B------:R0:W-:Y:S04]  /*14920*/  STL [R1+0x7ec], R3 ;  /* 0x0007ec0301007387 */ /* 0x0001e80000100800 */
[----:B0-----:R-:W3:Y:S04]  /*14930*/  LDL.LU R3, [R1+0x8a0] ;  /* 0x0008a00001037983 */ /* 0x001ee80000300800 */
[----:B------:R-:W-:Y:S04]  /*14940*/  STL [R1+0x7f4], R171 ;  /* 0x0007f4ab01007387 */ /* 0x000fe80000100800 */
[----:B------:R0:W-:Y:S04]  /*14950*/  STL [R1+0x7e4], R4 ;  /* 0x0007e40401007387 */ /* 0x0001e80000100800 */
[----:B0-----:R-:W3:Y:S04]  /*14960*/  LDL.LU R4, [R1+0x89c] ;  /* 0x00089c0001047983 */ /* 0x001ee80000300800 */
[----:B------:R-:W3:Y:S04]  /*14970*/  LDL.LU R17, [R1+0x7c0] ;  /* 0x0007c00001117983 */ /* 0x000ee80000300800 */
[----:B------:R-:W3:Y:S01]  /*14980*/  LDL.LU R175, [R1+0x794] ;  /* 0x0007940001af7983 */ /* 0x000ee20000300800 */
[----:B------:R-:W-:-:S02]  /*14990*/  IADD3 R7, P2, R7, R5, RZ ;  /* 0x0000000507077210 */ /* 0x000fc40007f5e0ff */
[-C--:B--2---:R-:W-:Y:S02]  /*149a0*/  IADD3 R157, P6, R157, R5.reuse, RZ ;  /* 0x000000059d9d7210 */ /* 0x084fe40007fde0ff */
[----:B----4-:R-:W-:-:S03]  /*149b0*/  IADD3 R164, P1, R164, R5, RZ ;  /* 0x00000005a4a47210 */ /* 0x010fc60007f3e0ff */
[----:B------:R0:W-:Y:S04]  /*149c0*/  STL [R1+0x7dc], R157 ;  /* 0x0007dc9d01007387 */ /* 0x0001e80000100800 */
[----:B------:R-:W2:Y:S04]  /*149d0*/  LDL.LU R174, [R1+0x7b8] ;  /* 0x0007b80001ae7983 */ /* 0x000ea80000300800 */
[----:B------:R1:W-:Y:S04]  /*149e0*/  STL [R1+0x7d4], R164 ;  /* 0x0007d4a401007387 */ /* 0x0003e80000100800 */
[----:B0-----:R-:W4:Y:S04]  /*149f0*/  LDL.LU R157, [R1+0x78c] ;  /* 0x00078c00019d7983 */ /* 0x001f280000300800 */
[----:B------:R-:W4:Y:S04]  /*14a00*/  LDL.LU R173, [R1+0x7b0] ;  /* 0x0007b00001ad7983 */ /* 0x000f280000300800 */
[----:B------:R-:W4:Y:S04]  /*14a10*/  LDL.LU R171, [R1+0x784] ;  /* 0x0007840001ab7983 */ /* 0x000f280000300800 */
[----:B-1----:R-:W4:Y:S01]  /*14a20*/  LDL.LU R164, [R1+0x7a8] ;  /* 0x0007a80001a47983 */ /* 0x002f220000300800 */
[----:B---3--:R-:W-:Y:S01]  /*14a30*/  IMAD.X R3, R3, 0x1, R4, P2 ;  /* 0x0000000103037824 */ /* 0x008fe200010e0604 */
[----:B------:R-:W-:-:S05]  /*14a40*/  IADD3 R165, P2, R165, R5, RZ ;  /* 0x00000005a5a57210 */ /* 0x000fca0007f5e0ff */
[----:B------:R0:W-:Y:S04]  /*14a50*/  STL [R1+0x7cc], R165 ;  /* 0x0007cca501007387 */ /* 0x0001e80000100800 */
[----:B0-----:R-:W3:Y:S01]  /*14a60*/  LDL.LU R165, [R1+0x77c] ;  /* 0x00077c0001a57983 */ /* 0x001ee20000300800 */
[--C-:B------:R-:W-:Y:S01]  /*14a70*/  IMAD.X R162, R162, 0x1, R4.reuse, P3 ;  /* 0x00000001a2a27824 */ /* 0x100fe200018e0604 */
[-C--:B------:R-:W-:Y:S01]  /*14a80*/  IADD3 R158, P3, R158, R5.reuse, RZ ;  /* 0x000000059e9e7210 */ /* 0x080fe20007f7e0ff */
[--C-:B------:R-:W-:Y:S01]  /*14a90*/  IMAD.X R154, R154, 0x1, R4.reuse, P4 ;  /* 0x000000019a9a7824 */ /* 0x100fe200020e0604 */
[-C--:B------:R-:W-:Y:S01]  /*14aa0*/  IADD3 R23, P4, R23, R5.reuse, RZ ;  /* 0x0000000517177210 */ /* 0x080fe20007f9e0ff */
[--C-:B------:R-:W-:Y:S01]  /*14ab0*/  IMAD.X R167, R167, 0x1, R4.reuse, P6 ;  /* 0x00000001a7a77824 */ /* 0x100fe200030e0604 */
[----:B------:R-:W-:Y:S01]  /*14ac0*/  STL [R1+0x7f0], R162 ;  /* 0x0007f0a201007387 */ /* 0x000fe20000100800 */
[----:B------:R-:W-:Y:S01]  /*14ad0*/  IMAD.X R20, R20, 0x1, R4, P5 ;  /* 0x0000000114147824 */ /* 0x000fe200028e0604 */
[----:B------:R-:W-:-:S02]  /*14ae0*/  IADD3 R14, P5, R14, R5, RZ ;  /* 0x000000050e0e7210 */ /* 0x000fc40007fbe0ff */
[----:B------:R-:W-:Y:S01]  /*14af0*/  STL [R1+0x7c4], R158 ;  /* 0x0007c49e01007387 */ /* 0x000fe20000100800 */
[-C--:B------:R-:W-:Y:S01]  /*14b00*/  IADD3 R11, P6, R11, R5.reuse, RZ ;  /* 0x000000050b0b7210 */ /* 0x080fe20007fde0ff */
[----:B------:R-:W-:Y:S02]  /*14b10*/  IMAD.X R8, R8, 0x1, R4, P1 ;  /* 0x0000000108087824 */ /* 0x000fe400008e0604 */
[----:B------:R-:W-:Y:S01]  /*14b20*/  STL [R1+0x7e8], R154 ;  /* 0x0007e89a01007387 */ /* 0x000fe20000100800 */
[----:B------:R-:W-:-:S03]  /*14b30*/  IADD3 R177, P1, R177, R5, RZ ;  /* 0x00000005b1b17210 */ /* 0x000fc60007f3e0ff */
[----:B------:R-:W-:Y:S04]  /*14b40*/  STL [R1+0x7bc], R23 ;  /* 0x0007bc1701007387 */ /* 0x000fe80000100800 */
[----:B------:R0:W-:Y:S01]  /*14b50*/  STL [R1+0x7d8], R167 ;  /* 0x0007d8a701007387 */ /* 0x0001e20000100800 */
[----:B------:R-:W-:-:S03]  /*14b60*/  IMAD.X R176, R176, 0x1, R4, P2 ;  /* 0x00000001b0b07824 */ /* 0x000fc600010e0604 */
[----:B------:R-:W-:Y:S01]  /*14b70*/  STL [R1+0x7e0], R20 ;  /* 0x0007e01401007387 */ /* 0x000fe20000100800 */
[----:B------:R-:W-:-:S03]  /*14b80*/  IADD3 R161, P2, R161, R5, RZ ;  /* 0x00000005a1a17210 */ /* 0x000fc60007f5e0ff */
[----:B0-----:R-:W3:Y:S04]  /*14b90*/  LDL.LU R167, [R1+0x7a0] ;  /* 0x0007a00001a77983 */ /* 0x001ee80000300800 */
[----:B------:R0:W-:Y:S04]  /*14ba0*/  STL [R1+0x7b4], R14 ;  /* 0x0007b40e01007387 */ /* 0x0001e80000100800 */
[----:B------:R1:W-:Y:S04]  /*14bb0*/  STL [R1+0x7ac], R11 ;  /* 0x0007ac0b01007387 */ /* 0x0003e80000100800 */
[----:B------:R1:W-:Y:S04]  /*14bc0*/  STL [R1+0x7d0], R8 ;  /* 0x0007d00801007387 */ /* 0x0003e80000100800 */
[----:B------:R-:W3:Y:S04]  /*14bd0*/  LDL.LU R172, [R1+0x774] ;  /* 0x0007740001ac7983 */ /* 0x000ee80000300800 */
[----:B------:R1:W-:Y:S04]  /*14be0*/  STL [R1+0x7a4], R177 ;  /* 0x0007a4b101007387 */ /* 0x0003e80000100800 */
[----:B------:R-:W3:Y:S04]  /*14bf0*/  LDL.LU R168, [R1+0x798] ;  /* 0x0007980001a87983 */ /* 0x000ee80000300800 */
[----:B------:R1:W-:Y:S04]  /*14c00*/  STL [R1+0x7c8], R176 ;  /* 0x0007c8b001007387 */ /* 0x0003e80000100800 */
[----:B0-----:R-:W3:Y:S04]  /*14c10*/  LDL.LU R14, [R1+0x76c] ;  /* 0x00076c00010e7983 */ /* 0x001ee80000300800 */
[----:B------:R0:W-:Y:S04]  /*14c20*/  STL [R1+0x79c], R161 ;  /* 0x00079ca101007387 */ /* 0x0001e80000100800 */
[----:B-1----:R-:W3:Y:S04]  /*14c30*/  LDL.LU R11, [R1+0x790] ;  /* 0x00079000010b7983 */ /* 0x002ee80000300800 */
[----:B------:R-:W3:Y:S01]  /*14c40*/  LDL.LU R8, [R1+0x764] ;  /* 0x0007640001087983 */ /* 0x000ee20000300800 */
[----:B------:R-:W-:-:S03]  /*14c50*/  IMAD.X R17, R17, 0x1, R4, P3 ;  /* 0x0000000111117824 */ /* 0x000fc600018e0604 */
[----:B------:R-:W3:Y:S01]  /*14c60*/  LDL.LU R177, [R1+0x788] ;  /* 0x0007880001b17983 */ /* 0x000ee20000300800 */
[----:B------:R-:W-:-:S03]  /*14c70*/  IADD3 R175, P3, R175, R5, RZ ;  /* 0x00000005afaf7210 */ /* 0x000fc60007f7e0ff */
[----:B------:R-:W3:Y:S04]  /*14c80*/  LDL.LU R176, [R1+0x75c] ;  /* 0x00075c0001b07983 */ /* 0x000ee80000300800 */
[----:B0-----:R-:W3:Y:S04]  /*14c90*/  LDL.LU R161, [R1+0x780] ;  /* 0x0007800001a17983 */ /* 0x001ee80000300800 */
[----:B------:R-:W-:Y:S01]  /*14ca0*/  STL [R1+0x7c0], R17 ;  /* 0x0007c01101007387 */ /* 0x000fe20000100800 */
[----:B--2---:R-:W-:Y:S01]  /*14cb0*/  IMAD.X R174, R174, 0x1, R4, P4 ;  /* 0x00000001aeae7824 */ /* 0x004fe200020e0604 */
[----:B----4-:R-:W-:-:S05]  /*14cc0*/  IADD3 R157, P4, R157, R5, RZ ;  /* 0x000000059d9d7210 */ /* 0x010fca0007f9e0ff */
[----:B------:R0:W-:Y:S04]  /*14cd0*/  STL [R1+0x78c], R157 ;  /* 0x00078c9d01007387 */ /* 0x0001e80000100800 */
[----:B------:R-:W-:Y:S01]  /*14ce0*/  STL [R1+0x794], R175 ;  /* 0x000794af01007387 */ /* 0x000fe20000100800 */
[--C-:B------:R-:W-:Y:S02]  /*14cf0*/  IMAD.X R173, R173, 0x1, R4.reuse, P5 ;  /* 0x00000001adad7824 */ /* 0x100fe400028e0604 */
[----:B------:R-:W-:Y:S01]  /*14d00*/  IMAD.X R164, R164, 0x1, R4, P6 ;  /* 0x00000001a4a47824 */ /* 0x000fe200030e0604 */
[----:B0-----:R-:W2:Y:S01]  /*14d10*/  LDL.LU R157, [R1+0x754] ;  /* 0x00075400019d7983 */ /* 0x001ea20000300800 */
[----:B------:R-:W-:-:S03]  /*14d20*/  IADD3 R171, P5, R171, R5, RZ ;  /* 0x00000005abab7210 */ /* 0x000fc60007fbe0ff */
[----:B------:R-:W-:Y:S04]  /*14d30*/  STL [R1+0x7b8], R174 ;  /* 0x0007b8ae01007387 */ /* 0x000fe80000100800 */
[----:B------:R0:W-:Y:S04]  /*14d40*/  STL [R1+0x7a8], R164 ;  /* 0x0007a8a401007387 */ /* 0x0001e80000100800 */
[----:B------:R-:W-:Y:S04]  /*14d50*/  STL [R1+0x7b0], R173 ;  /* 0x0007b0ad01007387 */ /* 0x000fe80000100800 */
[----:B0-----:R-:W4:Y:S04]  /*14d60*/  LDL.LU R164, [R1+0x778] ;  /* 0x0007780001a47983 */ /* 0x001f280000300800 */
[----:B------:R-:W-:Y:S04]  /*14d70*/  STL [R1+0x784], R171 ;  /* 0x000784ab01007387 */ /* 0x000fe80000100800 */
[----:B------:R-:W4:Y:S04]  /*14d80*/  LDL.LU R162, [R1+0x74c] ;  /* 0x00074c0001a27983 */ /* 0x000f280000300800 */
[----:B------:R-:W4:Y:S04]  /*14d90*/  LDL.LU R158, [R1+0x770] ;  /* 0x00077000019e7983 */ /* 0x000f280000300800 */
[----:B------:R-:W4:Y:S01]  /*14da0*/  LDL.LU R154, [R1+0x744] ;  /* 0x00074400019a7983 */ /* 0x000f220000300800 */
[----:B---3--:R-:W-:-:S05]  /*14db0*/  IADD3 R165, P6, R165, R5, RZ ;  /* 0x00000005a5a57210 */ /* 0x008fca0007fde0ff */
[----:B------:R0:W-:Y:S04]  /*14dc0*/  STL [R1+0x77c], R165 ;  /* 0x00077ca501007387 */ /* 0x0001e80000100800 */
[----:B------:R-:W3:Y:S04]  /*14dd0*/  LDL.LU R23, [R1+0x768] ;  /* 0x0007680001177983 */ /* 0x000ee80000300800 */
[----:B------:R-:W3:Y:S04]  /*14de0*/  LDL.LU R20, [R1+0x73c] ;  /* 0x00073c0001147983 */ /* 0x000ee80000300800 */
[----:B------:R-:W3:Y:S04]  /*14df0*/  LDL.LU R17, [R1+0x760] ;  /* 0x0007600001117983 */ /* 0x000ee80000300800 */
[----:B0-----:R-:W3:Y:S04]  /*14e00*/  LDL.LU R165, [R1+0x734] ;  /* 0x0007340001a57983 */ /* 0x001ee80000300800 */
[----:B------:R-:W3:Y:S04]  /*14e10*/  LDL.LU R175, [R1+0x758] ;  /* 0x0007580001af7983 */ /* 0x000ee80000300800 */
[----:B------:R-:W3:Y:S01]  /*14e20*/  LDL.LU R174, [R1+0x72c] ;  /* 0x00072c0001ae7983 */ /* 0x000ee20000300800 */
[----:B------:R-:W-:-:S03]  /*14e30*/  IMAD.X R167, R167, 0x1, R4, P1 ;  /* 0x00000001a7a77824 */ /* 0x000fc600008e0604 */
[----:B------:R-:W3:Y:S04]  /*14e40*/  LDL.LU R173, [R1+0x750] ;  /* 0x0007500001ad7983 */ /* 0x000ee80000300800 */
[----:B------:R0:W-:Y:S04]  /*14e50*/  STL [R1+0x7a0], R167 ;  /* 0x0007a0a701007387 */ /* 0x0001e80000100800 */
[----:B------:R-:W3:Y:S04]  /*14e60*/  LDL.LU R171, [R1+0x724] ;  /* 0x0007240001ab7983 */ /* 0x000ee80000300800 */
[----:B0-----:R-:W3:Y:S01]  /*14e70*/  LDL.LU R167, [R1+0x748] ;  /* 0x0007480001a77983 */ /* 0x001ee20000300800 */
[----:B------:R-:W-:Y:S01]  /*14e80*/  IADD3 R172, P1, R172, R5, RZ ;  /* 0x00000005acac7210 */ /* 0x000fe20007f3e0ff */
[----:B------:R-:W-:-:S04]  /*14e90*/  IMAD.X R168, R168, 0x1, R4, P2 ;  /* 0x00000001a8a87824 */ /* 0x000fc800010e0604 */
[----:B------:R-:W-:Y:S01]  /*14ea0*/  STL [R1+0x774], R172 ;  /* 0x000774ac01007387 */ /* 0x000fe20000100800 */
[----:B------:R-:W-:-:S03]  /*14eb0*/  IADD3 R14, P2, R14, R5, RZ ;  /* 0x000000050e0e7210 */ /* 0x000fc60007f5e0ff */
[----:B------:R-:W-:Y:S01]  /*14ec0*/  STL [R1+0x798], R168 ;  /* 0x000798a801007387 */ /* 0x000fe20000100800 */
[----:B------:R-:W-:-:S03]  /*14ed0*/  IMAD.X R11, R11, 0x1, R4, P3 ;  /* 0x000000010b0b7824 */ /* 0x000fc600018e0604 */
[----:B------:R0:W-:Y:S01]  /*14ee0*/  STL [R1+0x76c], R14 ;  /* 0x00076c0e01007387 */ /* 0x0001e20000100800 */
[----:B------:R-:W-:-:S03]  /*14ef0*/  IADD3 R8, P3, R8, R5, RZ ;  /* 0x0000000508087210 */ /* 0x000fc60007f7e0ff */
[----:B------:R1:W-:Y:S01]  /*14f00*/  STL [R1+0x790], R11 ;  /* 0x0007900b01007387 */ /* 0x0003e20000100800 */
[----:B------:R-:W-:-:S03]  /*14f10*/  IMAD.X R177, R177, 0x1, R4, P4 ;  /* 0x00000001b1b17824 */ /* 0x000fc600020e0604 */
[----:B------:R1:W-:Y:S01]  /*14f20*/  STL [R1+0x764], R8 ;  /* 0x0007640801007387 */ /* 0x0003e20000100800 */
[----:B------:R-:W-:-:S03]  /*14f30*/  IADD3 R176, P4, R176, R5, RZ ;  /* 0x00000005b0b07210 */ /* 0x000fc60007f9e0ff */
[----:B0-----:R-:W3:Y:S01]  /*14f40*/  LDL.LU R14, [R1+0x71c] ;  /* 0x00071c00010e7983 */ /* 0x001ee20000300800 */
[----:B------:R-:W-:-:S03]  /*14f50*/  IMAD.X R161, R161, 0x1, R4, P5 ;  /* 0x00000001a1a17824 */ /* 0x000fc600028e0604 */
[----:B------:R-:W-:Y:S04]  /*14f60*/  STL [R1+0x788], R177 ;  /* 0x000788b101007387 */ /* 0x000fe80000100800 */
[----:B-1----:R-:W3:Y:S04]  /*14f70*/  LDL.LU R11, [R1+0x740] ;  /* 0x00074000010b7983 */ /* 0x002ee80000300800 */
[----:B------:R-:W-:Y:S04]  /*14f80*/  STL [R1+0x75c], R176 ;  /* 0x00075cb001007387 */ /* 0x000fe80000100800 */
[----:B------:R-:W3:Y:S04]  /*14f90*/  LDL.LU R8, [R1+0x714] ;  /* 0x0007140001087983 */ /* 0x000ee80000300800 */
[----:B------:R0:W-:Y:S04]  /*14fa0*/  STL [R1+0x780], R161 ;  /* 0x000780a101007387 */ /* 0x0001e80000100800 */
[----:B0-----:R-:W3:Y:S04]  /*14fb0*/  LDL.LU R161, [R1+0x738] ;  /* 0x0007380001a17983 */ /* 0x001ee80000300800 */
[----:B------:R-:W3:Y:S04]  /*14fc0*/  LDL.LU R177, [R1+0x70c] ;  /* 0x00070c0001b17983 */ /* 0x000ee80000300800 */
[----:B------:R-:W3:Y:S01]  /*14fd0*/  LDL.LU R176, [R1+0x730] ;  /* 0x0007300001b07983 */ /* 0x000ee20000300800 */
[----:B--2---:R-:W-:-:S05]  /*14fe0*/  IADD3 R157, P5, R157, R5, RZ ;  /* 0x000000059d9d7210 */ /* 0x004fca0007fbe0ff */
[----:B------:R0:W-:Y:S04]  /*14ff0*/  STL [R1+0x754], R157 ;  /* 0x0007549d01007387 */ /* 0x0001e80000100800 */
[----:B0-----:R-:W2:Y:S01]  /*15000*/  LDL.LU R157, [R1+0x704] ;  /* 0x00070400019d7983 */ /* 0x001ea20000300800 */
[----:B----4-:R-:W-:-:S05]  /*15010*/  IMAD.X R164, R164, 0x1, R4, P6 ;  /* 0x00000001a4a47824 */ /* 0x010fca00030e0604 */
[----:B------:R0:W-:Y:S01]  /*15020*/  STL [R1+0x778], R164 ;  /* 0x000778a401007387 */ /* 0x0001e20000100800 */
[-C--:B------:R-:W-:Y:S01]  /*15030*/  IADD3 R162, P6, R162, R5.reuse, RZ ;  /* 0x00000005a2a27210 */ /* 0x080fe20007fde0ff */
[----:B------:R-:W-:Y:S02]  /*15040*/  IMAD.X R158, R158, 0x1, R4, P1 ;  /* 0x000000019e9e7824 */ /* 0x000fe400008e0604 */
[----:B0-----:R-:W4:Y:S01]  /*15050*/  LDL.LU R164, [R1+0x728] ;  /* 0x0007280001a47983 */ /* 0x001f220000300800 */
[----:B------:R-:W-:-:S03]  /*15060*/  IADD3 R154, P1, R154, R5, RZ ;  /* 0x000000059a9a7210 */ /* 0x000fc60007f3e0ff */
[----:B------:R-:W-:Y:S04]  /*15070*/  STL [R1+0x74c], R162 ;  /* 0x00074ca201007387 */ /* 0x000fe80000100800 */
[----:B------:R-:W-:Y:S04]  /*15080*/  STL [R1+0x770], R158 ;  /* 0x0007709e01007387 */ /* 0x000fe80000100800 */
[----:B------:R-:W-:Y:S01]  /*15090*/  STL [R1+0x744], R154 ;  /* 0x0007449a01007387 */ /* 0x000fe20000100800 */
[--C-:B---3--:R-:W-:Y:S01]  /*150a0*/  IMAD.X R23, R23, 0x1, R4.reuse, P2 ;  /* 0x0000000117177824 */ /* 0x108fe200010e0604 */
[-C--:B------:R-:W-:Y:S01]  /*150b0*/  IADD3 R20, P2, R20, R5.reuse, RZ ;  /* 0x0000000514147210 */ /* 0x080fe20007f5e0ff */
[----:B------:R-:W-:Y:S01]  /*150c0*/  IMAD.X R17, R17, 0x1, R4, P3 ;  /* 0x0000000111117824 */ /* 0x000fe200018e0604 */
[----:B------:R-:W-:-:S02]  /*150d0*/  IADD3 R165, P3, R165, R5, RZ ;  /* 0x00000005a5a57210 */ /* 0x000fc40007f7e0ff */
[----:B------:R-:W-:Y:S04]  /*150e0*/  STL [R1+0x768], R23 ;  /* 0x0007681701007387 */ /* 0x000fe80000100800 */
[----:B------:R0:W-:Y:S04]  /*150f0*/  STL [R1+0x734], R165 ;  /* 0x000734a501007387 */ /* 0x0001e80000100800 */
[----:B------:R-:W-:Y:S04]  /*15100*/  STL [R1+0x73c], R20 ;  /* 0x00073c1401007387 */ /* 0x000fe80000100800 */
[----:B0-----:R-:W3:Y:S01]  /*15110*/  LDL.LU R165, [R1+0x6fc] ;  /* 0x0006fc0001a57983 */ /* 0x001ee20000300800 */
[--C-:B------:R-:W-:Y:S01]  /*15120*/  IMAD.X R175, R175, 0x1, R4.reuse, P4 ;  /* 0x00000001afaf7824 */ /* 0x100fe200020e0604 */
[-C--:B------:R-:W-:Y:S01]  /*15130*/  IADD3 R174, P4, R174, R5.reuse, RZ ;  /* 0x00000005aeae7210 */ /* 0x080fe20007f9e0ff */
[----:B------:R-:W-:Y:S01]  /*15140*/  IMAD.X R173, R173, 0x1, R4, P5 ;  /* 0x00000001adad7824 */ /* 0x000fe200028e0604 */
[----:B------:R0:W-:Y:S01]  /*15150*/  STL [R1+0x760], R17 ;  /* 0x0007601101007387 */ /* 0x0001e20000100800 */
[----:B------:R-:W-:-:S03]  /*15160*/  IADD3 R171, P5, R171, R5, RZ ;  /* 0x00000005abab7210 */ /* 0x000fc60007fbe0ff */
[----:B------:R1:W-:Y:S01]  /*15170*/  STL [R1+0x758], R175 ;  /* 0x000758af01007387 */ /* 0x0003e20000100800 */
[----:B------:R-:W-:-:S03]  /*15180*/  IMAD.X R167, R167, 0x1, R4, P6 ;  /* 0x00000001a7a77824 */ /* 0x000fc600030e0604 */
        /* <DEDUP_REMOVED lines=8> */
[----:B------:R-:W3:Y:S04]  /*15210*/  LDL.LU R174, [R1+0x710] ;  /* 0x0007100001ae7983 */ /* 0x000ee80000300800 */
[----:B------:R-:W3:Y:S01]  /*15220*/  LDL.LU R173, [R1+0x6e4] ;  /* 0x0006e40001ad7983 */ /* 0x000ee20000300800 */
[----:B------:R-:W-:-:S03]  /*15230*/  IADD3 R14, P6, R14, R5, RZ ;  /* 0x000000050e0e7210 */ /* 0x000fc60007fde0ff */
[----:B------:R-:W3:Y:S04]  /*15240*/  LDL.LU R171, [R1+0x708] ;  /* 0x0007080001ab7983 */ /* 0x000ee80000300800 */
[----:B0-----:R-:W3:Y:S01]  /*15250*/  LDL.LU R167, [R1+0x6dc] ;  /* 0x0006dc0001a77983 */ /* 0x001ee20000300800 */
[----:B------:R-:W-:-:S03]  /*15260*/  IMAD.X R11, R11, 0x1, R4, P1 ;  /* 0x000000010b0b7824 */ /* 0x000fc600008e0604 */
[----:B------:R-:W-:Y:S01]  /*15270*/  STL [R1+0x71c], R14 ;  /* 0x00071c0e01007387 */ /* 0x000fe20000100800 */
[----:B------:R-:W-:Y:S01]  /*15280*/  IADD3 R8, P1, R8, R5, RZ ;  /* 0x0000000508087210 */ /* 0x000fe20007f3e0ff */
[----:B------:R-:W-:-:S05]  /*15290*/  IMAD.X R161, R161, 0x1, R4, P2 ;  /* 0x00000001a1a17824 */ /* 0x000fca00010e0604 */
[----:B------:R0:W-:Y:S01]  /*152a0*/  STL [R1+0x738], R161 ;  /* 0x000738a101007387 */ /* 0x0001e20000100800 */
[-C--:B------:R-:W-:Y:S01]  /*152b0*/  IADD3 R177, P2, R177, R5.reuse, RZ ;  /* 0x00000005b1b17210 */ /* 0x080fe20007f5e0ff */
[----:B------:R-:W-:Y:S02]  /*152c0*/  IMAD.X R176, R176, 0x1, R4, P3 ;  /* 0x00000001b0b07824 */ /* 0x000fe400018e0604 */
[----:B------:R-:W-:Y:S04]  /*152d0*/  STL [R1+0x740], R11 ;  /* 0x0007400b01007387 */ /* 0x000fe80000100800 */
[----:B0-----:R-:W3:Y:S04]  /*152e0*/  LDL.LU R161, [R1+0x700] ;  /* 0x0007000001a17983 */ /* 0x001ee80000300800 */
[----:B------:R-:W-:Y:S01]  /*152f0*/  STL [R1+0x714], R8 ;  /* 0x0007140801007387 */ /* 0x000fe20000100800 */
[----:B--2---:R-:W-:-:S05]  /*15300*/  IADD3 R157, P3, R157, R5, RZ ;  /* 0x000000059d9d7210 */ /* 0x004fca0007f7e0ff */
[----:B------:R0:W-:Y:S04]  /*15310*/  STL [R1+0x704], R157 ;  /* 0x0007049d01007387 */ /* 0x0001e80000100800 */
[----:B------:R-:W-:Y:S04]  /*15320*/  STL [R1+0x70c], R177 ;  /* 0x00070cb101007387 */ /* 0x000fe80000100800 */
[----:B0-----:R-:W2:Y:S01]  /*15330*/  LDL.LU R157, [R1+0x6d4] ;  /* 0x0006d400019d7983 */ /* 0x001ea20000300800 */
[----:B----4-:R-:W-:-:S03]  /*15340*/  IMAD.X R164, R164, 0x1, R4, P4 ;  /* 0x00000001a4a47824 */ /* 0x010fc600020e0604 */
[----:B------:R-:W-:Y:S04]  /*15350*/  STL [R1+0x730], R176 ;  /* 0x000730b001007387 */ /* 0x000fe80000100800 */
[----:B------:R-:W4:Y:S04]  /*15360*/  LDL.LU R162, [R1+0x6f8] ;  /* 0x0006f80001a27983 */ /* 0x000f280000300800 */
[----:B------:R-:W4:Y:S04]  /*15370*/  LDL.LU R158, [R1+0x6cc] ;  /* 0x0006cc00019e7983 */ /* 0x000f280000300800 */
[----:B------:R-:W4:Y:S04]  /*15380*/  LDL.LU R154, [R1+0x6f0] ;  /* 0x0006f000019a7983 */ /* 0x000f280000300800 */
[----:B------:R0:W-:Y:S04]  /*15390*/  STL [R1+0x728], R164 ;  /* 0x000728a401007387 */ /* 0x0001e80000100800 */
[----:B------:R-:W4:Y:S04]  /*153a0*/  LDL.LU R23, [R1+0x6c4] ;  /* 0x0006c40001177983 */ /* 0x000f280000300800 */
[----:B------:R-:W4:Y:S04]  /*153b0*/  LDL.LU R20, [R1+0x6e8] ;  /* 0x0006e80001147983 */ /* 0x000f280000300800 */
[----:B------:R-:W4:Y:S04]  /*153c0*/  LDL.LU R14, [R1+0x6bc] ;  /* 0x0006bc00010e7983 */ /* 0x000f280000300800 */
[----:B0-----:R-:W4:Y:S04]  /*153d0*/  LDL.LU R164, [R1+0x6e0] ;  /* 0x0006e00001a47983 */ /* 0x001f280000300800 */
[----:B------:R-:W4:Y:S04]  /*153e0*/  LDL.LU R11, [R1+0x6b4] ;  /* 0x0006b400010b7983 */ /* 0x000f280000300800 */
[----:B------:R-:W4:Y:S04]  /*153f0*/  LDL.LU R8, [R1+0x6d8] ;  /* 0x0006d80001087983 */ /* 0x000f280000300800 */
[----:B------:R-:W4:Y:S01]  /*15400*/  LDL.LU R177, [R1+0x6ac] ;  /* 0x0006ac0001b17983 */ /* 0x000f220000300800 */
[----:B---3--:R-:W-:-:S05]  /*15410*/  IADD3 R165, P4, R165, R5, RZ ;  /* 0x00000005a5a57210 */ /* 0x008fca0007f9e0ff */
[----:B------:R0:W-:Y:S04]  /*15420*/  STL [R1+0x6fc], R165 ;  /* 0x0006fca501007387 */ /* 0x0001e80000100800 */
[----:B------:R-:W3:Y:S04]  /*15430*/  LDL.LU R176, [R1+0x6d0] ;  /* 0x0006d00001b07983 */ /* 0x000ee80000300800 */
[----:B0-----:R-:W3:Y:S01]  /*15440*/  LDL.LU R165, [R1+0x6a4] ;  /* 0x0006a40001a57983 */ /* 0x001ee20000300800 */
[----:B------:R-:W-:Y:S01]  /*15450*/  IMAD.X R172, R172, 0x1, R4, P5 ;  /* 0x00000001acac7824 */ /* 0x000fe200028e0604 */
[----:B------:R-:W-:-:S04]  /*15460*/  IADD3 R168, P5, R168, R5, RZ ;  /* 0x00000005a8a87210 */ /* 0x000fc80007fbe0ff */
[----:B------:R-:W-:Y:S01]  /*15470*/  STL [R1+0x720], R172 ;  /* 0x000720ac01007387 */ /* 0x000fe20000100800 */
[----:B------:R-:W-:-:S03]  /*15480*/  IMAD.X R17, R17, 0x1, R4, P6 ;  /* 0x0000000111117824 */ /* 0x000fc600030e0604 */
[----:B------:R-:W-:Y:S01]  /*15490*/  STL [R1+0x6f4], R168 ;  /* 0x0006f4a801007387 */ /* 0x000fe20000100800 */
[----:B------:R-:W-:-:S03]  /*154a0*/  IADD3 R175, P6, R175, R5, RZ ;  /* 0x00000005afaf7210 */ /* 0x000fc60007fde0ff */
[----:B------:R0:W-:Y:S01]  /*154b0*/  STL [R1+0x718], R17 ;  /* 0x0007181101007387 */ /* 0x0001e20000100800 */
[----:B------:R-:W-:-:S03]  /*154c0*/  IMAD.X R174, R174, 0x1, R4, P1 ;  /* 0x00000001aeae7824 */ /* 0x000fc600008e0604 */
[----:B------:R1:W-:Y:S01]  /*154d0*/  STL [R1+0x6ec], R175 ;  /* 0x0006ecaf01007387 */ /* 0x0003e20000100800 */
[----:B------:R-:W-:-:S03]  /*154e0*/  IADD3 R173, P1, R173, R5, RZ ;  /* 0x00000005adad7210 */ /* 0x000fc60007f3e0ff */
[----:B------:R1:W-:Y:S01]  /*154f0*/  STL [R1+0x710], R174 ;  /* 0x000710ae01007387 */ /* 0x0003e20000100800 */
[----:B------:R-:W-:-:S03]  /*15500*/  IMAD.X R171, R171, 0x1, R4, P2 ;  /* 0x00000001abab7824 */ /* 0x000fc600010e0604 */
[----:B0-----:R-:W3:Y:S01]  /*15510*/  LDL.LU R17, [R1+0x6c8] ;  /* 0x0006c80001117983 */ /* 0x001ee20000300800 */
[----:B------:R-:W-:-:S03]  /*15520*/  IADD3 R167, P2, R167, R5, RZ ;  /* 0x00000005a7a77210 */ /* 0x000fc60007f5e0ff */
        /* <DEDUP_REMOVED lines=8> */
[----:B------:R-:W-:-:S05]  /*155b0*/  IMAD.X R161, R161, 0x1, R4, P3 ;  /* 0x00000001a1a17824 */ /* 0x000fca00018e0604 */
[----:B------:R0:W-:Y:S04]  /*155c0*/  STL [R1+0x700], R161 ;  /* 0x000700a101007387 */ /* 0x0001e80000100800 */
[----:B0-----:R-:W3:Y:S01]  /*155d0*/  LDL.LU R161, [R1+0x6b0] ;  /* 0x0006b00001a17983 */ /* 0x001ee20000300800 */
[----:B--2---:R-:W-:-:S05]  /*155e0*/  IADD3 R157, P3, R157, R5, RZ ;  /* 0x000000059d9d7210 */ /* 0x004fca0007f7e0ff */
[----:B------:R0:W-:Y:S01]  /*155f0*/  STL [R1+0x6d4], R157 ;  /* 0x0006d49d01007387 */ /* 0x0001e20000100800 */
[--C-:B----4-:R-:W-:Y:S01]  /*15600*/  IMAD.X R162, R162, 0x1, R4.reuse, P4 ;  /* 0x00000001a2a27824 */ /* 0x110fe200020e0604 */
[----:B------:R-:W-:Y:S02]  /*15610*/  IADD3 R158, P4, R158, R5, RZ ;  /* 0x000000059e9e7210 */ /* 0x000fe40007f9e0ff */
[----:B0-----:R-:W2:Y:S01]  /*15620*/  LDL.LU R157, [R1+0x684] ;  /* 0x00068400019d7983 */ /* 0x001ea20000300800 */
[----:B------:R-:W-:-:S03]  /*15630*/  IMAD.X R154, R154, 0x1, R4, P5 ;  /* 0x000000019a9a7824 */ /* 0x000fc600028e0604 */
[----:B------:R-:W-:Y:S01]  /*15640*/  STL [R1+0x6f8], R162 ;  /* 0x0006f8a201007387 */ /* 0x000fe20000100800 */
[----:B------:R-:W-:-:S03]  /*15650*/  IADD3 R23, P5, R23, R5, RZ ;  /* 0x0000000517177210 */ /* 0x000fc60007fbe0ff */
[----:B------:R-:W-:Y:S01]  /*15660*/  STL [R1+0x6cc], R158 ;  /* 0x0006cc9e01007387 */ /* 0x000fe20000100800 */
[----:B------:R-:W-:-:S03]  /*15670*/  IMAD.X R20, R20, 0x1, R4, P6 ;  /* 0x0000000114147824 */ /* 0x000fc600030e0604 */
[----:B------:R-:W-:Y:S01]  /*15680*/  STL [R1+0x6f0], R154 ;  /* 0x0006f09a01007387 */ /* 0x000fe20000100800 */
[-C--:B------:R-:W-:Y:S01]  /*15690*/  IADD3 R14, P6, R14, R5.reuse, RZ ;  /* 0x000000050e0e7210 */ /* 0x080fe20007fde0ff */
[----:B------:R-:W-:Y:S02]  /*156a0*/  IMAD.X R164, R164, 0x1, R4, P1 ;  /* 0x00000001a4a47824 */ /* 0x000fe400008e0604 */
[----:B------:R-:W-:Y:S01]  /*156b0*/  STL [R1+0x6c4], R23 ;  /* 0x0006c41701007387 */ /* 0x000fe20000100800 */
[----:B------:R-:W-:-:S03]  /*156c0*/  IADD3 R11, P1, R11, R5, RZ ;  /* 0x000000050b0b7210 */ /* 0x000fc60007f3e0ff */
[----:B------:R0:W-:Y:S01]  /*156d0*/  STL [R1+0x6e0], R164 ;  /* 0x0006e0a401007387 */ /* 0x0001e20000100800 */
[----:B------:R-:W-:-:S03]  /*156e0*/  IMAD.X R8, R8, 0x1, R4, P2 ;  /* 0x0000000108087824 */ /* 0x000fc600010e0604 */
[----:B------:R-:W-:Y:S01]  /*156f0*/  STL [R1+0x6e8], R20 ;  /* 0x0006e81401007387 */ /* 0x000fe20000100800 */
[----:B------:R-:W-:-:S03]  /*15700*/  IADD3 R177, P2, R177, R5, RZ ;  /* 0x00000005b1b17210 */ /* 0x000fc60007f5e0ff */
[----:B0-----:R-:W4:Y:S04]  /*15710*/  LDL.LU R164, [R1+0x6a8] ;  /* 0x0006a80001a47983 */ /* 0x001f280000300800 */
[----:B------:R0:W-:Y:S04]  /*15720*/  STL [R1+0x6bc], R14 ;  /* 0x0006bc0e01007387 */ /* 0x0001e80000100800 */
[----:B------:R1:W-:Y:S04]  /*15730*/  STL [R1+0x6b4], R11 ;  /* 0x0006b40b01007387 */ /* 0x0003e80000100800 */
[----:B------:R1:W-:Y:S04]  /*15740*/  STL [R1+0x6d8], R8 ;  /* 0x0006d80801007387 */ /* 0x0003e80000100800 */
[----:B------:R-:W4:Y:S04]  /*15750*/  LDL.LU R172, [R1+0x67c] ;  /* 0x00067c0001ac7983 */ /* 0x000f280000300800 */
[----:B------:R1:W-:Y:S04]  /*15760*/  STL [R1+0x6ac], R177 ;  /* 0x0006acb101007387 */ /* 0x0003e80000100800 */
[----:B------:R-:W4:Y:S01]  /*15770*/  LDL.LU R168, [R1+0x6a0] ;  /* 0x0006a00001a87983 */ /* 0x000f220000300800 */
[----:B---3--:R-:W-:Y:S01]  /*15780*/  IMAD.X R176, R176, 0x1, R4, P3 ;  /* 0x00000001b0b07824 */ /* 0x008fe200018e0604 */
[----:B------:R-:W-:-:S04]  /*15790*/  IADD3 R165, P3, R165, R5, RZ ;  /* 0x00000005a5a57210 */ /* 0x000fc80007f7e0ff */
[----:B------:R3:W-:Y:S04]  /*157a0*/  STL [R1+0x6d0], R176 ;  /* 0x0006d0b001007387 */ /* 0x0007e80000100800 */
[----:B0-----:R-:W4:Y:S04]  /*157b0*/  LDL.LU R14, [R1+0x674] ;  /* 0x00067400010e7983 */ /* 0x001f280000300800 */
[----:B------:R0:W-:Y:S04]  /*157c0*/  STL [R1+0x6a4], R165 ;  /* 0x0006a4a501007387 */ /* 0x0001e80000100800 */
[----:B-1----:R-:W4:Y:S04]  /*157d0*/  LDL.LU R11, [R1+0x698] ;  /* 0x00069800010b7983 */ /* 0x002f280000300800 */
[----:B------:R-:W4:Y:S04]  /*157e0*/  LDL.LU R8, [R1+0x66c] ;  /* 0x00066c0001087983 */ /* 0x000f280000300800 */
[----:B------:R-:W4:Y:S04]  /*157f0*/  LDL.LU R177, [R1+0x690] ;  /* 0x0006900001b17983 */ /* 0x000f280000300800 */
[----:B---3--:R-:W3:Y:S04]  /*15800*/  LDL.LU R176, [R1+0x664] ;  /* 0x0006640001b07983 */ /* 0x008ee80000300800 */
[----:B0-----:R-:W3:Y:S01]  /*15810*/  LDL.LU R165, [R1+0x688] ;  /* 0x0006880001a57983 */ /* 0x001ee20000300800 */
[----:B------:R-:W-:-:S05]  /*15820*/  IMAD.X R17, R17, 0x1, R4, P4 ;  /* 0x0000000111117824 */ /* 0x000fca00020e0604 */
[----:B------:R-:W-:Y:S01]  /*15830*/  STL [R1+0x6c8], R17 ;  /* 0x0006c81101007387 */ /* 0x000fe20000100800 */
[-C--:B------:R-:W-:Y:S01]  /*15840*/  IADD3 R175, P4, R175, R5.reuse, RZ ;  /* 0x00000005afaf7210 */ /* 0x080fe20007f9e0ff */
[----:B------:R-:W-:Y:S01]  /*15850*/  IMAD.X R174, R174, 0x1, R4, P5 ;  /* 0x00000001aeae7824 */ /* 0x000fe200028e0604 */
[----:B------:R-:W-:-:S05]  /*15860*/  IADD3 R167, P5, R167, R5, RZ ;  /* 0x00000005a7a77210 */ /* 0x000fca0007fbe0ff */
[----:B------:R0:W-:Y:S01]  /*15870*/  STL [R1+0x694], R167 ;  /* 0x000694a701007387 */ /* 0x0001e20000100800 */
[----:B------:R-:W-:-:S03]  /*15880*/  IMAD.X R173, R173, 0x1, R4, P6 ;  /* 0x00000001adad7824 */ /* 0x000fc600030e0604 */
[----:B------:R-:W-:Y:S01]  /*15890*/  STL [R1+0x69c], R175 ;  /* 0x00069caf01007387 */ /* 0x000fe20000100800 */
[----:B------:R-:W-:-:S03]  /*158a0*/  IADD3 R171, P6, R171, R5, RZ ;  /* 0x00000005abab7210 */ /* 0x000fc60007fde0ff */
[----:B0-----:R-:W3:Y:S04]  /*158b0*/  LDL.LU R167, [R1+0x65c] ;  /* 0x00065c0001a77983 */ /* 0x001ee80000300800 */
[----:B------:R-:W-:Y:S01]  /*158c0*/  STL [R1+0x6c0], R174 ;  /* 0x0006c0ae01007387 */ /* 0x000fe20000100800 */
[----:B------:R-:W-:-:S05]  /*158d0*/  IMAD.X R161, R161, 0x1, R4, P1 ;  /* 0x00000001a1a17824 */ /* 0x000fca00008e0604 */
[----:B------:R0:W-:Y:S04]  /*158e0*/  STL [R1+0x6b0], R161 ;  /* 0x0006b0a101007387 */ /* 0x0001e80000100800 */
[----:B------:R-:W-:Y:S04]  /*158f0*/  STL [R1+0x6b8], R173 ;  /* 0x0006b8ad01007387 */ /* 0x000fe80000100800 */
[----:B0-----:R-:W3:Y:S04]  /*15900*/  LDL.LU R161, [R1+0x680] ;  /* 0x0006800001a17983 */ /* 0x001ee80000300800 */
[----:B------:R-:W-:Y:S04]  /*15910*/  STL [R1+0x68c], R171 ;  /* 0x00068cab01007387 */ /* 0x000fe80000100800 */
[----:B------:R-:W3:Y:S04]  /*15920*/  LDL.LU R162, [R1+0x654] ;  /* 0x0006540001a27983 */ /* 0x000ee80000300800 */
[----:B------:R-:W3:Y:S01]  /*15930*/  LDL.LU R158, [R1+0x678] ;  /* 0x00067800019e7983 */ /* 0x000ee20000300800 */
[----:B--2---:R-:W-:-:S03]  /*15940*/  IADD3 R157, P1, R157, R5, RZ ;  /* 0x000000059d9d7210 */ /* 0x004fc60007f3e0ff */
[----:B------:R-:W2:Y:S04]  /*15950*/  LDL.LU R154, [R1+0x64c] ;  /* 0x00064c00019a7983 */ /* 0x000ea80000300800 */
[----:B------:R0:W-:Y:S04]  /*15960*/  STL [R1+0x684], R157 ;  /* 0x0006849d01007387 */ /* 0x0001e80000100800 */
[----:B------:R-:W2:Y:S04]  /*15970*/  LDL.LU R23, [R1+0x670] ;  /* 0x0006700001177983 */ /* 0x000ea80000300800 */
[----:B------:R-:W2:Y:S04]  /*15980*/  LDL.LU R20, [R1+0x644] ;  /* 0x0006440001147983 */ /* 0x000ea80000300800 */
[----:B------:R-:W2:Y:S04]  /*15990*/  LDL.LU R17, [R1+0x668] ;  /* 0x0006680001117983 */ /* 0x000ea80000300800 */
[----:B0-----:R-:W2:Y:S04]  /*159a0*/  LDL.LU R157, [R1+0x63c] ;  /* 0x00063c00019d7983 */ /* 0x001ea80000300800 */
[----:B------:R-:W2:Y:S04]  /*159b0*/  LDL.LU R175, [R1+0x660] ;  /* 0x0006600001af7983 */ /* 0x000ea80000300800 */
[----:B------:R-:W2:Y:S04]  /*159c0*/  LDL.LU R174, [R1+0x634] ;  /* 0x0006340001ae7983 */ /* 0x000ea80000300800 */
[----:B------:R-:W2:Y:S01]  /*159d0*/  LDL.LU R173, [R1+0x658] ;  /* 0x0006580001ad7983 */ /* 0x000ea20000300800 */
[----:B----4-:R-:W-:-:S05]  /*159e0*/  IMAD.X R164, R164, 0x1, R4, P2 ;  /* 0x00000001a4a47824 */ /* 0x010fca00010e0604 */
[----:B------:R0:W-:Y:S04]  /*159f0*/  STL [R1+0x6a8], R164 ;  /* 0x0006a8a401007387 */ /* 0x0001e80000100800 */
[----:B------:R-:W4:Y:S04]  /*15a00*/  LDL.LU R171, [R1+0x62c] ;  /* 0x00062c0001ab7983 */ /* 0x000f280000300800 */
[----:B0-----:R-:W4:Y:S01]  /*15a10*/  LDL.LU R164, [R1+0x650] ;  /* 0x0006500001a47983 */ /* 0x001f220000300800 */
[----:B------:R-:W-:Y:S01]  /*15a20*/  IADD3 R172, P2, R172, R5, RZ ;  /* 0x00000005acac7210 */ /* 0x000fe20007f5e0ff */
[----:B------:R-:W-:-:S04]  /*15a30*/  IMAD.X R168, R168, 0x1, R4, P3 ;  /* 0x00000001a8a87824 */ /* 0x000fc800018e0604 */
[----:B------:R-:W-:Y:S04]  /*15a40*/  STL [R1+0x67c], R172 ;  /* 0x00067cac01007387 */ /* 0x000fe80000100800 */
[----:B------:R-:W-:Y:S01]  /*15a50*/  STL [R1+0x6a0], R168 ;  /* 0x0006a0a801007387 */ /* 0x000fe20000100800 */
[----:B------:R-:W-:Y:S01]  /*15a60*/  IADD3 R14, P3, R14, R5, RZ ;  /* 0x000000050e0e7210 */ /* 0x000fe20007f7e0ff */
[----:B------:R-:W-:-:S04]  /*15a70*/  IMAD.X R11, R11, 0x1, R4, P4 ;  /* 0x000000010b0b7824 */ /* 0x000fc800020e0604 */
[----:B------:R0:W-:Y:S01]  /*15a80*/  STL [R1+0x674], R14 ;  /* 0x0006740e01007387 */ /* 0x0001e20000100800 */
[----:B------:R-:W-:-:S03]  /*15a90*/  IADD3 R8, P4, R8, R5, RZ ;  /* 0x0000000508087210 */ /* 0x000fc60007f9e0ff */
[----:B------:R1:W-:Y:S01]  /*15aa0*/  STL [R1+0x698], R11 ;  /* 0x0006980b01007387 */ /* 0x0003e20000100800 */
[----:B------:R-:W-:-:S03]  /*15ab0*/  IMAD.X R177, R177, 0x1, R4, P5 ;  /* 0x00000001b1b17824 */ /* 0x000fc600028e0604 */
[----:B------:R1:W-:Y:S01]  /*15ac0*/  STL [R1+0x66c], R8 ;  /* 0x00066c0801007387 */ /* 0x0003e20000100800 */
[----:B---3--:R-:W-:-:S03]  /*15ad0*/  IADD3 R176, P5, R176, R5, RZ ;  /* 0x00000005b0b07210 */ /* 0x008fc60007fbe0ff */
        /* <DEDUP_REMOVED lines=10> */
[----:B------:R-:W-:-:S05]  /*15b80*/  IADD3 R167, P6, R167, R5, RZ ;  /* 0x00000005a7a77210 */ /* 0x000fca0007fde0ff */
[----:B------:R0:W-:Y:S04]  /*15b90*/  STL [R1+0x65c], R167 ;  /* 0x00065ca701007387 */ /* 0x0001e80000100800 */
[----:B0-----:R-:W3:Y:S01]  /*15ba0*/  LDL.LU R167, [R1+0x60c] ;  /* 0x00060c0001a77983 */ /* 0x001ee20000300800 */
[----:B------:R-:W-:-:S05]  /*15bb0*/  IMAD.X R161, R161, 0x1, R4, P1 ;  /* 0x00000001a1a17824 */ /* 0x000fca00008e0604 */
[----:B------:R0:W-:Y:S01]  /*15bc0*/  STL [R1+0x680], R161 ;  /* 0x000680a101007387 */ /* 0x0001e20000100800 */
[-C--:B------:R-:W-:Y:S01]  /*15bd0*/  IADD3 R162, P1, R162, R5.reuse, RZ ;  /* 0x00000005a2a27210 */ /* 0x080fe20007f3e0ff */
[----:B------:R-:W-:Y:S02]  /*15be0*/  IMAD.X R158, R158, 0x1, R4, P2 ;  /* 0x000000019e9e7824 */ /* 0x000fe400010e0604 */
[----:B0-----:R-:W3:Y:S01]  /*15bf0*/  LDL.LU R161, [R1+0x630] ;  /* 0x0006300001a17983 */ /* 0x001ee20000300800 */
[----:B--2---:R-:W-:-:S03]  /*15c00*/  IADD3 R154, P2, R154, R5, RZ ;  /* 0x000000059a9a7210 */ /* 0x004fc60007f5e0ff */
[----:B------:R-:W-:Y:S01]  /*15c10*/  STL [R1+0x654], R162 ;  /* 0x000654a201007387 */ /* 0x000fe20000100800 */
[----:B------:R-:W-:-:S03]  /*15c20*/  IMAD.X R23, R23, 0x1, R4, P3 ;  /* 0x0000000117177824 */ /* 0x000fc600018e0604 */
[----:B------:R-:W-:Y:S01]  /*15c30*/  STL [R1+0x678], R158 ;  /* 0x0006789e01007387 */ /* 0x000fe20000100800 */
[-C--:B------:R-:W-:Y:S01]  /*15c40*/  IADD3 R20, P3, R20, R5.reuse, RZ ;  /* 0x0000000514147210 */ /* 0x080fe20007f7e0ff */
[----:B------:R-:W-:Y:S02]  /*15c50*/  IMAD.X R17, R17, 0x1, R4, P4 ;  /* 0x0000000111117824 */ /* 0x000fe400020e0604 */
[----:B------:R-:W-:Y:S01]  /*15c60*/  STL [R1+0x64c], R154 ;  /* 0x00064c9a01007387 */ /* 0x000fe20000100800 */
[----:B------:R-:W-:-:S03]  /*15c70*/  IADD3 R157, P4, R157, R5, RZ ;  /* 0x000000059d9d7210 */ /* 0x000fc60007f9e0ff */
[----:B------:R-:W-:Y:S01]  /*15c80*/  STL [R1+0x670], R23 ;  /* 0x0006701701007387 */ /* 0x000fe20000100800 */
[----:B------:R-:W-:-:S03]  /*15c90*/  IMAD.X R175, R175, 0x1, R4, P5 ;  /* 0x00000001afaf7824 */ /* 0x000fc600028e0604 */
[----:B------:R0:W-:Y:S01]  /*15ca0*/  STL [R1+0x63c], R157 ;  /* 0x00063c9d01007387 */ /* 0x0001e20000100800 */
[----:B------:R-:W-:-:S03]  /*15cb0*/  IADD3 R174, P5, R174, R5, RZ ;  /* 0x00000005aeae7210 */ /* 0x000fc60007fbe0ff */
[----:B------:R-:W-:Y:S01]  /*15cc0*/  STL [R1+0x644], R20 ;  /* 0x0006441401007387 */ /* 0x000fe20000100800 */
[----:B------:R-:W-:-:S03]  /*15cd0*/  IMAD.X R173, R173, 0x1, R4, P6 ;  /* 0x00000001adad7824 */ /* 0x000fc600030e0604 */
[----:B0-----:R-:W2:Y:S04]  /*15ce0*/  LDL.LU R157, [R1+0x604] ;  /* 0x00060400019d7983 */ /* 0x001ea80000300800 */
[----:B------:R0:W-:Y:S01]  /*15cf0*/  STL [R1+0x668], R17 ;  /* 0x0006681101007387 */ /* 0x0001e20000100800 */
[----:B----4-:R-:W-:-:S03]  /*15d00*/  IADD3 R171, P6, R171, R5, RZ ;  /* 0x00000005abab7210 */ /* 0x010fc60007fde0ff */
[----:B------:R1:W-:Y:S04]  /*15d10*/  STL [R1+0x660], R175 ;  /* 0x000660af01007387 */ /* 0x0003e80000100800 */
[----:B------:R4:W-:Y:S01]  /*15d20*/  STL [R1+0x634], R174 ;  /* 0x000634ae01007387 */ /* 0x0009e20000100800 */
[----:B------:R-:W-:-:S03]  /*15d30*/  IMAD.X R164, R164, 0x1, R4, P1 ;  /* 0x00000001a4a47824 */ /* 0x000fc600008e0604 */
[----:B------:R-:W2:Y:S04]  /*15d40*/  LDL.LU R172, [R1+0x628] ;  /* 0x0006280001ac7983 */ /* 0x000ea80000300800 */
[----:B------:R4:W-:Y:S04]  /*15d50*/  STL [R1+0x658], R173 ;  /* 0x000658ad01007387 */ /* 0x0009e80000100800 */
[----:B------:R-:W2:Y:S04]  /*15d60*/  LDL.LU R168, [R1+0x5fc] ;  /* 0x0005fc0001a87983 */ /* 0x000ea80000300800 */
[----:B------:R4:W-:Y:S04]  /*15d70*/  STL [R1+0x62c], R171 ;  /* 0x00062cab01007387 */ /* 0x0009e80000100800 */
[----:B0-----:R-:W2:Y:S04]  /*15d80*/  LDL.LU R17, [R1+0x620] ;  /* 0x0006200001117983 */ /* 0x001ea80000300800 */
[----:B------:R0:W-:Y:S04]  /*15d90*/  STL [R1+0x650], R164 ;  /* 0x000650a401007387 */ /* 0x0001e80000100800 */
[----:B-1----:R-:W2:Y:S04]  /*15da0*/  LDL.LU R175, [R1+0x5f4] ;  /* 0x0005f40001af7983 */ /* 0x002ea80000300800 */
[----:B----4-:R-:W4:Y:S04]  /*15db0*/  LDL.LU R174, [R1+0x618] ;  /* 0x0006180001ae7983 */ /* 0x010f280000300800 */
[----:B------:R-:W4:Y:S04]  /*15dc0*/  LDL.LU R173, [R1+0x5ec] ;  /* 0x0005ec0001ad7983 */ /* 0x000f280000300800 */
[----:B------:R-:W4:Y:S04]  /*15dd0*/  LDL.LU R171, [R1+0x610] ;  /* 0x0006100001ab7983 */ /* 0x000f280000300800 */
[----:B0-----:R-:W4:Y:S01]  /*15de0*/  LDL.LU R164, [R1+0x5e4] ;  /* 0x0005e40001a47983 */ /* 0x001f220000300800 */
[----:B---3--:R-:W-:-:S05]  /*15df0*/  IADD3 R14, P1, R14, R5, RZ ;  /* 0x000000050e0e7210 */ /* 0x008fca0007f3e0ff */
[----:B------:R-:W-:Y:S01]  /*15e00*/  STL [R1+0x624], R14 ;  /* 0x0006240e01007387 */ /* 0x000fe20000100800 */
[--C-:B------:R-:W-:Y:S02]  /*15e10*/  IMAD.X R11, R11, 0x1, R4.reuse, P2 ;  /* 0x000000010b0b7824 */ /* 0x100fe400010e0604 */
[----:B------:R-:W-:-:S05]  /*15e20*/  IMAD.X R165, R165, 0x1, R4, P3 ;  /* 0x00000001a5a57824 */ /* 0x000fca00018e0604 */
[----:B------:R0:W-:Y:S04]  /*15e30*/  STL [R1+0x640], R165 ;  /* 0x000640a501007387 */ /* 0x0001e80000100800 */
[----:B------:R-:W-:Y:S04]  /*15e40*/  STL [R1+0x648], R11 ;  /* 0x0006480b01007387 */ /* 0x000fe80000100800 */
[----:B0-----:R-:W3:Y:S01]  /*15e50*/  LDL.LU R165, [R1+0x608] ;  /* 0x0006080001a57983 */ /* 0x001ee20000300800 */
[-C--:B------:R-:W-:Y:S01]  /*15e60*/  IADD3 R8, P2, R8, R5.reuse, RZ ;  /* 0x0000000508087210 */ /* 0x080fe20007f5e0ff */
[----:B------:R-:W-:Y:S01]  /*15e70*/  IMAD.X R176, R176, 0x1, R4, P4 ;  /* 0x00000001b0b07824 */ /* 0x000fe200020e0604 */
[----:B------:R-:W-:-:S03]  /*15e80*/  IADD3 R177, P3, R177, R5, RZ ;  /* 0x00000005b1b17210 */ /* 0x000fc60007f7e0ff */
[----:B------:R-:W-:Y:S01]  /*15e90*/  STL [R1+0x61c], R8 ;  /* 0x00061c0801007387 */ /* 0x000fe20000100800 */
[----:B------:R-:W-:-:S05]  /*15ea0*/  IADD3 R167, P4, R167, R5, RZ ;  /* 0x00000005a7a77210 */ /* 0x000fca0007f9e0ff */
[----:B------:R0:W-:Y:S04]  /*15eb0*/  STL [R1+0x60c], R167 ;  /* 0x00060ca701007387 */ /* 0x0001e80000100800 */
[----:B------:R-:W-:Y:S04]  /*15ec0*/  STL [R1+0x614], R177 ;  /* 0x000614b101007387 */ /* 0x000fe80000100800 */
[----:B0-----:R-:W3:Y:S04]  /*15ed0*/  LDL.LU R167, [R1+0x5dc] ;  /* 0x0005dc0001a77983 */ /* 0x001ee80000300800 */
[----:B------:R-:W-:Y:S04]  /*15ee0*/  STL [R1+0x638], R176 ;  /* 0x000638b001007387 */ /* 0x000fe80000100800 */
[----:B------:R-:W3:Y:S01]  /*15ef0*/  LDL.LU R162, [R1+0x600] ;  /* 0x0006000001a27983 */ /* 0x000ee20000300800 */
[----:B------:R-:W-:-:S03]  /*15f00*/  IMAD.X R161, R161, 0x1, R4, P5 ;  /* 0x00000001a1a17824 */ /* 0x000fc600028e0604 */
[----:B------:R-:W3:Y:S04]  /*15f10*/  LDL.LU R158, [R1+0x5d4] ;  /* 0x0005d400019e7983 */ /* 0x000ee80000300800 */
[----:B------:R-:W3:Y:S04]  /*15f20*/  LDL.LU R154, [R1+0x5f8] ;  /* 0x0005f800019a7983 */ /* 0x000ee80000300800 */
[----:B------:R0:W-:Y:S04]  /*15f30*/  STL [R1+0x630], R161 ;  /* 0x000630a101007387 */ /* 0x0001e80000100800 */
[----:B------:R-:W3:Y:S04]  /*15f40*/  LDL.LU R23, [R1+0x5cc] ;  /* 0x0005cc0001177983 */ /* 0x000ee80000300800 */
[----:B------:R-:W3:Y:S04]  /*15f50*/  LDL.LU R20, [R1+0x5f0] ;  /* 0x0005f00001147983 */ /* 0x000ee80000300800 */
[----:B------:R-:W3:Y:S04]  /*15f60*/  LDL.LU R14, [R1+0x5c4] ;  /* 0x0005c400010e7983 */ /* 0x000ee80000300800 */
[----:B0-----:R-:W3:Y:S04]  /*15f70*/  LDL.LU R161, [R1+0x5e8] ;  /* 0x0005e80001a17983 */ /* 0x001ee80000300800 */
[----:B------:R-:W3:Y:S04]  /*15f80*/  LDL.LU R11, [R1+0x5bc] ;  /* 0x0005bc00010b7983 */ /* 0x000ee80000300800 */
[----:B------:R-:W3:Y:S01]  /*15f90*/  LDL.LU R8, [R1+0x5e0] ;  /* 0x0005e00001087983 */ /* 0x000ee20000300800 */
[----:B--2---:R-:W-:-:S03]  /*15fa0*/  IADD3 R157, P5, R157, R5, RZ ;  /* 0x000000059d9d7210 */ /* 0x004fc60007fbe0ff */
[----:B------:R-:W2:Y:S04]  /*15fb0*/  LDL.LU R177, [R1+0x5b4] ;  /* 0x0005b40001b17983 */ /* 0x000ea80000300800 */
[----:B------:R0:W-:Y:S04]  /*15fc0*/  STL [R1+0x604], R157 ;  /* 0x0006049d01007387 */ /* 0x0001e80000100800 */
[----:B------:R-:W2:Y:S04]  /*15fd0*/  LDL.LU R176, [R1+0x5d8] ;  /* 0x0005d80001b07983 */ /* 0x000ea80000300800 */
[----:B0-----:R-:W2:Y:S01]  /*15fe0*/  LDL.LU R157, [R1+0x5ac] ;  /* 0x0005ac00019d7983 */ /* 0x001ea20000300800 */
[----:B------:R-:W-:Y:S01]  /*15ff0*/  IMAD.X R172, R172, 0x1, R4, P6 ;  /* 0x00000001acac7824 */ /* 0x000fe200030e0604 */
[----:B------:R-:W-:-:S04]  /*16000*/  IADD3 R168, P6, R168, R5, RZ ;  /* 0x00000005a8a87210 */ /* 0x000fc80007fde0ff */
[----:B------:R-:W-:Y:S01]  /*16010*/  STL [R1+0x628], R172 ;  /* 0x000628ac01007387 */ /* 0x000fe20000100800 */
[----:B------:R-:W-:-:S03]  /*16020*/  IMAD.X R17, R17, 0x1, R4, P1 ;  /* 0x0000000111117824 */ /* 0x000fc600008e0604 */
[----:B------:R-:W-:Y:S01]  /*16030*/  STL [R1+0x5fc], R168 ;  /* 0x0005fca801007387 */ /* 0x000fe20000100800 */
[----:B------:R-:W-:-:S03]  /*16040*/  IADD3 R175, P1, R175, R5, RZ ;  /* 0x00000005afaf7210 */ /* 0x000fc60007f3e0ff */
[----:B------:R0:W-:Y:S01]  /*16050*/  STL [R1+0x620], R17 ;  /* 0x0006201101007387 */ /* 0x0001e20000100800 */
[----:B----4-:R-:W-:-:S03]  /*16060*/  IMAD.X R174, R174, 0x1, R4, P2 ;  /* 0x00000001aeae7824 */ /* 0x010fc600010e0604 */
[----:B------:R1:W-:Y:S01]  /*16070*/  STL [R1+0x5f4], R175 ;  /* 0x0005f4af01007387 */ /* 0x0003e20000100800 */
[----:B------:R-:W-:-:S03]  /*16080*/  IADD3 R173, P2, R173, R5, RZ ;  /* 0x00000005adad7210 */ /* 0x000fc60007f5e0ff */
[----:B------:R4:W-:Y:S01]  /*16090*/  STL [R1+0x618], R174 ;  /* 0x000618ae01007387 */ /* 0x0009e20000100800 */
[----:B------:R-:W-:-:S03]  /*160a0*/  IMAD.X R171, R171, 0x1, R4, P3 ;  /* 0x00000001abab7824 */ /* 0x000fc600018e0604 */
[----:B0-----:R-:W2:Y:S01]  /*160b0*/  LDL.LU R17, [R1+0x5d0] ;  /* 0x0005d00001117983 */ /* 0x001ea20000300800 */
[----:B------:R-:W-:-:S03]  /*160c0*/  IADD3 R164, P3, R164, R5, RZ ;  /* 0x00000005a4a47210 */ /* 0x000fc60007f7e0ff */
[----:B------:R-:W-:Y:S04]  /*160d0*/  STL [R1+0x5ec], R173 ;  /* 0x0005ecad01007387 */ /* 0x000fe80000100800 */
[----:B-1----:R-:W2:Y:S04]  /*160e0*/  LDL.LU R175, [R1+0x5a4] ;  /* 0x0005a40001af7983 */ /* 0x002ea80000300800 */
[----:B------:R-:W-:Y:S04]  /*160f0*/  STL [R1+0x610], R171 ;  /* 0x000610ab01007387 */ /* 0x000fe80000100800 */
[----:B----4-:R-:W4:Y:S04]  /*16100*/  LDL.LU R174, [R1+0x5c8] ;  /* 0x0005c80001ae7983 */ /* 0x010f280000300800 */
[----:B------:R0:W-:Y:S04]  /*16110*/  STL [R1+0x5e4], R164 ;  /* 0x0005e4a401007387 */ /* 0x0001e80000100800 */
[----:B0-----:R-:W4:Y:S04]  /*16120*/  LDL.LU R164, [R1+0x59c] ;  /* 0x00059c0001a47983 */ /* 0x001f280000300800 */
[----:B------:R-:W4:Y:S04]  /*16130*/  LDL.LU R173, [R1+0x5c0] ;  /* 0x0005c00001ad7983 */ /* 0x000f280000300800 */
[----:B------:R-:W4:Y:S01]  /*16140*/  LDL.LU R171, [R1+0x594] ;  /* 0x0005940001ab7983 */ /* 0x000f220000300800 */
[----:B---3--:R-:W-:-:S05]  /*16150*/  IMAD.X R165, R165, 0x1, R4, P4 ;  /* 0x00000001a5a57824 */ /* 0x008fca00020e0604 */
[----:B------:R0:W-:Y:S04]  /*16160*/  STL [R1+0x608], R165 ;  /* 0x000608a501007387 */ /* 0x0001e80000100800 */
[----:B0-----:R-:W3:Y:S01]  /*16170*/  LDL.LU R165, [R1+0x5b8] ;  /* 0x0005b80001a57983 */ /* 0x001ee20000300800 */
[----:B------:R-:W-:-:S05]  /*16180*/  IADD3 R167, P4, R167, R5, RZ ;  /* 0x00000005a7a77210 */ /* 0x000fca0007f9e0ff */
[----:B------:R0:W-:Y:S01]  /*16190*/  STL [R1+0x5dc], R167 ;  /* 0x0005dca701007387 */ /* 0x0001e20000100800 */
[--C-:B------:R-:W-:Y:S01]  /*161a0*/  IMAD.X R162, R162, 0x1, R4.reuse, P5 ;  /* 0x00000001a2a27824 */ /* 0x100fe200028e0604 */
[----:B------:R-:W-:Y:S02]  /*161b0*/  IADD3 R158, P5, R158, R5, RZ ;  /* 0x000000059e9e7210 */ /* 0x000fe40007fbe0ff */
[----:B0-----:R-:W3:Y:S01]  /*161c0*/  LDL.LU R167, [R1+0x58c] ;  /* 0x00058c0001a77983 */ /* 0x001ee20000300800 */
        /* <DEDUP_REMOVED lines=13> */
[----:B--2---:R-:W-:-:S03]  /*162a0*/  IADD3 R177, P3, R177, R5, RZ ;  /* 0x00000005b1b17210 */ /* 0x004fc60007f7e0ff */
[----:B0-----:R-:W2:Y:S04]  /*162b0*/  LDL.LU R161, [R1+0x5b0] ;  /* 0x0005b00001a17983 */ /* 0x001ea80000300800 */
[----:B------:R0:W-:Y:S01]  /*162c0*/  STL [R1+0x5c4], R14 ;  /* 0x0005c40e01007387 */ /* 0x0001e20000100800 */
[----:B------:R-:W-:-:S03]  /*162d0*/  IMAD.X R176, R176, 0x1, R4, P4 ;  /* 0x00000001b0b07824 */ /* 0x000fc600020e0604 */
[----:B------:R1:W-:Y:S01]  /*162e0*/  STL [R1+0x5bc], R11 ;  /* 0x0005bc0b01007387 */ /* 0x0003e20000100800 */
[----:B------:R-:W-:-:S03]  /*162f0*/  IADD3 R157, P4, R157, R5, RZ ;  /* 0x000000059d9d7210 */ /* 0x000fc60007f9e0ff */
[----:B------:R1:W-:Y:S04]  /*16300*/  STL [R1+0x5e0], R8 ;  /* 0x0005e00801007387 */ /* 0x0003e80000100800 */
[----:B------:R-:W2:Y:S04]  /*16310*/  LDL.LU R172, [R1+0x584] ;  /* 0x0005840001ac7983 */ /* 0x000ea80000300800 */
[----:B------:R1:W-:Y:S04]  /*16320*/  STL [R1+0x5b4], R177 ;  /* 0x0005b4b101007387 */ /* 0x0003e80000100800 */
[----:B------:R-:W2:Y:S04]  /*16330*/  LDL.LU R168, [R1+0x5a8] ;  /* 0x0005a80001a87983 */ /* 0x000ea80000300800 */
[----:B------:R1:W-:Y:S04]  /*16340*/  STL [R1+0x5d8], R176 ;  /* 0x0005d8b001007387 */ /* 0x0003e80000100800 */
[----:B0-----:R-:W2:Y:S04]  /*16350*/  LDL.LU R14, [R1+0x57c] ;  /* 0x00057c00010e7983 */ /* 0x001ea80000300800 */
[----:B------:R0:W-:Y:S04]  /*16360*/  STL [R1+0x5ac], R157 ;  /* 0x0005ac9d01007387 */ /* 0x0001e80000100800 */
[----:B-1----:R-:W2:Y:S04]  /*16370*/  LDL.LU R11, [R1+0x5a0] ;  /* 0x0005a000010b7983 */ /* 0x002ea80000300800 */
[----:B------:R-:W2:Y:S04]  /*16380*/  LDL.LU R8, [R1+0x574] ;  /* 0x0005740001087983 */ /* 0x000ea80000300800 */
[----:B------:R-:W2:Y:S01]  /*16390*/  LDL.LU R177, [R1+0x598] ;  /* 0x0005980001b17983 */ /* 0x000ea20000300800 */
[----:B------:R-:W-:-:S03]  /*163a0*/  IMAD.X R17, R17, 0x1, R4, P5 ;  /* 0x0000000111117824 */ /* 0x000fc600028e0604 */
[----:B------:R-:W2:Y:S04]  /*163b0*/  LDL.LU R176, [R1+0x56c] ;  /* 0x00056c0001b07983 */ /* 0x000ea80000300800 */
[----:B0-----:R-:W2:Y:S01]  /*163c0*/  LDL.LU R157, [R1+0x590] ;  /* 0x00059000019d7983 */ /* 0x001ea20000300800 */
[----:B------:R-:W-:-:S03]  /*163d0*/  IADD3 R175, P5, R175, R5, RZ ;  /* 0x00000005afaf7210 */ /* 0x000fc60007fbe0ff */
[----:B------:R-:W-:Y:S01]  /*163e0*/  STL [R1+0x5d0], R17 ;  /* 0x0005d01101007387 */ /* 0x000fe20000100800 */
[----:B----4-:R-:W-:Y:S01]  /*163f0*/  IMAD.X R174, R174, 0x1, R4, P6 ;  /* 0x00000001aeae7824 */ /* 0x010fe200030e0604 */
[----:B------:R-:W-:-:S05]  /*16400*/  IADD3 R164, P6, R164, R5, RZ ;  /* 0x00000005a4a47210 */ /* 0x000fca0007fde0ff */
[----:B------:R0:W-:Y:S04]  /*16410*/  STL [R1+0x59c], R164 ;  /* 0x00059ca401007387 */ /* 0x0001e80000100800 */
[----:B------:R-:W-:Y:S01]  /*16420*/  STL [R1+0x5a4], R175 ;  /* 0x0005a4af01007387 */ /* 0x000fe20000100800 */
[----:B------:R-:W-:-:S03]  /*16430*/  IMAD.X R173, R173, 0x1, R4, P1 ;  /* 0x00000001adad7824 */ /* 0x000fc600008e0604 */
[----:B0-----:R-:W4:Y:S04]  /*16440*/  LDL.LU R164, [R1+0x564] ;  /* 0x0005640001a47983 */ /* 0x001f280000300800 */
[----:B------:R-:W-:Y:S01]  /*16450*/  STL [R1+0x5c8], R174 ;  /* 0x0005c8ae01007387 */ /* 0x000fe20000100800 */
[----:B---3--:R-:W-:-:S05]  /*16460*/  IMAD.X R165, R165, 0x1, R4, P2 ;  /* 0x00000001a5a57824 */ /* 0x008fca00010e0604 */
[----:B------:R0:W-:Y:S04]  /*16470*/  STL [R1+0x5b8], R165 ;  /* 0x0005b8a501007387 */ /* 0x0001e80000100800 */
[----:B------:R-:W-:Y:S04]  /*16480*/  STL [R1+0x5c0], R173 ;  /* 0x0005c0ad01007387 */ /* 0x000fe80000100800 */
[----:B0-----:R-:W3:Y:S01]  /*16490*/  LDL.LU R165, [R1+0x588] ;  /* 0x0005880001a57983 */ /* 0x001ee20000300800 */
[----:B------:R-:W-:-:S05]  /*164a0*/  IADD3 R171, P1, R171, R5, RZ ;  /* 0x00000005abab7210 */ /* 0x000fca0007f3e0ff */
[----:B------:R0:W-:Y:S04]  /*164b0*/  STL [R1+0x594], R171 ;  /* 0x000594ab01007387 */ /* 0x0001e80000100800 */
[----:B------:R-:W3:Y:S04]  /*164c0*/  LDL.LU R162, [R1+0x55c] ;  /* 0x00055c0001a27983 */ /* 0x000ee80000300800 */
[----:B------:R-:W3:Y:S04]  /*164d0*/  LDL.LU R158, [R1+0x580] ;  /* 0x00058000019e7983 */ /* 0x000ee80000300800 */
[----:B------:R-:W3:Y:S01]  /*164e0*/  LDL.LU R154, [R1+0x554] ;  /* 0x00055400019a7983 */ /* 0x000ee20000300800 */
[----:B------:R-:W-:-:S05]  /*164f0*/  IADD3 R167, P2, R167, R5, RZ ;  /* 0x00000005a7a77210 */ /* 0x000fca0007f5e0ff */
[----:B------:R1:W-:Y:S04]  /*16500*/  STL [R1+0x58c], R167 ;  /* 0x00058ca701007387 */ /* 0x0003e80000100800 */
[----:B------:R-:W3:Y:S04]  /*16510*/  LDL.LU R23, [R1+0x578] ;  /* 0x0005780001177983 */ /* 0x000ee80000300800 */
[----:B------:R-:W3:Y:S04]  /*16520*/  LDL.LU R20, [R1+0x54c] ;  /* 0x00054c0001147983 */ /* 0x000ee80000300800 */
[----:B------:R-:W3:Y:S04]  /*16530*/  LDL.LU R17, [R1+0x570] ;  /* 0x0005700001117983 */ /* 0x000ee80000300800 */
[----:B0-----:R-:W3:Y:S04]  /*16540*/  LDL.LU R171, [R1+0x544] ;  /* 0x0005440001ab7983 */ /* 0x001ee80000300800 */
[----:B------:R-:W3:Y:S04]  /*16550*/  LDL.LU R175, [R1+0x568] ;  /* 0x0005680001af7983 */ /* 0x000ee80000300800 */
[----:B------:R-:W3:Y:S04]  /*16560*/  LDL.LU R174, [R1+0x53c] ;  /* 0x00053c0001ae7983 */ /* 0x000ee80000300800 */
[----:B------:R-:W3:Y:S01]  /*16570*/  LDL.LU R173, [R1+0x560] ;  /* 0x0005600001ad7983 */ /* 0x000ee20000300800 */
[----:B--2---:R-:W-:-:S05]  /*16580*/  IMAD.X R161, R161, 0x1, R4, P3 ;  /* 0x00000001a1a17824 */ /* 0x004fca00018e0604 */
[----:B------:R0:W-:Y:S04]  /*16590*/  STL [R1+0x5b0], R161 ;  /* 0x0005b0a101007387 */ /* 0x0001e80000100800 */
[----:B-1----:R-:W2:Y:S04]  /*165a0*/  LDL.LU R167, [R1+0x534] ;  /* 0x0005340001a77983 */ /* 0x002ea80000300800 */
[----:B0-----:R-:W2:Y:S01]  /*165b0*/  LDL.LU R161, [R1+0x558] ;  /* 0x0005580001a17983 */ /* 0x001ea20000300800 */
        /* <DEDUP_REMOVED lines=12> */
[----:B0-----:R-:W2:Y:S01]  /*16680*/  LDL.LU R14, [R1+0x52c] ;  /* 0x00052c00010e7983 */ /* 0x001ea20000300800 */
[----:B------:R-:W-:-:S03]  /*16690*/  IMAD.X R157, R157, 0x1, R4, P1 ;  /* 0x000000019d9d7824 */ /* 0x000fc600008e0604 */
[----:B------:R-:W-:Y:S04]  /*166a0*/  STL [R1+0x598], R177 ;  /* 0x000598b101007387 */ /* 0x000fe80000100800 */
[----:B-1----:R-:W2:Y:S04]  /*166b0*/  LDL.LU R11, [R1+0x550] ;  /* 0x00055000010b7983 */ /* 0x002ea80000300800 */
[----:B------:R-:W-:Y:S04]  /*166c0*/  STL [R1+0x56c], R176 ;  /* 0x00056cb001007387 */ /* 0x000fe80000100800 */
[----:B------:R-:W2:Y:S04]  /*166d0*/  LDL.LU R8, [R1+0x524] ;  /* 0x0005240001087983 */ /* 0x000ea80000300800 */
[----:B------:R0:W-:Y:S04]  /*166e0*/  STL [R1+0x590], R157 ;  /* 0x0005909d01007387 */ /* 0x0001e80000100800 */
[----:B0-----:R-:W2:Y:S04]  /*166f0*/  LDL.LU R157, [R1+0x548] ;  /* 0x00054800019d7983 */ /* 0x001ea80000300800 */
[----:B------:R-:W2:Y:S04]  /*16700*/  LDL.LU R177, [R1+0x51c] ;  /* 0x00051c0001b17983 */ /* 0x000ea80000300800 */
[----:B------:R-:W2:Y:S01]  /*16710*/  LDL.LU R176, [R1+0x540] ;  /* 0x0005400001b07983 */ /* 0x000ea20000300800 */
[----:B----4-:R-:W-:-:S05]  /*16720*/  IADD3 R164, P1, R164, R5, RZ ;  /* 0x00000005a4a47210 */ /* 0x010fca0007f3e0ff */
[----:B------:R0:W-:Y:S04]  /*16730*/  STL [R1+0x564], R164 ;  /* 0x000564a401007387 */ /* 0x0001e80000100800 */
[----:B0-----:R-:W4:Y:S01]  /*16740*/  LDL.LU R164, [R1+0x514] ;  /* 0x0005140001a47983 */ /* 0x001f220000300800 */
[----:B---3--:R-:W-:-:S05]  /*16750*/  IMAD.X R165, R165, 0x1, R4, P2 ;  /* 0x00000001a5a57824 */ /* 0x008fca00010e0604 */
[----:B------:R0:W-:Y:S04]  /*16760*/  STL [R1+0x588], R165 ;  /* 0x000588a501007387 */ /* 0x0001e80000100800 */
[----:B0-----:R-:W3:Y:S01]  /*16770*/  LDL.LU R165, [R1+0x538] ;  /* 0x0005380001a57983 */ /* 0x001ee20000300800 */
[-C--:B------:R-:W-:Y:S01]  /*16780*/  IADD3 R162, P2, R162, R5.reuse, RZ ;  /* 0x00000005a2a27210 */ /* 0x080fe20007f5e0ff */
[----:B------:R-:W-:Y:S01]  /*16790*/  IMAD.X R158, R158, 0x1, R4, P3 ;  /* 0x000000019e9e7824 */ /* 0x000fe200018e0604 */
[----:B------:R-:W-:-:S03]  /*167a0*/  IADD3 R154, P3, R154, R5, RZ ;  /* 0x000000059a9a7210 */ /* 0x000fc60007f7e0ff */
[----:B------:R-:W-:Y:S04]  /*167b0*/  STL [R1+0x55c], R162 ;  /* 0x00055ca201007387 */ /* 0x000fe80000100800 */
[----:B------:R-:W-:Y:S04]  /*167c0*/  STL [R1+0x580], R158 ;  /* 0x0005809e01007387 */ /* 0x000fe80000100800 */
[----:B------:R-:W-:Y:S01]  /*167d0*/  STL [R1+0x554], R154 ;  /* 0x0005549a01007387 */ /* 0x000fe20000100800 */
[--C-:B------:R-:W-:Y:S01]  /*167e0*/  IMAD.X R23, R23, 0x1, R4.reuse, P4 ;  /* 0x0000000117177824 */ /* 0x100fe200020e0604 */
[-C--:B------:R-:W-:Y:S01]  /*167f0*/  IADD3 R20, P4, R20, R5.reuse, RZ ;  /* 0x0000000514147210 */ /* 0x080fe20007f9e0ff */
[----:B------:R-:W-:Y:S01]  /*16800*/  IMAD.X R17, R17, 0x1, R4, P5 ;  /* 0x0000000111117824 */ /* 0x000fe200028e0604 */
[----:B------:R-:W-:-:S02]  /*16810*/  IADD3 R171, P5, R171, R5, RZ ;  /* 0x00000005abab7210 */ /* 0x000fc40007fbe0ff */
[----:B------:R-:W-:Y:S01]  /*16820*/  STL [R1+0x578], R23 ;  /* 0x0005781701007387 */ /* 0x000fe20000100800 */
[----:B------:R-:W-:-:S03]  /*16830*/  IMAD.X R175, R175, 0x1, R4, P6 ;  /* 0x00000001afaf7824 */ /* 0x000fc600030e0604 */
[----:B------:R0:W-:Y:S01]  /*16840*/  STL [R1+0x544], R171 ;  /* 0x000544ab01007387 */ /* 0x0001e20000100800 */
[----:B------:R-:W-:-:S03]  /*16850*/  IADD3 R174, P6, R174, R5, RZ ;  /* 0x00000005aeae7210 */ /* 0x000fc60007fde0ff */
[----:B------:R-:W-:Y:S01]  /*16860*/  STL [R1+0x54c], R20 ;  /* 0x00054c1401007387 */ /* 0x000fe20000100800 */
[----:B------:R-:W-:-:S03]  /*16870*/  IMAD.X R173, R173, 0x1, R4, P1 ;  /* 0x00000001adad7824 */ /* 0x000fc600008e0604 */
[----:B0-----:R-:W3:Y:S04]  /*16880*/  LDL.LU R171, [R1+0x50c] ;  /* 0x00050c0001ab7983 */ /* 0x001ee80000300800 */
[----:B------:R-:W-:Y:S04]  /*16890*/  STL [R1+0x570], R17 ;  /* 0x0005701101007387 */ /* 0x000fe80000100800 */
[----:B------:R0:W-:Y:S01]  /*168a0*/  STL [R1+0x568], R175 ;  /* 0x000568af01007387 */ /* 0x0001e20000100800 */
[----:B--2---:R-:W-:-:S03]  /*168b0*/  IADD3 R167, P1, R167, R5, RZ ;  /* 0x00000005a7a77210 */ /* 0x004fc60007f3e0ff */
[----:B------:R1:W-:Y:S01]  /*168c0*/  STL [R1+0x53c], R174 ;  /* 0x00053cae01007387 */ /* 0x0003e20000100800 */
[----:B------:R-:W-:-:S03]  /*168d0*/  IMAD.X R161, R161, 0x1, R4, P2 ;  /* 0x00000001a1a17824 */ /* 0x000fc600010e0604 */
[----:B------:R-:W2:Y:S04]  /*168e0*/  LDL.LU R172, [R1+0x530] ;  /* 0x0005300001ac7983 */ /* 0x000ea80000300800 */
[----:B------:R1:W-:Y:S04]  /*168f0*/  STL [R1+0x560], R173 ;  /* 0x000560ad01007387 */ /* 0x0003e80000100800 */
[----:B------:R-:W2:Y:S04]  /*16900*/  LDL.LU R168, [R1+0x504] ;  /* 0x0005040001a87983 */ /* 0x000ea80000300800 */
[----:B------:R1:W-:Y:S04]  /*16910*/  STL [R1+0x534], R167 ;  /* 0x000534a701007387 */ /* 0x0003e80000100800 */
[----:B------:R-:W2:Y:S04]  /*16920*/  LDL.LU R162, [R1+0x528] ;  /* 0x0005280001a27983 */ /* 0x000ea80000300800 */
[----:B------:R1:W-:Y:S04]  /*16930*/  STL [R1+0x558], R161 ;  /* 0x000558a101007387 */ /* 0x0003e80000100800 */
[----:B0-----:R-:W2:Y:S04]  /*16940*/  LDL.LU R175, [R1+0x4fc] ;  /* 0x0004fc0001af7983 */ /* 0x001ea80000300800 */
[----:B-1----:R-:W2:Y:S04]  /*16950*/  LDL.LU R174, [R1+0x520] ;  /* 0x0005200001ae7983 */ /* 0x002ea80000300800 */
[----:B------:R-:W2:Y:S04]  /*16960*/  LDL.LU R173, [R1+0x4f4] ;  /* 0x0004f40001ad7983 */ /* 0x000ea80000300800 */
[----:B------:R-:W2:Y:S01]  /*16970*/  LDL.LU R167, [R1+0x518] ;  /* 0x0005180001a77983 */ /* 0x000ea20000300800 */
[----:B------:R-:W-:-:S03]  /*16980*/  IADD3 R14, P2, R14, R5, RZ ;  /* 0x000000050e0e7210 */ /* 0x000fc60007f5e0ff */
[----:B------:R-:W2:Y:S01]  /*16990*/  LDL.LU R161, [R1+0x4ec] ;  /* 0x0004ec0001a17983 */ /* 0x000ea20000300800 */
        /* <DEDUP_REMOVED lines=8> */
[----:B0-----:R-:W2:Y:S04]  /*16a20*/  LDL.LU R157, [R1+0x510] ;  /* 0x00051000019d7983 */ /* 0x001ea80000300800 */
[----:B------:R-:W-:Y:S01]  /*16a30*/  STL [R1+0x524], R8 ;  /* 0x0005240801007387 */ /* 0x000fe20000100800 */
[----:B----4-:R-:W-:-:S05]  /*16a40*/  IADD3 R164, P5, R164, R5, RZ ;  /* 0x00000005a4a47210 */ /* 0x010fca0007fbe0ff */
[----:B------:R0:W-:Y:S04]  /*16a50*/  STL [R1+0x514], R164 ;  /* 0x000514a401007387 */ /* 0x0001e80000100800 */
[----:B------:R-:W-:Y:S04]  /*16a60*/  STL [R1+0x51c], R177 ;  /* 0x00051cb101007387 */ /* 0x000fe80000100800 */
[----:B0-----:R-:W4:Y:S04]  /*16a70*/  LDL.LU R164, [R1+0x4e4] ;  /* 0x0004e40001a47983 */ /* 0x001f280000300800 */
[----:B------:R-:W-:Y:S04]  /*16a80*/  STL [R1+0x540], R176 ;  /* 0x000540b001007387 */ /* 0x000fe80000100800 */
[----:B------:R-:W4:Y:S04]  /*16a90*/  LDL.LU R158, [R1+0x508] ;  /* 0x00050800019e7983 */ /* 0x000f280000300800 */
[----:B------:R-:W4:Y:S04]  /*16aa0*/  LDL.LU R154, [R1+0x4dc] ;  /* 0x0004dc00019a7983 */ /* 0x000f280000300800 */
[----:B------:R-:W4:Y:S01]  /*16ab0*/  LDL.LU R23, [R1+0x500] ;  /* 0x0005000001177983 */ /* 0x000f220000300800 */
[----:B---3--:R-:W-:-:S05]  /*16ac0*/  IMAD.X R165, R165, 0x1, R4, P6 ;  /* 0x00000001a5a57824 */ /* 0x008fca00030e0604 */
        /* <DEDUP_REMOVED lines=8> */
[----:B------:R-:W-:-:S05]  /*16b50*/  IADD3 R171, P6, R171, R5, RZ ;  /* 0x00000005abab7210 */ /* 0x000fca0007fde0ff */
[----:B------:R0:W-:Y:S04]  /*16b60*/  STL [R1+0x50c], R171 ;  /* 0x00050cab01007387 */ /* 0x0001e80000100800 */
[----:B------:R-:W3:Y:S04]  /*16b70*/  LDL.LU R176, [R1+0x4e0] ;  /* 0x0004e00001b07983 */ /* 0x000ee80000300800 */
[----:B0-----:R-:W3:Y:S01]  /*16b80*/  LDL.LU R171, [R1+0x4b4] ;  /* 0x0004b40001ab7983 */ /* 0x001ee20000300800 */
[----:B--2---:R-:W-:Y:S01]  /*16b90*/  IMAD.X R172, R172, 0x1, R4, P1 ;  /* 0x00000001acac7824 */ /* 0x004fe200008e0604 */
[----:B------:R-:W-:-:S04]  /*16ba0*/  IADD3 R168, P1, R168, R5, RZ ;  /* 0x00000005a8a87210 */ /* 0x000fc80007f3e0ff */
[----:B------:R-:W-:Y:S01]  /*16bb0*/  STL [R1+0x530], R172 ;  /* 0x000530ac01007387 */ /* 0x000fe20000100800 */
        /* <DEDUP_REMOVED lines=10> */
[----:B------:R0:W-:Y:S04]  /*16c60*/  STL [R1+0x518], R167 ;  /* 0x000518a701007387 */ /* 0x0001e80000100800 */
[----:B------:R-:W-:Y:S04]  /*16c70*/  STL [R1+0x4f4], R173 ;  /* 0x0004f4ad01007387 */ /* 0x000fe80000100800 */
[----:B0-----:R-:W2:Y:S04]  /*16c80*/  LDL.LU R167, [R1+0x4d8] ;  /* 0x0004d80001a77983 */ /* 0x001ea80000300800 */
[----:B------:R-:W2:Y:S04]  /*16c90*/  LDL.LU R175, [R1+0x4ac] ;  /* 0x0004ac0001af7983 */ /* 0x000ea80000300800 */
[----:B------:R0:W-:Y:S04]  /*16ca0*/  STL [R1+0x4ec], R161 ;  /* 0x0004eca101007387 */ /* 0x0001e80000100800 */
[----:B0-----:R-:W2:Y:S04]  /*16cb0*/  LDL.LU R161, [R1+0x4d0] ;  /* 0x0004d00001a17983 */ /* 0x001ea80000300800 */
[----:B------:R-:W2:Y:S04]  /*16cc0*/  LDL.LU R174, [R1+0x4a4] ;  /* 0x0004a40001ae7983 */ /* 0x000ea80000300800 */
[----:B------:R-:W2:Y:S01]  /*16cd0*/  LDL.LU R173, [R1+0x4c8] ;  /* 0x0004c80001ad7983 */ /* 0x000ea20000300800 */
[----:B------:R-:W-:-:S05]  /*16ce0*/  IMAD.X R157, R157, 0x1, R4, P5 ;  /* 0x000000019d9d7824 */ /* 0x000fca00028e0604 */
[----:B------:R0:W-:Y:S04]  /*16cf0*/  STL [R1+0x510], R157 ;  /* 0x0005109d01007387 */ /* 0x0001e80000100800 */
[----:B0-----:R-:W2:Y:S01]  /*16d00*/  LDL.LU R157, [R1+0x49c] ;  /* 0x00049c00019d7983 */ /* 0x001ea20000300800 */
[----:B----4-:R-:W-:-:S05]  /*16d10*/  IADD3 R164, P5, R164, R5, RZ ;  /* 0x00000005a4a47210 */ /* 0x010fca0007fbe0ff */
[----:B------:R0:W-:Y:S01]  /*16d20*/  STL [R1+0x4e4], R164 ;  /* 0x0004e4a401007387 */ /* 0x0001e20000100800 */
[--C-:B------:R-:W-:Y:S01]  /*16d30*/  IMAD.X R158, R158, 0x1, R4.reuse, P6 ;  /* 0x000000019e9e7824 */ /* 0x100fe200030e0604 */
[----:B------:R-:W-:Y:S02]  /*16d40*/  IADD3 R154, P6, R154, R5, RZ ;  /* 0x000000059a9a7210 */ /* 0x000fe40007fde0ff */
[----:B0-----:R-:W4:Y:S01]  /*16d50*/  LDL.LU R164, [R1+0x4c0] ;  /* 0x0004c00001a47983 */ /* 0x001f220000300800 */
[----:B------:R-:W-:-:S03]  /*16d60*/  IMAD.X R23, R23, 0x1, R4, P1 ;  /* 0x0000000117177824 */ /* 0x000fc600008e0604 */
[----:B------:R-:W-:Y:S04]  /*16d70*/  STL [R1+0x508], R158 ;  /* 0x0005089e01007387 */ /* 0x000fe80000100800 */
[----:B------:R-:W-:Y:S04]  /*16d80*/  STL [R1+0x4dc], R154 ;  /* 0x0004dc9a01007387 */ /* 0x000fe80000100800 */
[----:B------:R-:W-:Y:S01]  /*16d90*/  STL [R1+0x500], R23 ;  /* 0x0005001701007387 */ /* 0x000fe20000100800 */
[----:B---3--:R-:W-:Y:S01]  /*16da0*/  IADD3 R20, P1, R20, R5, RZ ;  /* 0x0000000514147210 */ /* 0x008fe20007f3e0ff */
[----:B------:R-:W-:-:S04]  /*16db0*/  IMAD.X R17, R17, 0x1, R4, P2 ;  /* 0x0000000111117824 */ /* 0x000fc800010e0604 */
[----:B------:R-:W-:Y:S01]  /*16dc0*/  STL [R1+0x4d4], R20 ;  /* 0x0004d41401007387 */ /* 0x000fe20000100800 */
[----:B------:R-:W-:-:S05]  /*16dd0*/  IMAD.X R165, R165, 0x1, R4, P3 ;  /* 0x00000001a5a57824 */ /* 0x000fca00018e0604 */
[----:B------:R0:W-:Y:S04]  /*16de0*/  STL [R1+0x4f0], R165 ;  /* 0x0004f0a501007387 */ /* 0x0001e80000100800 */
[----:B------:R-:W-:Y:S04]  /*16df0*/  STL [R1+0x4f8], R17 ;  /* 0x0004f81101007387 */ /* 0x000fe80000100800 */
[----:B0-----:R-:W3:Y:S01]  /*16e00*/  LDL.LU R165, [R1+0x494] ;  /* 0x0004940001a57983 */ /* 0x001ee20000300800 */
[-C--:B------:R-:W-:Y:S01]  /*16e10*/  IADD3 R14, P2, R14, R5.reuse, RZ ;  /* 0x000000050e0e7210 */ /* 0x080fe20007f5e0ff */
[----:B------:R-:W-:Y:S01]  /*16e20*/  IMAD.X R8, R8, 0x1, R4, P4 ;  /* 0x0000000108087824 */ /* 0x000fe200020e0604 */
[----:B------:R-:W-:-:S02]  /*16e30*/  IADD3 R11, P3, R11, R5, RZ ;  /* 0x000000050b0b7210 */ /* 0x000fc40007f7e0ff */
[----:B------:R-:W-:Y:S01]  /*16e40*/  IADD3 R177, P4, R177, R5, RZ ;  /* 0x00000005b1b17210 */ /* 0x000fe20007f9e0ff */
[----:B------:R-:W-:Y:S04]  /*16e50*/  STL [R1+0x4cc], R14 ;  /* 0x0004cc0e01007387 */ /* 0x000fe80000100800 */
[----:B------:R-:W-:Y:S04]  /*16e60*/  STL [R1+0x4c4], R11 ;  /* 0x0004c40b01007387 */ /* 0x000fe80000100800 */
[----:B------:R0:W-:Y:S04]  /*16e70*/  STL [R1+0x4e8], R8 ;  /* 0x0004e80801007387 */ /* 0x0001e80000100800 */
[----:B------:R-:W3:Y:S01]  /*16e80*/  LDL.LU R179, [R1+0x4b8] ;  /* 0x0004b80001b37983 */ /* 0x000ee20000300800 */
[----:B------:R-:W-:-:S03]  /*16e90*/  IMAD.X R176, R176, 0x1, R4, P5 ;  /* 0x00000001b0b07824 */ /* 0x000fc600028e0604 */
[----:B------:R1:W-:Y:S04]  /*16ea0*/  STL [R1+0x4bc], R177 ;  /* 0x0004bcb101007387 */ /* 0x0003e80000100800 */
[----:B------:R-:W3:Y:S01]  /*16eb0*/  LDL.LU R172, [R1+0x48c] ;  /* 0x00048c0001ac7983 */ /* 0x000ee20000300800 */
[----:B------:R-:W-:-:S03]  /*16ec0*/  IADD3 R171, P5, R171, R5, RZ ;  /* 0x00000005abab7210 */ /* 0x000fc60007fbe0ff */
[----:B------:R1:W-:Y:S04]  /*16ed0*/  STL [R1+0x4e0], R176 ;  /* 0x0004e0b001007387 */ /* 0x0003e80000100800 */
[----:B------:R-:W3:Y:S04]  /*16ee0*/  LDL.LU R168, [R1+0x4b0] ;  /* 0x0004b00001a87983 */ /* 0x000ee80000300800 */
[----:B------:R1:W-:Y:S04]  /*16ef0*/  STL [R1+0x4b4], R171 ;  /* 0x0004b4ab01007387 */ /* 0x0003e80000100800 */
[----:B------:R-:W3:Y:S04]  /*16f00*/  LDL.LU R162, [R1+0x484] ;  /* 0x0004840001a27983 */ /* 0x000ee80000300800 */
[----:B0-----:R-:W3:Y:S04]  /*16f10*/  LDL.LU R8, [R1+0x4a8] ;  /* 0x0004a80001087983 */ /* 0x001ee80000300800 */
[----:B-1----:R-:W3:Y:S04]  /*16f20*/  LDL.LU R177, [R1+0x47c] ;  /* 0x00047c0001b17983 */ /* 0x002ee80000300800 */
[----:B------:R-:W3:Y:S04]  /*16f30*/  LDL.LU R176, [R1+0x4a0] ;  /* 0x0004a00001b07983 */ /* 0x000ee80000300800 */
[----:B------:R-:W3:Y:S01]  /*16f40*/  LDL.LU R171, [R1+0x474] ;  /* 0x0004740001ab7983 */ /* 0x000ee20000300800 */
[----:B--2---:R-:W-:-:S05]  /*16f50*/  IMAD.X R167, R167, 0x1, R4, P6 ;  /* 0x00000001a7a77824 */ /* 0x004fca00030e0604 */
[----:B------:R0:W-:Y:S01]  /*16f60*/  STL [R1+0x4d8], R167 ;  /* 0x0004d8a701007387 */ /* 0x0001e20000100800 */
[----:B------:R-:W-:-:S03]  /*16f70*/  IADD3 R175, P6, R175, R5, RZ ;  /* 0x00000005afaf7210 */ /* 0x000fc60007fde0ff */
[----:B0-----:R-:W2:Y:S01]  /*16f80*/  LDL.LU R167, [R1+0x498] ;  /* 0x0004980001a77983 */ /* 0x001ea20000300800 */
[----:B------:R-:W-:Y:S01]  /*16f90*/  IMAD.X R161, R161, 0x1, R4, P1 ;  /* 0x00000001a1a17824 */ /* 0x000fe200008e0604 */
[----:B------:R-:W-:-:S04]  /*16fa0*/  IADD3 R174, P1, R174, R5, RZ ;  /* 0x00000005aeae7210 */ /* 0x000fc80007f3e0ff */
[----:B------:R0:W-:Y:S01]  /*16fb0*/  STL [R1+0x4d0], R161 ;  /* 0x0004d0a101007387 */ /* 0x0001e20000100800 */
[----:B------:R-:W-:-:S03]  /*16fc0*/  IMAD.X R173, R173, 0x1, R4, P2 ;  /* 0x00000001adad7824 */ /* 0x000fc600010e0604 */
[----:B0-----:R-:W2:Y:S04]  /*16fd0*/  LDL.LU R161, [R1+0x46c] ;  /* 0x00046c0001a17983 */ /* 0x001ea80000300800 */
[----:B------:R-:W-:Y:S01]  /*16fe0*/  STL [R1+0x4ac], R175 ;  /* 0x0004acaf01007387 */ /* 0x000fe20000100800 */
[----:B------:R-:W-:-:S05]  /*16ff0*/  IADD3 R157, P2, R157, R5, RZ ;  /* 0x000000059d9d7210 */ /* 0x000fca0007f5e0ff */
[----:B------:R0:W-:Y:S04]  /*17000*/  STL [R1+0x49c], R157 ;  /* 0x00049c9d01007387 */ /* 0x0001e80000100800 */
[----:B------:R-:W-:Y:S04]  /*17010*/  STL [R1+0x4a4], R174 ;  /* 0x0004a4ae01007387 */ /* 0x000fe80000100800 */
[----:B0-----:R-:W2:Y:S04]  /*17020*/  LDL.LU R157, [R1+0x490] ;  /* 0x00049000019d7983 */ /* 0x001ea80000300800 */
[----:B------:R-:W-:Y:S04]  /*17030*/  STL [R1+0x4c8], R173 ;  /* 0x0004c8ad01007387 */ /* 0x000fe80000100800 */
[----:B------:R-:W2:Y:S01]  /*17040*/  LDL.LU R158, [R1+0x464] ;  /* 0x00046400019e7983 */ /* 0x000ea20000300800 */
[----:B----4-:R-:W-:-:S03]  /*17050*/  IMAD.X R164, R164, 0x1, R4, P3 ;  /* 0x00000001a4a47824 */ /* 0x010fc600018e0604 */
        /* <DEDUP_REMOVED lines=24> */
[--C-:B------:R-:W-:Y:S01]  /*171e0*/  IMAD.X R176, R176, 0x1, R4.reuse, P1 ;  /* 0x00000001b0b07824 */ /* 0x100fe200008e0604 */
[----:B------:R-:W-:Y:S01]  /*171f0*/  IADD3 R171, P1, R171, R5, RZ ;  /* 0x00000005abab7210 */ /* 0x000fe20007f3e0ff */
[----:B------:R-:W-:Y:S04]  /*17200*/  STL [R1+0x4a8], R8 ;  /* 0x0004a80801007387 */ /* 0x000fe80000100800 */
[----:B------:R0:W-:Y:S04]  /*17210*/  STL [R1+0x474], R171 ;  /* 0x000474ab01007387 */ /* 0x0001e80000100800 */
[----:B------:R-:W-:Y:S04]  /*17220*/  STL [R1+0x47c], R177 ;  /* 0x00047cb101007387 */ /* 0x000fe80000100800 */
[----:B0-----:R-:W3:Y:S04]  /*17230*/  LDL.LU R171, [R1+0x434] ;  /* 0x0004340001ab7983 */ /* 0x001ee80000300800 */
[----:B------:R-:W-:Y:S04]  /*17240*/  STL [R1+0x4a0], R176 ;  /* 0x0004a0b001007387 */ /* 0x000fe80000100800 */
[----:B------:R-:W3:Y:S01]  /*17250*/  LDL.LU R8, [R1+0x458] ;  /* 0x0004580001087983 */ /* 0x000ee20000300800 */
[----:B--2---:R-:W-:-:S05]  /*17260*/  IMAD.X R167, R167, 0x1, R4, P2 ;  /* 0x00000001a7a77824 */ /* 0x004fca00010e0604 */
[----:B------:R0:W-:Y:S04]  /*17270*/  STL [R1+0x498], R167 ;  /* 0x000498a701007387 */ /* 0x0001e80000100800 */
[----:B0-----:R-:W2:Y:S01]  /*17280*/  LDL.LU R167, [R1+0x42c] ;  /* 0x00042c0001a77983 */ /* 0x001ea20000300800 */
[----:B------:R-:W-:-:S03]  /*17290*/  IADD3 R161, P2, R161, R5, RZ ;  /* 0x00000005a1a17210 */ /* 0x000fc60007f5e0ff */
[----:B------:R-:W2:Y:S04]  /*172a0*/  LDL.LU R177, [R1+0x450] ;  /* 0x0004500001b17983 */ /* 0x000ea80000300800 */
[----:B------:R-:W2:Y:S04]  /*172b0*/  LDL.LU R176, [R1+0x424] ;  /* 0x0004240001b07983 */ /* 0x000ea80000300800 */
[----:B------:R0:W-:Y:S04]  /*172c0*/  STL [R1+0x46c], R161 ;  /* 0x00046ca101007387 */ /* 0x0001e80000100800 */
[----:B0-----:R-:W2:Y:S01]  /*172d0*/  LDL.LU R161, [R1+0x448] ;  /* 0x0004480001a17983 */ /* 0x001ea20000300800 */
[----:B------:R-:W-:-:S05]  /*172e0*/  IMAD.X R157, R157, 0x1, R4, P3 ;  /* 0x000000019d9d7824 */ /* 0x000fca00018e0604 */
[----:B------:R0:W-:Y:S01]  /*172f0*/  STL [R1+0x490], R157 ;  /* 0x0004909d01007387 */ /* 0x0001e20000100800 */
[-C--:B------:R-:W-:Y:S01]  /*17300*/  IADD3 R158, P3, R158, R5.reuse, RZ ;  /* 0x000000059e9e7210 */ /* 0x080fe20007f7e0ff */
[----:B----4-:R-:W-:Y:S02]  /*17310*/  IMAD.X R154, R154, 0x1, R4, P4 ;  /* 0x000000019a9a7824 */ /* 0x010fe400020e0604 */
[----:B0-----:R-:W4:Y:S01]  /*17320*/  LDL.LU R157, [R1+0x41c] ;  /* 0x00041c00019d7983 */ /* 0x001f220000300800 */
        /* <DEDUP_REMOVED lines=14> */
[----:B0-----:R-:W4:Y:S04]  /*17410*/  LDL.LU R164, [R1+0x440] ;  /* 0x0004400001a47983 */ /* 0x001f280000300800 */
[----:B------:R-:W-:Y:S04]  /*17420*/  STL [R1+0x478], R14 ;  /* 0x0004780e01007387 */ /* 0x000fe80000100800 */
[----:B------:R-:W-:Y:S04]  /*17430*/  STL [R1+0x470], R11 ;  /* 0x0004700b01007387 */ /* 0x000fe80000100800 */
[----:B------:R0:W-:Y:S04]  /*17440*/  STL [R1+0x444], R175 ;  /* 0x000444af01007387 */ /* 0x0001e80000100800 */
[----:B------:R-:W4:Y:S04]  /*17450*/  LDL.LU R179, [R1+0x414] ;  /* 0x0004140001b37983 */ /* 0x000f280000300800 */
[----:B------:R1:W-:Y:S04]  /*17460*/  STL [R1+0x468], R174 ;  /* 0x000468ae01007387 */ /* 0x0003e80000100800 */
[----:B------:R-:W4:Y:S01]  /*17470*/  LDL.LU R172, [R1+0x438] ;  /* 0x0004380001ac7983 */ /* 0x000f220000300800 */
[----:B---3--:R-:W-:Y:S01]  /*17480*/  IADD3 R173, P2, R173, R5, RZ ;  /* 0x00000005adad7210 */ /* 0x008fe20007f5e0ff */
[----:B------:R-:W-:-:S04]  /*17490*/  IMAD.X R165, R165, 0x1, R4, P3 ;  /* 0x00000001a5a57824 */ /* 0x000fc800018e0604 */
[----:B------:R3:W-:Y:S04]  /*174a0*/  STL [R1+0x43c], R173 ;  /* 0x00043cad01007387 */ /* 0x0007e80000100800 */
[----:B------:R-:W4:Y:S04]  /*174b0*/  LDL.LU R168, [R1+0x40c] ;  /* 0x00040c0001a87983 */ /* 0x000f280000300800 */
[----:B------:R3:W-:Y:S04]  /*174c0*/  STL [R1+0x460], R165 ;  /* 0x000460a501007387 */ /* 0x0007e80000100800 */
[----:B------:R-:W4:Y:S04]  /*174d0*/  LDL.LU R162, [R1+0x430] ;  /* 0x0004300001a27983 */ /* 0x000f280000300800 */
[----:B0-----:R-:W4:Y:S04]  /*174e0*/  LDL.LU R175, [R1+0x404] ;  /* 0x0004040001af7983 */ /* 0x001f280000300800 */
[----:B-1----:R-:W4:Y:S04]  /*174f0*/  LDL.LU R174, [R1+0x428] ;  /* 0x0004280001ae7983 */ /* 0x002f280000300800 */
[----:B---3--:R-:W3:Y:S04]  /*17500*/  LDL.LU R173, [R1+0x80c] ;  /* 0x00080c0001ad7983 */ /* 0x008ee80000300800 */
[----:B------:R-:W3:Y:S01]  /*17510*/  LDL.LU R165, [R1+0x420] ;  /* 0x0004200001a57983 */ /* 0x000ee20000300800 */
[----:B------:R-:W-:Y:S01]  /*17520*/  IADD3 R171, P3, R171, R5, RZ ;  /* 0x00000005abab7210 */ /* 0x000fe20007f7e0ff */
[----:B------:R-:W-:-:S04]  /*17530*/  IMAD.X R8, R8, 0x1, R4, P4 ;  /* 0x0000000108087824 */ /* 0x000fc800020e0604 */
[----:B------:R0:W-:Y:S04]  /*17540*/  STL [R1+0x434], R171 ;  /* 0x000434ab01007387 */ /* 0x0001e80000100800 */
[----:B0-----:R-:W3:Y:S01]  /*17550*/  LDL.LU R171, [R1+0x804] ;  /* 0x0008040001ab7983 */ /* 0x001ee20000300800 */
[----:B--2---:R-:W-:Y:S01]  /*17560*/  IADD3 R167, P4, R167, R5, RZ ;  /* 0x00000005a7a77210 */ /* 0x004fe20007f9e0ff */
[----:B------:R-:W-:-:S04]  /*17570*/  IMAD.X R177, R177, 0x1, R4, P5 ;  /* 0x00000001b1b17824 */ /* 0x000fc800028e0604 */
[----:B------:R0:W-:Y:S01]  /*17580*/  STL [R1+0x42c], R167 ;  /* 0x00042ca701007387 */ /* 0x0001e20000100800 */
[----:B------:R-:W-:-:S03]  /*17590*/  IADD3 R176, P5, R176, R5, RZ ;  /* 0x00000005b0b07210 */ /* 0x000fc60007fbe0ff */
[----:B0-----:R-:W2:Y:S01]  /*175a0*/  LDL.LU R167, [R1+0x418] ;  /* 0x0004180001a77983 */ /* 0x001ea20000300800 */
[----:B------:R-:W-:-:S03]  /*175b0*/  IMAD.X R161, R161, 0x1, R4, P6 ;  /* 0x00000001a1a17824 */ /* 0x000fc600030e0604 */
[----:B------:R-:W-:Y:S04]  /*175c0*/  STL [R1+0x458], R8 ;  /* 0x0004580801007387 */ /* 0x000fe80000100800 */
[----:B------:R0:W-:Y:S04]  /*175d0*/  STL [R1+0x448], R161 ;  /* 0x000448a101007387 */ /* 0x0001e80000100800 */
[----:B------:R-:W-:Y:S04]  /*175e0*/  STL [R1+0x450], R177 ;  /* 0x000450b101007387 */ /* 0x000fe80000100800 */
[----:B0-----:R-:W2:Y:S04]  /*175f0*/  LDL.LU R161, [R1+0x800] ;  /* 0x0008000001a17983 */ /* 0x001ea80000300800 */
[----:B------:R-:W-:Y:S04]  /*17600*/  STL [R1+0x424], R176 ;  /* 0x000424b001007387 */ /* 0x000fe80000100800 */
[----:B------:R-:W2:Y:S01]  /*17610*/  LDL.LU R158, [R1+0x410] ;  /* 0x00041000019e7983 */ /* 0x000ea20000300800 */
[----:B----4-:R-:W-:-:S03]  /*17620*/  IADD3 R157, P6, R157, R5, RZ ;  /* 0x000000059d9d7210 */ /* 0x010fc60007fde0ff */
        /* <DEDUP_REMOVED lines=8> */
[----:B------:R-:W4:Y:S01]  /*176b0*/  LDL.LU R8, [R1+0x3fc] ;  /* 0x0003fc0001087983 */ /* 0x000f220000300800 */
[----:B------:R-:W-:-:S03]  /*176c0*/  IMAD.X R164, R164, 0x1, R4, P1 ;  /* 0x00000001a4a47824 */ /* 0x000fc600008e0604 */
[----:B------:R-:W4:Y:S04]  /*176d0*/  LDL.LU R177, [R1+0x3dc] ;  /* 0x0003dc0001b17983 */ /* 0x000f280000300800 */
[----:B------:R0:W-:Y:S04]  /*176e0*/  STL [R1+0x440], R164 ;  /* 0x000440a401007387 */ /* 0x0001e80000100800 */
[----:B------:R-:W4:Y:S01]  /*176f0*/  LDL.LU R176, [R1+0x7fc] ;  /* 0x0007fc0001b07983 */ /* 0x000f220000300800 */
[----:B------:R-:W-:-:S03]  /*17700*/  IADD3 R179, P1, R179, R5, RZ ;  /* 0x00000005b3b37210 */ /* 0x000fc60007f3e0ff */
[----:B0-----:R-:W4:Y:S01]  /*17710*/  LDL.LU R164, [R1+0x3d4] ;  /* 0x0003d40001a47983 */ /* 0x001f220000300800 */
[----:B------:R-:W-:-:S03]  /*17720*/  IMAD.X R172, R172, 0x1, R4, P2 ;  /* 0x00000001acac7824 */ /* 0x000fc600010e0604 */
[----:B------:R-:W-:Y:S04]  /*17730*/  STL [R1+0x414], R179 ;  /* 0x000414b301007387 */ /* 0x000fe80000100800 */
[----:B------:R-:W-:Y:S01]  /*17740*/  STL [R1+0x438], R172 ;  /* 0x000438ac01007387 */ /* 0x000fe20000100800 */
[----:B------:R-:W-:Y:S01]  /*17750*/  IADD3 R168, P2, R168, R5, RZ ;  /* 0x00000005a8a87210 */ /* 0x000fe20007f5e0ff */
[----:B------:R-:W-:-:S04]  /*17760*/  IMAD.X R162, R162, 0x1, R4, P3 ;  /* 0x00000001a2a27824 */ /* 0x000fc800018e0604 */
[----:B------:R-:W-:Y:S01]  /*17770*/  STL [R1+0x40c], R168 ;  /* 0x00040ca801007387 */ /* 0x000fe20000100800 */
[----:B------:R-:W-:-:S03]  /*17780*/  IADD3 R175, P3, R175, R5, RZ ;  /* 0x00000005afaf7210 */ /* 0x000fc60007f7e0ff */
[----:B------:R-:W-:Y:S01]  /*17790*/  STL [R1+0x430], R162 ;  /* 0x000430a201007387 */ /* 0x000fe20000100800 */
[----:B------:R-:W-:-:S03]  /*177a0*/  IMAD.X R174, R174, 0x1, R4, P4 ;  /* 0x00000001aeae7824 */ /* 0x000fc600020e0604 */
[----:B------:R-:W-:Y:S01]  /*177b0*/  STL [R1+0x404], R175 ;  /* 0x000404af01007387 */ /* 0x000fe20000100800 */
[----:B---3--:R-:W-:Y:S01]  /*177c0*/  IMAD.X R165, R165, 0x1, R4, P5 ;  /* 0x00000001a5a57824 */ /* 0x008fe200028e0604 */
[----:B------:R-:W-:-:S04]  /*177d0*/  IADD3 R173, P4, R173, UR5, RZ ;  /* 0x00000005adad7c10 */ /* 0x000fc8000ff9e0ff */
[----:B------:R0:W-:Y:S04]  /*177e0*/  STL [R1+0x420], R165 ;  /* 0x000420a501007387 */ /* 0x0001e80000100800 */
[----:B------:R-:W-:Y:S04]  /*177f0*/  STL [R1+0x428], R174 ;  /* 0x000428ae01007387 */ /* 0x000fe80000100800 */
[----:B0-----:R-:W3:Y:S04]  /*17800*/  LDL.LU R165, [R1+0x3f8] ;  /* 0x0003f80001a57983 */ /* 0x001ee80000300800 */
[----:B------:R0:W-:Y:S04]  /*17810*/  STL [R1+0x80c], R173 ;  /* 0x00080cad01007387 */ /* 0x0001e80000100800 */
[----:B------:R-:W3:Y:S04]  /*17820*/  LDL.LU R175, [R1+0x3cc] ;  /* 0x0003cc0001af7983 */ /* 0x000ee80000300800 */
[----:B0-----:R-:W3:Y:S01]  /*17830*/  LDL.LU R173, [R1+0x3f0] ;  /* 0x0003f00001ad7983 */ /* 0x001ee20000300800 */
[----:B------:R-:W-:-:S05]  /*17840*/  IADD3 R171, P5, R171, UR5, RZ ;  /* 0x00000005abab7c10 */ /* 0x000fca000ffbe0ff */
[----:B------:R0:W-:Y:S04]  /*17850*/  STL [R1+0x804], R171 ;  /* 0x000804ab01007387 */ /* 0x0001e80000100800 */
[----:B------:R-:W3:Y:S04]  /*17860*/  LDL.LU R174, [R1+0x3c4] ;  /* 0x0003c40001ae7983 */ /* 0x000ee80000300800 */
[----:B0-----:R-:W3:Y:S01]  /*17870*/  LDL.LU R171, [R1+0x3e8] ;  /* 0x0003e80001ab7983 */ /* 0x001ee20000300800 */
[----:B--2---:R-:W-:-:S05]  /*17880*/  IMAD.X R167, R167, 0x1, R4, P6 ;  /* 0x00000001a7a77824 */ /* 0x004fca00030e0604 */
[----:B------:R0:W-:Y:S04]  /*17890*/  STL [R1+0x418], R167 ;  /* 0x000418a701007387 */ /* 0x0001e80000100800 */
[----:B0-----:R-:W2:Y:S01]  /*178a0*/  LDL.LU R167, [R1+0x3b0] ;  /* 0x0003b00001a77983 */ /* 0x001ea20000300800 */
[----:B------:R-:W-:-:S05]  /*178b0*/  IADD3 R161, P6, R161, UR5, RZ ;  /* 0x00000005a1a17c10 */ /* 0x000fca000ffde0ff */
[----:B------:R0:W-:Y:S01]  /*178c0*/  STL [R1+0x800], R161 ;  /* 0x000800a101007387 */ /* 0x0001e20000100800 */
[--C-:B------:R-:W-:Y:S01]  /*178d0*/  IMAD.X R158, R158, 0x1, R4.reuse, P1 ;  /* 0x000000019e9e7824 */ /* 0x100fe200008e0604 */
[----:B----4-:R-:W-:Y:S02]  /*178e0*/  IADD3 R154, P1, R154, UR5, RZ ;  /* 0x000000059a9a7c10 */ /* 0x010fe4000ff3e0ff */
[----:B0-----:R-:W4:Y:S01]  /*178f0*/  LDL.LU R161, [R1+0x3e0] ;  /* 0x0003e00001a17983 */ /* 0x001f220000300800 */
[----:B------:R-:W-:-:S03]  /*17900*/  IMAD.X R23, R23, 0x1, R4, P2 ;  /* 0x0000000117177824 */ /* 0x000fc600010e0604 */
[----:B------:R-:W-:Y:S01]  /*17910*/  STL [R1+0x410], R158 ;  /* 0x0004109e01007387 */ /* 0x000fe20000100800 */
[----:B------:R-:W-:-:S03]  /*17920*/  IADD3 R20, P2, R20, UR5, RZ ;  /* 0x0000000514147c10 */ /* 0x000fc6000ff5e0ff */
[----:B------:R-:W-:Y:S01]  /*17930*/  STL [R1+0x7f8], R154 ;  /* 0x0007f89a01007387 */ /* 0x000fe20000100800 */
[----:B------:R-:W-:-:S03]  /*17940*/  IMAD.X R17, R17, 0x1, R4, P3 ;  /* 0x0000000111117824 */ /* 0x000fc600018e0604 */
[----:B------:R-:W-:Y:S01]  /*17950*/  STL [R1+0x408], R23 ;  /* 0x0004081701007387 */ /* 0x000fe20000100800 */
[----:B------:R-:W-:Y:S02]  /*17960*/  IADD3 R14, P3, R14, UR5, RZ ;  /* 0x000000050e0e7c10 */ /* 0x000fe4000ff7e0ff */
[----:B------:R-:W-:Y:S01]  /*17970*/  IADD3.X R157, R157, UR60, RZ, P4, !PT ;  /* 0x0000003c9d9d7c10 */ /* 0x000fe2000a7fe4ff */
[----:B------:R-:W-:Y:S01]  /*17980*/  STL [R1+0x3f4], R20 ;  /* 0x0003f41401007387 */ /* 0x000fe20000100800 */
[----:B------:R-:W-:-:S03]  /*17990*/  IADD3 R11, P4, R11, UR5, RZ ;  /* 0x000000050b0b7c10 */ /* 0x000fc6000ff9e0ff */
[----:B------:R0:W-:Y:S01]  /*179a0*/  STL [R1+0x808], R157 ;  /* 0x0008089d01007387 */ /* 0x0001e20000100800 */
[----:B------:R-:W-:-:S03]  /*179b0*/  IADD3.X R8, R8, UR60, RZ, P5, !PT ;  /* 0x0000003c08087c10 */ /* 0x000fc6000affe4ff */
[----:B------:R-:W-:Y:S01]  /*179c0*/  STL [R1+0x400], R17 ;  /* 0x0004001101007387 */ /* 0x000fe20000100800 */
[----:B------:R-:W-:-:S03]  /*179d0*/  IADD3 R177, P5, R177, UR5, RZ ;  /* 0x00000005b1b17c10 */ /* 0x000fc6000ffbe0ff */
[----:B0-----:R-:W4:Y:S04]  /*179e0*/  LDL.LU R157, [R1+0x3a8] ;  /* 0x0003a800019d7983 */ /* 0x001f280000300800 */
[----:B------:R-:W-:Y:S01]  /*179f0*/  STL [R1+0x3ec], R14 ;  /* 0x0003ec0e01007387 */ /* 0x000fe20000100800 */
[----:B------:R-:W-:-:S03]  /*17a00*/  IADD3.X R176, R176, UR60, RZ, P6, !PT ;  /* 0x0000003cb0b07c10 */ /* 0x000fc6000b7fe4ff */
[----:B------:R0:W-:Y:S01]  /*17a10*/  STL [R1+0x3e4], R11 ;  /* 0x0003e40b01007387 */ /* 0x0001e20000100800 */
[----:B------:R-:W-:-:S03]  /*17a20*/  IADD3 R164, P6, R164, UR5, RZ ;  /* 0x00000005a4a47c10 */ /* 0x000fc6000ffde0ff */
[----:B------:R1:W-:Y:S04]  /*17a30*/  STL [R1+0x3fc], R8 ;  /* 0x0003fc0801007387 */ /* 0x0003e80000100800 */
[----:B------:R-:W4:Y:S04]  /*17a40*/  LDL.LU R179, [R1+0x3d8] ;  /* 0x0003d80001b37983 */ /* 0x000f280000300800 */
[----:B------:R1:W-:Y:S04]  /*17a50*/  STL [R1+0x3dc], R177 ;  /* 0x0003dcb101007387 */ /* 0x0003e80000100800 */
[----:B------:R-:W4:Y:S04]  /*17a60*/  LDL.LU R172, [R1+0x3a0] ;  /* 0x0003a00001ac7983 */ /* 0x000f280000300800 */
[----:B------:R-:W-:Y:S04]  /*17a70*/  STL [R1+0x7fc], R176 ;  /* 0x0007fcb001007387 */ /* 0x000fe80000100800 */
[----:B------:R-:W4:Y:S04]  /*17a80*/  LDL.LU R168, [R1+0x3d0] ;  /* 0x0003d00001a87983 */ /* 0x000f280000300800 */
[----:B------:R1:W-:Y:S04]  /*17a90*/  STL [R1+0x3d4], R164 ;  /* 0x0003d4a401007387 */ /* 0x0003e80000100800 */
[----:B------:R-:W4:Y:S04]  /*17aa0*/  LDL.LU R162, [R1+0x398] ;  /* 0x0003980001a27983 */ /* 0x000f280000300800 */
[----:B0-----:R-:W4:Y:S04]  /*17ab0*/  LDL.LU R11, [R1+0x3c8] ;  /* 0x0003c800010b7983 */ /* 0x001f280000300800 */
[----:B-1----:R-:W4:Y:S04]  /*17ac0*/  LDL.LU R8, [R1+0x390] ;  /* 0x0003900001087983 */ /* 0x002f280000300800 */
[----:B------:R-:W4:Y:S04]  /*17ad0*/  LDL.LU R177, [R1+0x3c0] ;  /* 0x0003c00001b17983 */ /* 0x000f280000300800 */
[----:B------:R-:W4:Y:S01]  /*17ae0*/  LDL.LU R164, [R1+0x388] ;  /* 0x0003880001a47983 */ /* 0x000f220000300800 */
[----:B---3--:R-:W-:-:S05]  /*17af0*/  IADD3.X R165, R165, UR60, RZ, P1, !PT ;  /* 0x0000003ca5a57c10 */ /* 0x008fca0008ffe4ff */
[----:B------:R0:W-:Y:S01]  /*17b00*/  STL [R1+0x3f8], R165 ;  /* 0x0003f8a501007387 */ /* 0x0001e20000100800 */
[----:B------:R-:W-:-:S03]  /*17b10*/  IADD3.X R173, R173, UR60, RZ, P2, !PT ;  /* 0x0000003cadad7c10 */ /* 0x000fc600097fe4ff */
[----:B0-----:R-:W3:Y:S04]  /*17b20*/  LDL.LU R165, [R1+0x3ac] ;  /* 0x0003ac0001a57983 */ /* 0x001ee80000300800 */
[----:B------:R0:W-:Y:S04]  /*17b30*/  STL [R1+0x3f0], R173 ;  /* 0x0003f0ad01007387 */ /* 0x0001e80000100800 */
[----:B0-----:R-:W3:Y:S01]  /*17b40*/  LDL.LU R173, [R1+0x380] ;  /* 0x0003800001ad7983 */ /* 0x001ee20000300800 */
[----:B------:R-:W-:-:S05]  /*17b50*/  IADD3 R175, P1, R175, UR5, RZ ;  /* 0x00000005afaf7c10 */ /* 0x000fca000ff3e0ff */
[----:B------:R-:W-:Y:S01]  /*17b60*/  STL [R1+0x3cc], R175 ;  /* 0x0003ccaf01007387 */ /* 0x000fe20000100800 */
[----:B------:R-:W-:Y:S02]  /*17b70*/  IADD3 R174, P2, R174, UR5, RZ ;  /* 0x00000005aeae7c10 */ /* 0x000fe4000ff5e0ff */
[----:B------:R-:W-:-:S05]  /*17b80*/  IADD3.X R171, R171, UR60, RZ, P3, !PT ;  /* 0x0000003cabab7c10 */ /* 0x000fca0009ffe4ff */
[----:B------:R0:W-:Y:S04]  /*17b90*/  STL [R1+0x3e8], R171 ;  /* 0x0003e8ab01007387 */ /* 0x0001e80000100800 */
[----:B------:R-:W-:Y:S04]  /*17ba0*/  STL [R1+0x3c4], R174 ;  /* 0x0003c4ae01007387 */ /* 0x000fe80000100800 */
[----:B0-----:R-:W3:Y:S04]  /*17bb0*/  LDL.LU R171, [R1+0x3a4] ;  /* 0x0003a40001ab7983 */ /* 0x001ee80000300800 */
[----:B------:R-:W3:Y:S01]  /*17bc0*/  LDL.LU R158, [R1+0x378] ;  /* 0x00037800019e7983 */ /* 0x000ee20000300800 */
[----:B--2---:R-:W-:-:S05]  /*17bd0*/  IADD3 R167, P3, R167, UR5, RZ ;  /* 0x00000005a7a77c10 */ /* 0x004fca000ff7e0ff */
[----:B------:R0:W-:Y:S04]  /*17be0*/  STL [R1+0x3b0], R167 ;  /* 0x0003b0a701007387 */ /* 0x0001e80000100800 */
[----:B------:R-:W2:Y:S04]  /*17bf0*/  LDL.LU R154, [R1+0x39c] ;  /* 0x00039c00019a7983 */ /* 0x000ea80000300800 */
[----:B------:R-:W2:Y:S01]  /*17c00*/  LDL.LU R23, [R1+0x370] ;  /* 0x0003700001177983 */ /* 0x000ea20000300800 */
[----:B----4-:R-:W-:-:S05]  /*17c10*/  IADD3.X R161, R161, UR60, RZ, P4, !PT ;  /* 0x0000003ca1a17c10 */ /* 0x010fca000a7fe4ff */
        /* <DEDUP_REMOVED lines=8> */
[----:B------:R-:W-:-:S05]  /*17ca0*/  IADD3 R157, P4, R157, UR5, RZ ;  /* 0x000000059d9d7c10 */ /* 0x000fca000ff9e0ff */
[----:B------:R0:W-:Y:S04]  /*17cb0*/  STL [R1+0x3a8], R157 ;  /* 0x0003a89d01007387 */ /* 0x0001e80000100800 */
[----:B-1----:R-:W4:Y:S04]  /*17cc0*/  LDL.LU R161, [R1+0x350] ;  /* 0x0003500001a17983 */ /* 0x002f280000300800 */
[----:B0-----:R-:W4:Y:S01]  /*17cd0*/  LDL.LU R157, [R1+0x374] ;  /* 0x00037400019d7983 */ /* 0x001f220000300800 */
[----:B------:R-:W-:Y:S02]  /*17ce0*/  IADD3.X R179, R179, UR60, RZ, P5, !PT ;  /* 0x0000003cb3b37c10 */ /* 0x000fe4000affe4ff */
[----:B------:R-:W-:-:S03]  /*17cf0*/  IADD3 R172, P5, R172, UR5, RZ ;  /* 0x00000005acac7c10 */ /* 0x000fc6000ffbe0ff */
[----:B------:R-:W-:Y:S01]  /*17d00*/  STL [R1+0x3d8], R179 ;  /* 0x0003d8b301007387 */ /* 0x000fe20000100800 */
[----:B------:R-:W-:-:S03]  /*17d10*/  IADD3.X R168, R168, UR60, RZ, P6, !PT ;  /* 0x0000003ca8a87c10 */ /* 0x000fc6000b7fe4ff */
[----:B------:R-:W-:Y:S01]  /*17d20*/  STL [R1+0x3a0], R172 ;  /* 0x0003a0ac01007387 */ /* 0x000fe20000100800 */
[----:B------:R-:W-:-:S03]  /*17d30*/  IADD3 R162, P6, R162, UR5, RZ ;  /* 0x00000005a2a27c10 */ /* 0x000fc6000ffde0ff */
[----:B------:R-:W-:Y:S01]  /*17d40*/  STL [R1+0x3d0], R168 ;  /* 0x0003d0a801007387 */ /* 0x000fe20000100800 */
[----:B------:R-:W-:-:S03]  /*17d50*/  IADD3.X R11, R11, UR60, RZ, P1, !PT ;  /* 0x0000003c0b0b7c10 */ /* 0x000fc60008ffe4ff */
[----:B------:R-:W-:Y:S01]  /*17d60*/  STL [R1+0x398], R162 ;  /* 0x000398a201007387 */ /* 0x000fe20000100800 */
[----:B------:R-:W-:Y:S02]  /*17d70*/  IADD3 R8, P1, R8, UR5, RZ ;  /* 0x0000000508087c10 */ /* 0x000fe4000ff3e0ff */
[----:B------:R-:W-:Y:S02]  /*17d80*/  IADD3.X R177, R177, UR60, RZ, P2, !PT ;  /* 0x0000003cb1b17c10 */ /* 0x000fe400097fe4ff */
[----:B------:R-:W-:Y:S01]  /*17d90*/  IADD3 R164, P2, R164, UR5, RZ ;  /* 0x00000005a4a47c10 */ /* 0x000fe2000ff5e0ff */
[----:B------:R-:W-:Y:S04]  /*17da0*/  STL [R1+0x3c8], R11 ;  /* 0x0003c80b01007387 */ /* 0x000fe80000100800 */
[----:B------:R0:W-:Y:S04]  /*17db0*/  STL [R1+0x388], R164 ;  /* 0x000388a401007387 */ /* 0x0001e80000100800 */
[----:B------:R-:W-:Y:S04]  /*17dc0*/  STL [R1+0x390], R8 ;  /* 0x0003900801007387 */ /* 0x000fe80000100800 */
[----:B0-----:R-:W4:Y:S04]  /*17dd0*/  LDL.LU R164, [R1+0x348] ;  /* 0x0003480001a47983 */ /* 0x001f280000300800 */
[----:B------:R-:W-:Y:S04]  /*17de0*/  STL [R1+0x3c0], R177 ;  /* 0x0003c0b101007387 */ /* 0x000fe80000100800 */
[----:B------:R-:W4:Y:S01]  /*17df0*/  LDL.LU R11, [R1+0x36c] ;  /* 0x00036c00010b7983 */ /* 0x000f220000300800 */
[----:B---3--:R-:W-:-:S05]  /*17e00*/  IADD3.X R165, R165, UR60, RZ, P3, !PT ;  /* 0x0000003ca5a57c10 */ /* 0x008fca0009ffe4ff */
[----:B------:R0:W-:Y:S01]  /*17e10*/  STL [R1+0x3ac], R165 ;  /* 0x0003aca501007387 */ /* 0x0001e20000100800 */
[----:B------:R-:W-:-:S03]  /*17e20*/  IADD3 R173, P3, R173, UR5, RZ ;  /* 0x00000005adad7c10 */ /* 0x000fc6000ff7e0ff */
[----:B0-----:R-:W3:Y:S04]  /*17e30*/  LDL.LU R165, [R1+0x340] ;  /* 0x0003400001a57983 */ /* 0x001ee80000300800 */
[----:B------:R-:W3:Y:S04]  /*17e40*/  LDL.LU R8, [R1+0x364] ;  /* 0x0003640001087983 */ /* 0x000ee80000300800 */
[----:B------:R-:W3:Y:S04]  /*17e50*/  LDL.LU R177, [R1+0x338] ;  /* 0x0003380001b17983 */ /* 0x000ee80000300800 */
[----:B------:R0:W-:Y:S04]  /*17e60*/  STL [R1+0x380], R173 ;  /* 0x000380ad01007387 */ /* 0x0001e80000100800 */
[----:B0-----:R-:W3:Y:S01]  /*17e70*/  LDL.LU R173, [R1+0x35c] ;  /* 0x00035c0001ad7983 */ /* 0x001ee20000300800 */
[----:B------:R-:W-:-:S02]  /*17e80*/  IADD3.X R171, R171, UR60, RZ, P4, !PT ;  /* 0x0000003cabab7c10 */ /* 0x000fc4000a7fe4ff */
[----:B------:R-:W-:-:S03]  /*17e90*/  IADD3 R158, P4, R158, UR5, RZ ;  /* 0x000000059e9e7c10 */ /* 0x000fc6000ff9e0ff */
[----:B------:R0:W-:Y:S04]  /*17ea0*/  STL [R1+0x3a4], R171 ;  /* 0x0003a4ab01007387 */ /* 0x0001e80000100800 */
[----:B0-----:R-:W3:Y:S04]  /*17eb0*/  LDL.LU R171, [R1+0x330] ;  /* 0x0003300001ab7983 */ /* 0x001ee80000300800 */
[----:B------:R-:W-:Y:S01]  /*17ec0*/  STL [R1+0x378], R158 ;  /* 0x0003789e01007387 */ /* 0x000fe20000100800 */
[----:B--2---:R-:W-:Y:S02]  /*17ed0*/  IADD3.X R154, R154, UR60, RZ, P5, !PT ;  /* 0x0000003c9a9a7c10 */ /* 0x004fe4000affe4ff */
[----:B------:R-:W-:-:S03]  /*17ee0*/  IADD3 R23, P5, R23, UR5, RZ ;  /* 0x0000000517177c10 */ /* 0x000fc6000ffbe0ff */
[----:B------:R-:W-:Y:S04]  /*17ef0*/  STL [R1+0x39c], R154 ;  /* 0x00039c9a01007387 */ /* 0x000fe80000100800 */
[----:B------:R-:W-:Y:S01]  /*17f00*/  STL [R1+0x370], R23 ;  /* 0x0003701701007387 */ /* 0x000fe20000100800 */
[----:B----4-:R-:W-:Y:S02]  /*17f10*/  IADD3.X R20, R20, UR60, RZ, P6, !PT ;  /* 0x0000003c14147c10 */ /* 0x010fe4000b7fe4ff */
[----:B------:R-:W-:Y:S02]  /*17f20*/  IADD3 R17, P6, R17, UR5, RZ ;  /* 0x0000000511117c10 */ /* 0x000fe4000ffde0ff */
[----:B------:R-:W-:Y:S02]  /*17f30*/  IADD3.X R14, R14, UR60, RZ, P1, !PT ;  /* 0x0000003c0e0e7c10 */ /* 0x000fe40008ffe4ff */
[----:B------:R-:W-:Y:S01]  /*17f40*/  IADD3 R167, P1, R167, UR5, RZ ;  /* 0x00000005a7a77c10 */ /* 0x000fe2000ff3e0ff */
[----:B------:R-:W-:Y:S01]  /*17f50*/  STL [R1+0x394], R20 ;  /* 0x0003941401007387 */ /* 0x000fe20000100800 */
[----:B------:R-:W-:-:S03]  /*17f60*/  IADD3.X R176, R176, UR60, RZ, P2, !PT ;  /* 0x0000003cb0b07c10 */ /* 0x000fc600097fe4ff */
[----:B------:R0:W-:Y:S01]  /*17f70*/  STL [R1+0x360], R167 ;  /* 0x000360a701007387 */ /* 0x0001e20000100800 */
[----:B------:R-:W-:-:S03]  /*17f80*/  IADD3 R175, P2, R175, UR5, RZ ;  /* 0x00000005afaf7c10 */ /* 0x000fc6000ff5e0ff */
[----:B------:R-:W-:Y:S01]  /*17f90*/  STL [R1+0x368], R17 ;  /* 0x0003681101007387 */ /* 0x000fe20000100800 */
[----:B------:R-:W-:-:S03]  /*17fa0*/  IADD3.X R174, R174, UR60, RZ, P3, !PT ;  /* 0x0000003caeae7c10 */ /* 0x000fc60009ffe4ff */
[----:B0-----:R-:W2:Y:S04]  /*17fb0*/  LDL.LU R167, [R1+0x354] ;  /* 0x0003540001a77983 */ /* 0x001ea80000300800 */
[----:B------:R-:W-:Y:S04]  /*17fc0*/  STL [R1+0x38c], R14 ;  /* 0x00038c0e01007387 */ /* 0x000fe80000100800 */
[----:B------:R-:W-:Y:S01]  /*17fd0*/  STL [R1+0x384], R176 ;  /* 0x000384b001007387 */ /* 0x000fe20000100800 */
[----:B------:R-:W-:-:S03]  /*17fe0*/  IADD3 R161, P3, R161, UR5, RZ ;  /* 0x00000005a1a17c10 */ /* 0x000fc6000ff7e0ff */
[----:B------:R-:W-:Y:S01]  /*17ff0*/  STL [R1+0x358], R175 ;  /* 0x000358af01007387 */ /* 0x000fe20000100800 */
[----:B------:R-:W-:-:S03]  /*18000*/  IADD3.X R157, R157, UR60, RZ, P4, !PT ;  /* 0x0000003c9d9d7c10 */ /* 0x000fc6000a7fe4ff */
[----:B------:R-:W4:Y:S04]  /*18010*/  LDL.LU R172, [R1+0x328] ;  /* 0x0003280001ac7983 */ /* 0x000f280000300800 */
[----:B------:R-:W-:Y:S04]  /*18020*/  STL [R1+0x37c], R174 ;  /* 0x00037cae01007387 */ /* 0x000fe80000100800 */
[----:B------:R0:W-:Y:S04]  /*18030*/  STL [R1+0x350], R161 ;  /* 0x000350a101007387 */ /* 0x0001e80000100800 */
[----:B0-----:R-:W4:Y:S04]  /*18040*/  LDL.LU R161, [R1+0x34c] ;  /* 0x00034c0001a17983 */ /* 0x001f280000300800 */
[----:B------:R-:W4:Y:S04]  /*18050*/  LDL.LU R168, [R1+0x320] ;  /* 0x0003200001a87983 */ /* 0x000f280000300800 */
[----:B------:R0:W-:Y:S04]  /*18060*/  STL [R1+0x374], R157 ;  /* 0x0003749d01007387 */ /* 0x0001e80000100800 */
[----:B------:R-:W4:Y:S04]  /*18070*/  LDL.LU R176, [R1+0x344] ;  /* 0x0003440001b07983 */ /* 0x000f280000300800 */
[----:B------:R-:W4:Y:S04]  /*18080*/  LDL.LU R175, [R1+0x318] ;  /* 0x0003180001af7983 */ /* 0x000f280000300800 */
[----:B------:R-:W4:Y:S04]  /*18090*/  LDL.LU R174, [R1+0x33c] ;  /* 0x00033c0001ae7983 */ /* 0x000f280000300800 */
[----:B0-----:R-:W4:Y:S01]  /*180a0*/  LDL.LU R157, [R1+0x310] ;  /* 0x00031000019d7983 */ /* 0x001f220000300800 */
[----:B------:R-:W-:-:S05]  /*180b0*/  IADD3 R164, P4, R164, UR5, RZ ;  /* 0x00000005a4a47c10 */ /* 0x000fca000ff9e0ff */
[----:B------:R0:W-:Y:S01]  /*180c0*/  STL [R1+0x348], R164 ;  /* 0x000348a401007387 */ /* 0x0001e20000100800 */
[----:B------:R-:W-:-:S03]  /*180d0*/  IADD3.X R11, R11, UR60, RZ, P5, !PT ;  /* 0x0000003c0b0b7c10 */ /* 0x000fc6000affe4ff */
[----:B0-----:R-:W4:Y:S01]  /*180e0*/  LDL.LU R164, [R1+0x334] ;  /* 0x0003340001a47983 */ /* 0x001f220000300800 */
[----:B---3--:R-:W-:-:S05]  /*180f0*/  IADD3 R165, P5, R165, UR5, RZ ;  /* 0x00000005a5a57c10 */ /* 0x008fca000ffbe0ff */
[----:B------:R0:W-:Y:S01]  /*18100*/  STL [R1+0x340], R165 ;  /* 0x000340a501007387 */ /* 0x0001e20000100800 */
[----:B------:R-:W-:-:S03]  /*18110*/  IADD3.X R8, R8, UR60, RZ, P6, !PT ;  /* 0x0000003c08087c10 */ /* 0x000fc6000b7fe4ff */
[----:B0-----:R-:W3:Y:S01]  /*18120*/  LDL.LU R165, [R1+0x308] ;  /* 0x0003080001a57983 */ /* 0x001ee20000300800 */
[----:B------:R-:W-:-:S03]  /*18130*/  IADD3.X R173, R173, UR60, RZ, P1, !PT ;  /* 0x0000003cadad7c10 */ /* 0x000fc60008ffe4ff */
[----:B------:R-:W-:Y:S04]  /*18140*/  STL [R1+0x36c], R11 ;  /* 0x00036c0b01007387 */ /* 0x000fe80000100800 */
[----:B------:R0:W-:Y:S04]  /*18150*/  STL [R1+0x35c], R173 ;  /* 0x00035cad01007387 */ /* 0x0001e80000100800 */
[----:B------:R-:W-:Y:S04]  /*18160*/  STL [R1+0x364], R8 ;  /* 0x0003640801007387 */ /* 0x000fe80000100800 */
[----:B0-----:R-:W3:Y:S01]  /*18170*/  LDL.LU R173, [R1+0x32c] ;  /* 0x00032c0001ad7983 */ /* 0x001ee20000300800 */
[----:B------:R-:W-:-:S05]  /*18180*/  IADD3 R177, P6, R177, UR5, RZ ;  /* 0x00000005b1b17c10 */ /* 0x000fca000ffde0ff */
[----:B------:R-:W-:Y:S04]  /*18190*/  STL [R1+0x338], R177 ;  /* 0x000338b101007387 */ /* 0x000fe80000100800 */
[----:B------:R-:W3:Y:S01]  /*181a0*/  LDL.LU R162, [R1+0x300] ;  /* 0x0003000001a27983 */ /* 0x000ee20000300800 */
[----:B------:R-:W-:-:S03]  /*181b0*/  IADD3 R171, P1, R171, UR5, RZ ;  /* 0x00000005abab7c10 */ /* 0x000fc6000ff3e0ff */
        /* <DEDUP_REMOVED lines=10> */
[----:B--2---:R-:W-:-:S05]  /*18260*/  IADD3.X R167, R167, UR60, RZ, P2, !PT ;  /* 0x0000003ca7a77c10 */ /* 0x004fca00097fe4ff */
[----:B------:R0:W-:Y:S04]  /*18270*/  STL [R1+0x354], R167 ;  /* 0x000354a701007387 */ /* 0x0001e80000100800 */
[----:B------:R-:W2:Y:S04]  /*18280*/  LDL.LU R177, [R1+0x2d8] ;  /* 0x0002d80001b17983 */ /* 0x000ea80000300800 */
[----:B0-----:R-:W2:Y:S01]  /*18290*/  LDL.LU R167, [R1+0x2fc] ;  /* 0x0002fc0001a77983 */ /* 0x001ea20000300800 */
[----:B----4-:R-:W-:Y:S02]  /*182a0*/  IADD3 R172, P2, R172, UR5, RZ ;  /* 0x00000005acac7c10 */ /* 0x010fe4000ff5e0ff */
[----:B------:R-:W-:-:S02]  /*182b0*/  IADD3.X R161, R161, UR60, RZ, P3, !PT ;  /* 0x0000003ca1a17c10 */ /* 0x000fc40009ffe4ff */
[----:B------:R-:W-:-:S03]  /*182c0*/  IADD3 R168, P3, R168, UR5, RZ ;  /* 0x00000005a8a87c10 */ /* 0x000fc6000ff7e0ff */
[----:B------:R0:W-:Y:S01]  /*182d0*/  STL [R1+0x34c], R161 ;  /* 0x00034ca101007387 */ /* 0x0001e20000100800 */
[----:B------:R-:W-:-:S03]  /*182e0*/  IADD3.X R176, R176, UR60, RZ, P4, !PT ;  /* 0x0000003cb0b07c10 */ /* 0x000fc6000a7fe4ff */
[----:B0-----:R-:W4:Y:S01]  /*182f0*/  LDL.LU R161, [R1+0x2d0] ;  /* 0x0002d00001a17983 */ /* 0x001f220000300800 */
[----:B------:R-:W-:Y:S02]  /*18300*/  IADD3 R175, P4, R175, UR5, RZ ;  /* 0x00000005afaf7c10 */ /* 0x000fe4000ff9e0ff */
[----:B------:R-:W-:Y:S01]  /*18310*/  IADD3.X R174, R174, UR60, RZ, P5, !PT ;  /* 0x0000003caeae7c10 */ /* 0x000fe2000affe4ff */
[----:B------:R-:W-:Y:S01]  /*18320*/  STL [R1+0x328], R172 ;  /* 0x000328ac01007387 */ /* 0x000fe20000100800 */
[----:B------:R-:W-:-:S03]  /*18330*/  IADD3 R157, P5, R157, UR5, RZ ;  /* 0x000000059d9d7c10 */ /* 0x000fc6000ffbe0ff */
[----:B------:R-:W-:Y:S04]  /*18340*/  STL [R1+0x320], R168 ;  /* 0x000320a801007387 */ /* 0x000fe80000100800 */
[----:B------:R-:W-:Y:S04]  /*18350*/  STL [R1+0x344], R176 ;  /* 0x000344b001007387 */ /* 0x000fe80000100800 */
[----:B------:R0:W-:Y:S04]  /*18360*/  STL [R1+0x310], R157 ;  /* 0x0003109d01007387 */ /* 0x0001e80000100800 */
[----:B------:R-:W-:Y:S04]  /*18370*/  STL [R1+0x318], R175 ;  /* 0x000318af01007387 */ /* 0x000fe80000100800 */
[----:B0-----:R-:W4:Y:S04]  /*18380*/  LDL.LU R157, [R1+0x2f4] ;  /* 0x0002f400019d7983 */ /* 0x001f280000300800 */
[----:B------:R-:W-:Y:S04]  /*18390*/  STL [R1+0x33c], R174 ;  /* 0x00033cae01007387 */ /* 0x000fe80000100800 */
[----:B------:R-:W4:Y:S01]  /*183a0*/  LDL.LU R176, [R1+0x2c8] ;  /* 0x0002c80001b07983 */ /* 0x000f220000300800 */
[----:B------:R-:W-:-:S05]  /*183b0*/  IADD3.X R164, R164, UR60, RZ, P6, !PT ;  /* 0x0000003ca4a47c10 */ /* 0x000fca000b7fe4ff */
[----:B------:R0:W-:Y:S04]  /*183c0*/  STL [R1+0x334], R164 ;  /* 0x000334a401007387 */ /* 0x0001e80000100800 */
[----:B0-----:R-:W4:Y:S04]  /*183d0*/  LDL.LU R164, [R1+0x2ec] ;  /* 0x0002ec0001a47983 */ /* 0x001f280000300800 */
[----:B------:R-:W4:Y:S04]  /*183e0*/  LDL.LU R175, [R1+0x2c0] ;  /* 0x0002c00001af7983 */ /* 0x000f280000300800 */
[----:B------:R-:W4:Y:S01]  /*183f0*/  LDL.LU R174, [R1+0x2e4] ;  /* 0x0002e40001ae7983 */ /* 0x000f220000300800 */
[----:B---3--:R-:W-:-:S05]  /*18400*/  IADD3 R165, P6, R165, UR5, RZ ;  /* 0x00000005a5a57c10 */ /* 0x008fca000ffde0ff */
[----:B------:R0:W-:Y:S04]  /*18410*/  STL [R1+0x308], R165 ;  /* 0x000308a501007387 */ /* 0x0001e80000100800 */
[----:B0-----:R-:W3:Y:S01]  /*18420*/  LDL.LU R165, [R1+0x2b8] ;  /* 0x0002b80001a57983 */ /* 0x001ee20000300800 */
[----:B------:R-:W-:-:S05]  /*18430*/  IADD3.X R173, R173, UR60, RZ, P1, !PT ;  /* 0x0000003cadad7c10 */ /* 0x000fca0008ffe4ff */
[----:B------:R0:W-:Y:S04]  /*18440*/  STL [R1+0x32c], R173 ;  /* 0x00032cad01007387 */ /* 0x0001e80000100800 */
[----:B0-----:R-:W3:Y:S01]  /*18450*/  LDL.LU R173, [R1+0x2dc] ;  /* 0x0002dc0001ad7983 */ /* 0x001ee20000300800 */
[----:B------:R-:W-:Y:S02]  /*18460*/  IADD3 R162, P1, R162, UR5, RZ ;  /* 0x00000005a2a27c10 */ /* 0x000fe4000ff3e0ff */
[----:B------:R-:W-:Y:S02]  /*18470*/  IADD3.X R158, R158, UR60, RZ, P2, !PT ;  /* 0x0000003c9e9e7c10 */ /* 0x000fe400097fe4ff */
[----:B------:R-:W-:Y:S01]  /*18480*/  IADD3 R154, P2, R154, UR5, RZ ;  /* 0x000000059a9a7c10 */ /* 0x000fe2000ff5e0ff */
[----:B------:R-:W-:Y:S01]  /*18490*/  STL [R1+0x300], R162 ;  /* 0x000300a201007387 */ /* 0x000fe20000100800 */
[----:B------:R-:W-:-:S03]  /*184a0*/  IADD3.X R23, R23, UR60, RZ, P3, !PT ;  /* 0x0000003c17177c10 */ /* 0x000fc60009ffe4ff */
[----:B------:R-:W-:Y:S01]  /*184b0*/  STL [R1+0x324], R158 ;  /* 0x0003249e01007387 */ /* 0x000fe20000100800 */
[----:B------:R-:W-:Y:S02]  /*184c0*/  IADD3 R20, P3, R20, UR5, RZ ;  /* 0x0000000514147c10 */ /* 0x000fe4000ff7e0ff */
[----:B------:R-:W-:Y:S01]  /*184d0*/  IADD3.X R17, R17, UR60, RZ, P4, !PT ;  /* 0x0000003c11117c10 */ /* 0x000fe2000a7fe4ff */
[----:B------:R-:W-:Y:S01]  /*184e0*/  STL [R1+0x2f8], R154 ;  /* 0x0002f89a01007387 */ /* 0x000fe20000100800 */
[----:B------:R-:W-:-:S03]  /*184f0*/  IADD3 R171, P4, R171, UR5, RZ ;  /* 0x00000005abab7c10 */ /* 0x000fc6000ff9e0ff */
[----:B------:R-:W-:Y:S01]  /*18500*/  STL [R1+0x31c], R23 ;  /* 0x00031c1701007387 */ /* 0x000fe20000100800 */
[----:B------:R-:W-:-:S03]  /*18510*/  IADD3.X R14, R14, UR60, RZ, P5, !PT ;  /* 0x0000003c0e0e7c10 */ /* 0x000fc6000affe4ff */
[----:B------:R0:W-:Y:S01]  /*18520*/  STL [R1+0x2e8], R171 ;  /* 0x0002e8ab01007387 */ /* 0x0001e20000100800 */
[----:B------:R-:W-:-:S03]  /*18530*/  IADD3 R11, P5, R11, UR5, RZ ;  /* 0x000000050b0b7c10 */ /* 0x000fc6000ffbe0ff */
[----:B------:R-:W-:Y:S01]  /*18540*/  STL [R1+0x2f0], R20 ;  /* 0x0002f01401007387 */ /* 0x000fe20000100800 */
[----:B------:R-:W-:-:S03]  /*18550*/  IADD3.X R8, R8, UR60, RZ, P6, !PT ;  /* 0x0000003c08087c10 */ /* 0x000fc6000b7fe4ff */
[----:B0-----:R-:W3:Y:S04]  /*18560*/  LDL.LU R171, [R1+0x2b0] ;  /* 0x0002b00001ab7983 */ /* 0x001ee80000300800 */
[----:B------:R-:W-:Y:S04]  /*18570*/  STL [R1+0x314], R17 ;  /* 0x0003141101007387 */ /* 0x000fe80000100800 */
[----:B------:R-:W-:Y:S04]  /*18580*/  STL [R1+0x30c], R14 ;  /* 0x00030c0e01007387 */ /* 0x000fe80000100800 */
[----:B------:R-:W-:Y:S04]  /*18590*/  STL [R1+0x2e0], R11 ;  /* 0x0002e00b01007387 */ /* 0x000fe80000100800 */
[----:B------:R-:W3:Y:S04]  /*185a0*/  LDL.LU R172, [R1+0x2d4] ;  /* 0x0002d40001ac7983 */ /* 0x000ee80000300800 */
[----:B------:R-:W-:Y:S01]  /*185b0*/  STL [R1+0x304], R8 ;  /* 0x0003040801007387 */ /* 0x000fe20000100800 */
[----:B--2---:R-:W-:-:S02]  /*185c0*/  IADD3 R177, P6, R177, UR5, RZ ;  /* 0x00000005b1b17c10 */ /* 0x004fc4000ffde0ff */
[----:B------:R-:W-:-:S05]  /*185d0*/  IADD3.X R167, R167, UR60, RZ, P1, !PT ;  /* 0x0000003ca7a77c10 */ /* 0x000fca0008ffe4ff */
[----:B------:R0:W-:Y:S04]  /*185e0*/  STL [R1+0x2fc], R167 ;  /* 0x0002fca701007387 */ /* 0x0001e80000100800 */
[----:B------:R1:W-:Y:S04]  /*185f0*/  STL [R1+0x2d8], R177 ;  /* 0x0002d8b101007387 */ /* 0x0003e80000100800 */
[----:B0-----:R-:W2:Y:S04]  /*18600*/  LDL.LU R167, [R1+0x2a8] ;  /* 0x0002a80001a77983 */ /* 0x001ea80000300800 */
[----:B------:R-:W2:Y:S04]  /*18610*/  LDL.LU R168, [R1+0x2cc] ;  /* 0x0002cc0001a87983 */ /* 0x000ea80000300800 */
[----:B------:R-:W2:Y:S04]  /*18620*/  LDL.LU R11, [R1+0x2a0] ;  /* 0x0002a000010b7983 */ /* 0x000ea80000300800 */
[----:B------:R-:W2:Y:S01]  /*18630*/  LDL.LU R8, [R1+0x2c4] ;  /* 0x0002c40001087983 */ /* 0x000ea20000300800 */
[----:B----4-:R-:W-:-:S05]  /*18640*/  IADD3 R161, P1, R161, UR5, RZ ;  /* 0x00000005a1a17c10 */ /* 0x010fca000ff3e0ff */
[----:B------:R0:W-:Y:S04]  /*18650*/  STL [R1+0x2d0], R161 ;  /* 0x0002d0a101007387 */ /* 0x0001e80000100800 */
[----:B-1----:R-:W4:Y:S04]  /*18660*/  LDL.LU R177, [R1+0x298] ;  /* 0x0002980001b17983 */ /* 0x002f280000300800 */
[----:B0-----:R-:W4:Y:S01]  /*18670*/  LDL.LU R161, [R1+0x2bc] ;  /* 0x0002bc0001a17983 */ /* 0x001f220000300800 */
[----:B------:R-:W-:-:S05]  /*18680*/  IADD3.X R157, R157, UR60, RZ, P2, !PT ;  /* 0x0000003c9d9d7c10 */ /* 0x000fca00097fe4ff */
[----:B------:R0:W-:Y:S01]  /*18690*/  STL [R1+0x2f4], R157 ;  /* 0x0002f49d01007387 */ /* 0x0001e20000100800 */
[----:B------:R-:W-:-:S03]  /*186a0*/  IADD3 R176, P2, R176, UR5, RZ ;  /* 0x00000005b0b07c10 */ /* 0x000fc6000ff5e0ff */
[----:B0-----:R-:W4:Y:S01]  /*186b0*/  LDL.LU R157, [R1+0x290] ;  /* 0x00029000019d7983 */ /* 0x001f220000300800 */
[----:B------:R-:W-:Y:S02]  /*186c0*/  IADD3.X R164, R164, UR60, RZ, P3, !PT ;  /* 0x0000003ca4a47c10 */ /* 0x000fe40009ffe4ff */
[----:B------:R-:W-:-:S03]  /*186d0*/  IADD3 R175, P3, R175, UR5, RZ ;  /* 0x00000005afaf7c10 */ /* 0x000fc6000ff7e0ff */
[----:B------:R0:W-:Y:S01]  /*186e0*/  STL [R1+0x2ec], R164 ;  /* 0x0002eca401007387 */ /* 0x0001e20000100800 */
[----:B------:R-:W-:-:S03]  /*186f0*/  IADD3.X R174, R174, UR60, RZ, P4, !PT ;  /* 0x0000003caeae7c10 */ /* 0x000fc6000a7fe4ff */
[----:B0-----:R-:W4:Y:S04]  /*18700*/  LDL.LU R164, [R1+0x2b4] ;  /* 0x0002b40001a47983 */ /* 0x001f280000300800 */
[----:B------:R-:W-:Y:S01]  /*18710*/  STL [R1+0x2c8], R176 ;  /* 0x0002c8b001007387 */ /* 0x000fe20000100800 */
[----:B---3--:R-:W-:-:S05]  /*18720*/  IADD3 R165, P4, R165, UR5, RZ ;  /* 0x00000005a5a57c10 */ /* 0x008fca000ff9e0ff */
[----:B------:R0:W-:Y:S04]  /*18730*/  STL [R1+0x2b8], R165 ;  /* 0x0002b8a501007387 */ /* 0x0001e80000100800 */
[----:B------:R1:W-:Y:S04]  /*18740*/  STL [R1+0x2c0], R175 ;  /* 0x0002c0af01007387 */ /* 0x0003e80000100800 */
[----:B0-----:R-:W3:Y:S04]  /*18750*/  LDL.LU R165, [R1+0x288] ;  /* 0x0002880001a57983 */ /* 0x001ee80000300800 */
[----:B------:R0:W-:Y:S01]  /*18760*/  STL [R1+0x2e4], R174 ;  /* 0x0002e4ae01007387 */ /* 0x0001e20000100800 */
[----:B------:R-:W-:-:S03]  /*18770*/  IADD3.X R173, R173, UR60, RZ, P5, !PT ;  /* 0x0000003cadad7c10 */ /* 0x000fc6000affe4ff */
[----:B------:R-:W3:Y:S04]  /*18780*/  LDL.LU R162, [R1+0x2ac] ;  /* 0x0002ac0001a27983 */ /* 0x000ee80000300800 */
[----:B------:R-:W3:Y:S04]  /*18790*/  LDL.LU R158, [R1+0x280] ;  /* 0x00028000019e7983 */ /* 0x000ee80000300800 */
[----:B------:R-:W3:Y:S04]  /*187a0*/  LDL.LU R154, [R1+0x2a4] ;  /* 0x0002a400019a7983 */ /* 0x000ee80000300800 */
[----:B------:R0:W-:Y:S04]  /*187b0*/  STL [R1+0x2dc], R173 ;  /* 0x0002dcad01007387 */ /* 0x0001e80000100800 */
[----:B------:R-:W3:Y:S04]  /*187c0*/  LDL.LU R23, [R1+0x278] ;  /* 0x0002780001177983 */ /* 0x000ee80000300800 */
[----:B------:R-:W3:Y:S04]  /*187d0*/  LDL.LU R20, [R1+0x29c] ;  /* 0x00029c0001147983 */ /* 0x000ee80000300800 */
[----:B------:R-:W3:Y:S04]  /*187e0*/  LDL.LU R17, [R1+0x270] ;  /* 0x0002700001117983 */ /* 0x000ee80000300800 */
[----:B------:R-:W3:Y:S04]  /*187f0*/  LDL.LU R176, [R1+0x294] ;  /* 0x0002940001b07983 */ /* 0x000ee80000300800 */
[----:B------:R-:W3:Y:S04]  /*18800*/  LDL.LU R14, [R1+0x268] ;  /* 0x00026800010e7983 */ /* 0x000ee80000300800 */
[----:B-1----:R-:W3:Y:S04]  /*18810*/  LDL.LU R175, [R1+0x28c] ;  /* 0x00028c0001af7983 */ /* 0x002ee80000300800 */
[----:B0-----:R-:W3:Y:S01]  /*18820*/  LDL.LU R174, [R1+0x260] ;  /* 0x0002600001ae7983 */ /* 0x001ee20000300800 */
[----:B------:R-:W-:-:S05]  /*18830*/  IADD3 R171, P5, R171, UR5, RZ ;  /* 0x00000005abab7c10 */ /* 0x000fca000ffbe0ff */
[----:B------:R0:W-:Y:S04]  /*18840*/  STL [R1+0x2b0], R171 ;  /* 0x0002b0ab01007387 */ /* 0x0001e80000100800 */
[----:B------:R-:W3:Y:S01]  /*18850*/  LDL.LU R173, [R1+0x284] ;  /* 0x0002840001ad7983 */ /* 0x000ee20000300800 */
[----:B------:R-:W-:-:S03]  /*18860*/  IADD3.X R172, R172, UR60, RZ, P6, !PT ;  /* 0x0000003cacac7c10 */ /* 0x000fc6000b7fe4ff */
[----:B0-----:R-:W3:Y:S01]  /*18870*/  LDL.LU R171, [R1+0x258] ;  /* 0x0002580001ab7983 */ /* 0x001ee20000300800 */
[----:B--2---:R-:W-:Y:S02]  /*18880*/  IADD3 R167, P6, R167, UR5, RZ ;  /* 0x00000005a7a77c10 */ /* 0x004fe4000ffde0ff */
[----:B------:R-:W-:-:S03]  /*18890*/  IADD3.X R168, R168, UR60, RZ, P1, !PT ;  /* 0x0000003ca8a87c10 */ /* 0x000fc60008ffe4ff */
[----:B------:R0:W-:Y:S01]  /*188a0*/  STL [R1+0x2a8], R167 ;  /* 0x0002a8a701007387 */ /* 0x0001e20000100800 */
[----:B------:R-:W-:Y:S02]  /*188b0*/  IADD3 R11, P1, R11, UR5, RZ ;  /* 0x000000050b0b7c10 */ /* 0x000fe4000ff3e0ff */
[----:B------:R-:W-:Y:S01]  /*188c0*/  IADD3.X R8, R8, UR60, RZ, P2, !PT ;  /* 0x0000003c08087c10 */ /* 0x000fe200097fe4ff */
[----:B0-----:R-:W2:Y:S04]  /*188d0*/  LDL.LU R167, [R1+0x27c] ;  /* 0x00027c0001a77983 */ /* 0x001ea80000300800 */
[----:B------:R-:W-:Y:S04]  /*188e0*/  STL [R1+0x2d4], R172 ;  /* 0x0002d4ac01007387 */ /* 0x000fe80000100800 */
[----:B------:R-:W-:Y:S04]  /*188f0*/  STL [R1+0x2cc], R168 ;  /* 0x0002cca801007387 */ /* 0x000fe80000100800 */
[----:B------:R-:W-:Y:S01]  /*18900*/  STL [R1+0x2a0], R11 ;  /* 0x0002a00b01007387 */ /* 0x000fe20000100800 */
[----:B----4-:R-:W-:-:S02]  /*18910*/  IADD3 R177, P2, R177, UR5, RZ ;  /* 0x00000005b1b17c10 */ /* 0x010fc4000ff5e0ff */
[----:B------:R-:W-:-:S05]  /*18920*/  IADD3.X R161, R161, UR60, RZ, P3, !PT ;  /* 0x0000003ca1a17c10 */ /* 0x000fca0009ffe4ff */
[----:B------:R0:W-:Y:S04]  /*18930*/  STL [R1+0x2bc], R161 ;  /* 0x0002bca101007387 */ /* 0x0001e80000100800 */
[----:B------:R-:W-:Y:S04]  /*18940*/  STL [R1+0x2c4], R8 ;  /* 0x0002c40801007387 */ /* 0x000fe80000100800 */
[----:B0-----:R-:W4:Y:S04]  /*18950*/  LDL.LU R161, [R1+0x250] ;  /* 0x0002500001a17983 */ /* 0x001f280000300800 */
[----:B------:R-:W-:Y:S04]  /*18960*/  STL [R1+0x298], R177 ;  /* 0x000298b101007387 */ /* 0x000fe80000100800 */
[----:B------:R-:W4:Y:S01]  /*18970*/  LDL.LU R11, [R1+0x274] ;  /* 0x00027400010b7983 */ /* 0x000f220000300800 */
[----:B------:R-:W-:-:S05]  /*18980*/  IADD3 R157, P3, R157, UR5, RZ ;  /* 0x000000059d9d7c10 */ /* 0x000fca000ff7e0ff */
[----:B------:R0:W-:Y:S04]  /*18990*/  STL [R1+0x290], R157 ;  /* 0x0002909d01007387 */ /* 0x0001e80000100800 */
[----:B0-----:R-:W4:Y:S04]  /*189a0*/  LDL.LU R157, [R1+0x248] ;  /* 0x00024800019d7983 */ /* 0x001f280000300800 */
[----:B------:R-:W4:Y:S04]  /*189b0*/  LDL.LU R8, [R1+0x26c] ;  /* 0x00026c0001087983 */ /* 0x000f280000300800 */
[----:B------:R-:W4:Y:S01]  /*189c0*/  LDL.LU R177, [R1+0x240] ;  /* 0x0002400001b17983 */ /* 0x000f220000300800 */
[----:B------:R-:W-:-:S05]  /*189d0*/  IADD3.X R164, R164, UR60, RZ, P4, !PT ;  /* 0x0000003ca4a47c10 */ /* 0x000fca000a7fe4ff */
[----:B------:R0:W-:Y:S04]  /*189e0*/  STL [R1+0x2b4], R164 ;  /* 0x0002b4a401007387 */ /* 0x0001e80000100800 */
[----:B0-----:R-:W4:Y:S01]  /*189f0*/  LDL.LU R164, [R1+0x264] ;  /* 0x0002640001a47983 */ /* 0x001f220000300800 */
[----:B---3--:R-:W-:-:S05]  /*18a00*/  IADD3 R165, P4, R165, UR5, RZ ;  /* 0x00000005a5a57c10 */ /* 0x008fca000ff9e0ff */
[----:B------:R0:W-:Y:S01]  /*18a10*/  STL [R1+0x288], R165 ;  /* 0x000288a501007387 */ /* 0x0001e20000100800 */
[----:B------:R-:W-:Y:S02]  /*18a20*/  IADD3.X R162, R162, UR60, RZ, P5, !PT ;  /* 0x0000003ca2a27c10 */ /* 0x000fe4000affe4ff */
[----:B------:R-:W-:Y:S01]  /*18a30*/  IADD3 R158, P5, R158, UR5, RZ ;  /* 0x000000059e9e7c10 */ /* 0x000fe2000ffbe0ff */
[----:B0-----:R-:W3:Y:S01]  /*18a40*/  LDL.LU R165, [R1+0x238] ;  /* 0x0002380001a57983 */ /* 0x001ee20000300800 */
[----:B------:R-:W-:-:S03]  /*18a50*/  IADD3.X R154, R154, UR60, RZ, P6, !PT ;  /* 0x0000003c9a9a7c10 */ /* 0x000fc6000b7fe4ff */
[----:B------:R-:W-:Y:S01]  /*18a60*/  STL [R1+0x2ac], R162 ;  /* 0x0002aca201007387 */ /* 0x000fe20000100800 */
[----:B------:R-:W-:-:S03]  /*18a70*/  IADD3 R23, P6, R23, UR5, RZ ;  /* 0x0000000517177c10 */ /* 0x000fc6000ffde0ff */
[----:B------:R-:W-:Y:S01]  /*18a80*/  STL [R1+0x280], R158 ;  /* 0x0002809e01007387 */ /* 0x000fe20000100800 */
[----:B------:R-:W-:-:S03]  /*18a90*/  IADD3.X R20, R20, UR60, RZ, P1, !PT ;  /* 0x0000003c14147c10 */ /* 0x000fc60008ffe4ff */
        /* <DEDUP_REMOVED lines=9> */
[----:B0-----:R-:W3:Y:S04]  /*18b30*/  LDL.LU R176, [R1+0x25c] ;  /* 0x00025c0001b07983 */ /* 0x001ee80000300800 */
[----:B------:R-:W-:Y:S04]  /*18b40*/  STL [R1+0x270], R17 ;  /* 0x0002701101007387 */ /* 0x000fe80000100800 */
[----:B------:R-:W-:Y:S04]  /*18b50*/  STL [R1+0x268], R14 ;  /* 0x0002680e01007387 */ /* 0x000fe80000100800 */
[----:B------:R0:W-:Y:S04]  /*18b60*/  STL [R1+0x28c], R175 ;  /* 0x00028caf01007387 */ /* 0x0001e80000100800 */
[----:B------:R-:W3:Y:S04]  /*18b70*/  LDL.LU R172, [R1+0x230] ;  /* 0x0002300001ac7983 */ /* 0x000ee80000300800 */
[----:B------:R1:W-:Y:S04]  /*18b80*/  STL [R1+0x260], R174 ;  /* 0x000260ae01007387 */ /* 0x0003e80000100800 */
[----:B0-----:R-:W3:Y:S01]  /*18b90*/  LDL.LU R175, [R1+0x254] ;  /* 0x0002540001af7983 */ /* 0x001ee20000300800 */
[----:B------:R-:W-:-:S02]  /*18ba0*/  IADD3.X R173, R173, UR60, RZ, P4, !PT ;  /* 0x0000003cadad7c10 */ /* 0x000fc4000a7fe4ff */
[----:B------:R-:W-:-:S03]  /*18bb0*/  IADD3 R171, P4, R171, UR5, RZ ;  /* 0x00000005abab7c10 */ /* 0x000fc6000ff9e0ff */
[----:B------:R0:W-:Y:S04]  /*18bc0*/  STL [R1+0x284], R173 ;  /* 0x000284ad01007387 */ /* 0x0001e80000100800 */
[----:B------:R2:W-:Y:S04]  /*18bd0*/  STL [R1+0x258], R171 ;  /* 0x000258ab01007387 */ /* 0x0005e80000100800 */
[----:B------:R-:W3:Y:S04]  /*18be0*/  LDL.LU R168, [R1+0x228] ;  /* 0x0002280001a87983 */ /* 0x000ee80000300800 */
[----:B-1----:R-:W3:Y:S04]  /*18bf0*/  LDL.LU R174, [R1+0x24c] ;  /* 0x00024c0001ae7983 */ /* 0x002ee80000300800 */
[----:B0-----:R-:W3:Y:S01]  /*18c00*/  LDL.LU R173, [R1+0x220] ;  /* 0x0002200001ad7983 */ /* 0x001ee20000300800 */
[----:B--2---:R-:W-:-:S05]  /*18c10*/  IADD3.X R167, R167, UR60, RZ, P5, !PT ;  /* 0x0000003ca7a77c10 */ /* 0x004fca000affe4ff */
[----:B------:R0:W-:Y:S04]  /*18c20*/  STL [R1+0x27c], R167 ;  /* 0x00027ca701007387 */ /* 0x0001e80000100800 */
[----:B------:R-:W2:Y:S04]  /*18c30*/  LDL.LU R171, [R1+0x244] ;  /* 0x0002440001ab7983 */ /* 0x000ea80000300800 */
[----:B0-----:R-:W2:Y:S01]  /*18c40*/  LDL.LU R167, [R1+0x218] ;  /* 0x0002180001a77983 */ /* 0x001ea20000300800 */
[----:B----4-:R-:W-:Y:S02]  /*18c50*/  IADD3 R161, P5, R161, UR5, RZ ;  /* 0x00000005a1a17c10 */ /* 0x010fe4000ffbe0ff */
[----:B------:R-:W-:-:S03]  /*18c60*/  IADD3.X R11, R11, UR60, RZ, P6, !PT ;  /* 0x0000003c0b0b7c10 */ /* 0x000fc6000b7fe4ff */
[----:B------:R0:W-:Y:S04]  /*18c70*/  STL [R1+0x250], R161 ;  /* 0x000250a101007387 */ /* 0x0001e80000100800 */
[----:B0-----:R-:W4:Y:S01]  /*18c80*/  LDL.LU R161, [R1+0x23c] ;  /* 0x00023c0001a17983 */ /* 0x001f220000300800 */
[----:B------:R-:W-:Y:S02]  /*18c90*/  IADD3 R157, P6, R157, UR5, RZ ;  /* 0x000000059d9d7c10 */ /* 0x000fe4000ffde0ff */
[----:B------:R-:W-:-:S03]  /*18ca0*/  IADD3.X R8, R8, UR60, RZ, P1, !PT ;  /* 0x0000003c08087c10 */ /* 0x000fc60008ffe4ff */
[----:B------:R0:W-:Y:S01]  /*18cb0*/  STL [R1+0x248], R157 ;  /* 0x0002489d01007387 */ /* 0x0001e20000100800 */
[----:B------:R-:W-:-:S03]  /*18cc0*/  IADD3 R177, P1, R177, UR5, RZ ;  /* 0x00000005b1b17c10 */ /* 0x000fc6000ff3e0ff */
[----:B0-----:R-:W4:Y:S04]  /*18cd0*/  LDL.LU R157, [R1+0x210] ;  /* 0x00021000019d7983 */ /* 0x001f280000300800 */
[----:B------:R-:W-:Y:S01]  /*18ce0*/  STL [R1+0x274], R11 ;  /* 0x0002740b01007387 */ /* 0x000fe20000100800 */
[----:B------:R-:W-:-:S05]  /*18cf0*/  IADD3.X R164, R164, UR60, RZ, P2, !PT ;  /* 0x0000003ca4a47c10 */ /* 0x000fca00097fe4ff */
[----:B------:R0:W-:Y:S04]  /*18d00*/  STL [R1+0x264], R164 ;  /* 0x000264a401007387 */ /* 0x0001e80000100800 */
[----:B------:R-:W-:Y:S04]  /*18d10*/  STL [R1+0x26c], R8 ;  /* 0x00026c0801007387 */ /* 0x000fe80000100800 */
[----:B0-----:R-:W4:Y:S04]  /*18d20*/  LDL.LU R164, [R1+0x234] ;  /* 0x0002340001a47983 */ /* 0x001f280000300800 */
[----:B------:R-:W-:Y:S04]  /*18d30*/  STL [R1+0x240], R177 ;  /* 0x000240b101007387 */ /* 0x000fe80000100800 */
[----:B------:R-:W4:Y:S04]  /*18d40*/  LDL.LU R162, [R1+0x208] ;  /* 0x0002080001a27983 */ /* 0x000f280000300800 */
[----:B------:R-:W4:Y:S04]  /*18d50*/  LDL.LU R158, [R1+0x22c] ;  /* 0x00022c00019e7983 */ /* 0x000f280000300800 */
[----:B------:R-:W4:Y:S01]  /*18d60*/  LDL.LU R154, [R1+0x200] ;  /* 0x00020000019a7983 */ /* 0x000f220000300800 */
[----:B---3--:R-:W-:-:S05]  /*18d70*/  IADD3 R165, P2, R165, UR5, RZ ;  /* 0x00000005a5a57c10 */ /* 0x008fca000ff5e0ff */
        /* <DEDUP_REMOVED lines=8> */
[----:B------:R-:W-:-:S05]  /*18e00*/  IADD3.X R176, R176, UR60, RZ, P3, !PT ;  /* 0x0000003cb0b07c10 */ /* 0x000fca0009ffe4ff */
[----:B------:R0:W-:Y:S04]  /*18e10*/  STL [R1+0x25c], R176 ;  /* 0x00025cb001007387 */ /* 0x0001e80000100800 */
[----:B------:R-:W3:Y:S04]  /*18e20*/  LDL.LU R177, [R1+0x1e0] ;  /* 0x0001e00001b17983 */ /* 0x000ee80000300800 */
[----:B0-----:R-:W3:Y:S01]  /*18e30*/  LDL.LU R176, [R1+0x204] ;  /* 0x0002040001b07983 */ /* 0x001ee20000300800 */
[----:B------:R-:W-:-:S05]  /*18e40*/  IADD3.X R175, R175, UR60, RZ, P4, !PT ;  /* 0x0000003cafaf7c10 */ /* 0x000fca000a7fe4ff */
[----:B------:R0:W-:Y:S04]  /*18e50*/  STL [R1+0x254], R175 ;  /* 0x000254af01007387 */ /* 0x0001e80000100800 */
[----:B0-----:R-:W3:Y:S01]  /*18e60*/  LDL.LU R175, [R1+0x1fc] ;  /* 0x0001fc0001af7983 */ /* 0x001ee20000300800 */
[----:B------:R-:W-:Y:S02]  /*18e70*/  IADD3 R172, P3, R172, UR5, RZ ;  /* 0x00000005acac7c10 */ /* 0x000fe4000ff7e0ff */
[----:B------:R-:W-:Y:S02]  /*18e80*/  IADD3 R168, P4, R168, UR5, RZ ;  /* 0x00000005a8a87c10 */ /* 0x000fe4000ff9e0ff */
[----:B------:R-:W-:Y:S01]  /*18e90*/  IADD3.X R174, R174, UR60, RZ, P5, !PT ;  /* 0x0000003caeae7c10 */ /* 0x000fe2000affe4ff */
[----:B------:R-:W-:Y:S01]  /*18ea0*/  STL [R1+0x230], R172 ;  /* 0x000230ac01007387 */ /* 0x000fe20000100800 */
[----:B------:R-:W-:-:S03]  /*18eb0*/  IADD3 R173, P5, R173, UR5, RZ ;  /* 0x00000005adad7c10 */ /* 0x000fc6000ffbe0ff */
[----:B------:R-:W-:Y:S04]  /*18ec0*/  STL [R1+0x228], R168 ;  /* 0x000228a801007387 */ /* 0x000fe80000100800 */
[----:B------:R0:W-:Y:S04]  /*18ed0*/  STL [R1+0x24c], R174 ;  /* 0x00024cae01007387 */ /* 0x0001e80000100800 */
[----:B0-----:R-:W3:Y:S01]  /*18ee0*/  LDL.LU R174, [R1+0x1f4] ;  /* 0x0001f40001ae7983 */ /* 0x001ee20000300800 */
[----:B--2---:R-:W-:-:S03]  /*18ef0*/  IADD3.X R171, R171, UR60, RZ, P6, !PT ;  /* 0x0000003cabab7c10 */ /* 0x004fc6000b7fe4ff */
[----:B------:R0:W-:Y:S01]  /*18f00*/  STL [R1+0x220], R173 ;  /* 0x000220ad01007387 */ /* 0x0001e20000100800 */
[----:B------:R-:W-:-:S03]  /*18f10*/  IADD3 R167, P6, R167, UR5, RZ ;  /* 0x00000005a7a77c10 */ /* 0x000fc6000ffde0ff */
[----:B------:R1:W-:Y:S04]  /*18f20*/  STL [R1+0x244], R171 ;  /* 0x000244ab01007387 */ /* 0x0003e80000100800 */
[----:B0-----:R-:W2:Y:S04]  /*18f30*/  LDL.LU R173, [R1+0x1c8] ;  /* 0x0001c80001ad7983 */ /* 0x001ea80000300800 */
[----:B------:R0:W-:Y:S04]  /*18f40*/  STL [R1+0x218], R167 ;  /* 0x000218a701007387 */ /* 0x0001e80000100800 */
[----:B-1----:R-:W2:Y:S01]  /*18f50*/  LDL.LU R171, [R1+0x1ec] ;  /* 0x0001ec0001ab7983 */ /* 0x002ea20000300800 */
[----:B----4-:R-:W-:-:S05]  /*18f60*/  IADD3.X R161, R161, UR60, RZ, P1, !PT ;  /* 0x0000003ca1a17c10 */ /* 0x010fca0008ffe4ff */
[----:B------:R1:W-:Y:S04]  /*18f70*/  STL [R1+0x23c], R161 ;  /* 0x00023ca101007387 */ /* 0x0003e80000100800 */
[----:B0-----:R-:W4:Y:S04]  /*18f80*/  LDL.LU R167, [R1+0x1c0] ;  /* 0x0001c00001a77983 */ /* 0x001f280000300800 */
[----:B-1----:R-:W4:Y:S01]  /*18f90*/  LDL.LU R161, [R1+0x1e4] ;  /* 0x0001e40001a17983 */ /* 0x002f220000300800 */
[----:B------:R-:W-:-:S05]  /*18fa0*/  IADD3 R157, P1, R157, UR5, RZ ;  /* 0x000000059d9d7c10 */ /* 0x000fca000ff3e0ff */
[----:B------:R0:W-:Y:S04]  /*18fb0*/  STL [R1+0x210], R157 ;  /* 0x0002109d01007387 */ /* 0x0001e80000100800 */
[----:B0-----:R-:W4:Y:S01]  /*18fc0*/  LDL.LU R157, [R1+0x1b8] ;  /* 0x0001b800019d7983 */ /* 0x001f220000300800 */
[----:B------:R-:W-:-:S05]  /*18fd0*/  IADD3.X R164, R164, UR60, RZ, P2, !PT ;  /* 0x0000003ca4a47c10 */ /* 0x000fca00097fe4ff */
[----:B------:R0:W-:Y:S01]  /*18fe0*/  STL [R1+0x234], R164 ;  /* 0x000234a401007387 */ /* 0x0001e20000100800 */
[----:B------:R-:W-:Y:S02]  /*18ff0*/  IADD3 R162, P2, R162, UR5, RZ ;  /* 0x00000005a2a27c10 */ /* 0x000fe4000ff5e0ff */
[----:B------:R-:W-:Y:S01]  /*19000*/  IADD3.X R158, R158, UR60, RZ, P3, !PT ;  /* 0x0000003c9e9e7c10 */ /* 0x000fe20009ffe4ff */
[----:B0-----:R-:W4:Y:S01]  /*19010*/  LDL.LU R164, [R1+0x1b0] ;  /* 0x0001b00001a47983 */ /* 0x001f220000300800 */
[----:B------:R-:W-:-:S03]  /*19020*/  IADD3 R154, P3, R154, UR5, RZ ;  /* 0x000000059a9a7c10 */ /* 0x000fc6000ff7e0ff */
[----:B------:R-:W-:Y:S04]  /*19030*/  STL [R1+0x208], R162 ;  /* 0x000208a201007387 */ /* 0x000fe80000100800 */
[----:B------:R-:W-:Y:S04]  /*19040*/  STL [R1+0x22c], R158 ;  /* 0x00022c9e01007387 */ /* 0x000fe80000100800 */
[----:B------:R-:W-:Y:S01]  /*19050*/  STL [R1+0x200], R154 ;  /* 0x0002009a01007387 */ /* 0x000fe20000100800 */
[----:B---3--:R-:W-:Y:S02]  /*19060*/  IADD3.X R23, R23, UR60, RZ, P4, !PT ;  /* 0x0000003c17177c10 */ /* 0x008fe4000a7fe4ff */
[----:B------:R-:W-:-:S02]  /*19070*/  IADD3 R20, P4, R20, UR5, RZ ;  /* 0x0000000514147c10 */ /* 0x000fc4000ff9e0ff */
        /* <DEDUP_REMOVED lines=10> */
[----:B------:R-:W-:Y:S01]  /*19120*/  STL [R1+0x214], R14 ;  /* 0x0002140e01007387 */ /* 0x000fe20000100800 */
[----:B------:R-:W-:Y:S02]  /*19130*/  IADD3 R177, P1, R177, UR5, RZ ;  /* 0x00000005b1b17c10 */ /* 0x000fe4000ff3e0ff */
[----:B------:R-:W-:-:S02]  /*19140*/  IADD3.X R176, R176, UR60, RZ, P2, !PT ;  /* 0x0000003cb0b07c10 */ /* 0x000fc400097fe4ff */
[----:B------:R-:W-:Y:S01]  /*19150*/  IADD3 R246, P2, R246, UR5, RZ ;  /* 0x00000005f6f67c10 */ /* 0x000fe2000ff5e0ff */
[----:B------:R-:W-:Y:S04]  /*19160*/  STL [R1+0x1e8], R11 ;  /* 0x0001e80b01007387 */ /* 0x000fe80000100800 */
[----:B------:R-:W-:Y:S04]  /*19170*/  STL [R1+0x20c], R8 ;  /* 0x00020c0801007387 */ /* 0x000fe80000100800 */
[----:B------:R0:W-:Y:S04]  /*19180*/  STL [R1+0x1d8], R246 ;  /* 0x0001d8f601007387 */ /* 0x0001e80000100800 */
[----:B------:R-:W-:Y:S04]  /*19190*/  STL [R1+0x1e0], R177 ;  /* 0x0001e0b101007387 */ /* 0x000fe80000100800 */
[----:B0-----:R-:W3:Y:S01]  /*191a0*/  LDL.LU R246, [R1+0x1bc] ;  /* 0x0001bc0001f67983 */ /* 0x001ee20000300800 */
[----:B------:R-:W-:-:S02]  /*191b0*/  IADD3.X R175, R175, UR60, RZ, P3, !PT ;  /* 0x0000003cafaf7c10 */ /* 0x000fc40009ffe4ff */
[----:B------:R-:W-:Y:S01]  /*191c0*/  IADD3 R6, P3, R6, UR5, RZ ;  /* 0x0000000506067c10 */ /* 0x000fe2000ff7e0ff */
[----:B------:R-:W-:Y:S04]  /*191d0*/  STL [R1+0x204], R176 ;  /* 0x000204b001007387 */ /* 0x000fe80000100800 */
[----:B------:R0:W-:Y:S04]  /*191e0*/  STL [R1+0x1d0], R6 ;  /* 0x0001d00601007387 */ /* 0x0001e80000100800 */
[----:B0-----:R-:W3:Y:S04]  /*191f0*/  LDL.LU R6, [R1+0x898] ;  /* 0x0008980001067983 */ /* 0x001ee80000300800 */
[----:B------:R0:W-:Y:S04]  /*19200*/  STL [R1+0x1fc], R175 ;  /* 0x0001fcaf01007387 */ /* 0x0001e80000100800 */
[----:B------:R-:W3:Y:S04]  /*19210*/  LDL.LU R8, [R1+0x1b4] ;  /* 0x0001b40001087983 */ /* 0x000ee80000300800 */
[----:B------:R-:W3:Y:S04]  /*19220*/  LDL.LU R177, [R1+0x188] ;  /* 0x0001880001b17983 */ /* 0x000ee80000300800 */
[----:B------:R-:W3:Y:S04]  /*19230*/  LDL.LU R176, [R1+0x1ac] ;  /* 0x0001ac0001b07983 */ /* 0x000ee80000300800 */
[----:B0-----:R-:W3:Y:S01]  /*19240*/  LDL.LU R175, [R1+0x180] ;  /* 0x0001800001af7983 */ /* 0x001ee20000300800 */
[----:B------:R-:W-:-:S02]  /*19250*/  IADD3.X R174, R174, UR60, RZ, P4, !PT ;  /* 0x0000003caeae7c10 */ /* 0x000fc4000a7fe4ff */
[----:B--2---:R-:W-:-:S03]  /*19260*/  IADD3 R173, P4, R173, UR5, RZ ;  /* 0x00000005adad7c10 */ /* 0x004fc6000ff9e0ff */
[----:B------:R0:W-:Y:S01]  /*19270*/  STL [R1+0x1f4], R174 ;  /* 0x0001f4ae01007387 */ /* 0x0001e20000100800 */
[----:B------:R-:W-:Y:S02]  /*19280*/  IADD3.X R171, R171, UR60, RZ, P5, !PT ;  /* 0x0000003cabab7c10 */ /* 0x000fe4000affe4ff */
[----:B------:R-:W-:Y:S01]  /*19290*/  IADD3.X R239, R239, UR60, RZ, P2, !PT ;  /* 0x0000003cefef7c10 */ /* 0x000fe200097fe4ff */
[----:B0-----:R-:W2:Y:S04]  /*192a0*/  LDL.LU R174, [R1+0x178] ;  /* 0x0001780001ae7983 */ /* 0x001ea80000300800 */
[----:B------:R0:W-:Y:S01]  /*192b0*/  STL [R1+0x1c8], R173 ;  /* 0x0001c8ad01007387 */ /* 0x0001e20000100800 */
[----:B------:R-:W-:Y:S02]  /*192c0*/  IADD3 R236, P2, R236, UR5, RZ ;  /* 0x00000005ecec7c10 */ /* 0x000fe4000ff5e0ff */
[----:B------:R-:W-:Y:S01]  /*192d0*/  IADD3.X R252, R252, UR60, RZ, P3, !PT ;  /* 0x0000003cfcfc7c10 */ /* 0x000fe20009ffe4ff */
[----:B0-----:R-:W2:Y:S04]  /*192e0*/  LDL.LU R173, [R1+0x170] ;  /* 0x0001700001ad7983 */ /* 0x001ea80000300800 */
[----:B------:R-:W-:Y:S01]  /*192f0*/  STL [R1+0x1ec], R171 ;  /* 0x0001ecab01007387 */ /* 0x000fe20000100800 */
[----:B----4-:R-:W-:-:S02]  /*19300*/  IADD3 R167, P5, R167, UR5, RZ ;  /* 0x00000005a7a77c10 */ /* 0x010fc4000ffbe0ff */
[----:B------:R-:W-:-:S03]  /*19310*/  IADD3.X R161, R161, UR60, RZ, P6, !PT ;  /* 0x0000003ca1a17c10 */ /* 0x000fc6000b7fe4ff */
[----:B------:R-:W-:Y:S01]  /*19320*/  STL [R1+0x1c0], R167 ;  /* 0x0001c0a701007387 */ /* 0x000fe20000100800 */
[----:B------:R-:W-:Y:S02]  /*19330*/  IADD3 R230, P3, R230, UR5, RZ ;  /* 0x00000005e6e67c10 */ /* 0x000fe4000ff7e0ff */
[----:B------:R-:W-:Y:S02]  /*19340*/  IADD3 R157, P6, R157, UR5, RZ ;  /* 0x000000059d9d7c10 */ /* 0x000fe4000ffde0ff */
[----:B------:R-:W-:Y:S02]  /*19350*/  IADD3.X R248, R248, UR60, RZ, P2, !PT ;  /* 0x0000003cf8f87c10 */ /* 0x000fe400097fe4ff */
[----:B------:R-:W-:Y:S02]  /*19360*/  IADD3.X R251, R251, UR60, RZ, P3, !PT ;  /* 0x0000003cfbfb7c10 */ /* 0x000fe40009ffe4ff */
[----:B---3--:R-:W-:Y:S02]  /*19370*/  IADD3.X R165, R165, UR60, RZ, P4, !PT ;  /* 0x0000003ca5a57c10 */ /* 0x008fe4000a7fe4ff */
[----:B------:R-:W-:-:S02]  /*19380*/  IADD3 R0, P4, R0, UR5, RZ ;  /* 0x0000000500007c10 */ /* 0x000fc4000ff9e0ff */
[----:B------:R-:W-:Y:S02]  /*19390*/  IADD3.X R6, R6, UR60, RZ, P1, !PT ;  /* 0x0000003c06067c10 */ /* 0x000fe40008ffe4ff */
[----:B------:R-:W-:-:S03]  /*193a0*/  IADD3 R164, P1, R164, UR5, RZ ;  /* 0x00000005a4a47c10 */ /* 0x000fc6000ff3e0ff */
[----:B------:R0:W-:Y:S04]  /*193b0*/  STL [R1+0x1dc], R6 ;  /* 0x0001dc0601007387 */ /* 0x0001e80000100800 */
[----:B------:R-:W-:Y:S04]  /*193c0*/  STL [R1+0x1e4], R161 ;  /* 0x0001e4a101007387 */ /* 0x000fe80000100800 */
[----:B0-----:R0:W5:Y:S04]  /*193d0*/  LDL.LU R6, [R1+0x894] ;  /* 0x0008940001067983 */ /* 0x0011680000300800 */
[----:B------:R-:W-:Y:S04]  /*193e0*/  STL [R1+0x1b8], R157 ;  /* 0x0001b89d01007387 */ /* 0x000fe80000100800 */
[----:B------:R1:W-:Y:S04]  /*193f0*/  STL [R1+0x1d4], R239 ;  /* 0x0001d4ef01007387 */ /* 0x0003e80000100800 */
[----:B-1----:R-:W3:Y:S04]  /*19400*/  LDL.LU R239, [R1+0x890] ;  /* 0x0008900001ef7983 */ /* 0x002ee80000300800 */
[----:B------:R-:W-:Y:S04]  /*19410*/  STL [R1+0x1b0], R164 ;  /* 0x0001b0a401007387 */ /* 0x000fe80000100800 */
[----:B------:R1:W-:Y:S04]  /*19420*/  STL [R1+0x1a8], R236 ;  /* 0x0001a8ec01007387 */ /* 0x0003e80000100800 */
[----:B-1----:R-:W4:Y:S04]  /*19430*/  LDL.LU R236, [R1+0x88c] ;  /* 0x00088c0001ec7983 */ /* 0x002f280000300800 */
[----:B------:R1:W-:Y:S04]  /*19440*/  STL [R1+0x1cc], R252 ;  /* 0x0001ccfc01007387 */ /* 0x0003e80000100800 */
[----:B-1----:R-:W3:Y:S04]  /*19450*/  LDL.LU R252, [R1+0x888] ;  /* 0x0008880001fc7983 */ /* 0x002ee80000300800 */
[----:B------:R-:W4:Y:S04]  /*19460*/  LDL.LU R171, [R1+0x184] ;  /* 0x0001840001ab7983 */ /* 0x000f280000300800 */
[----:B------:R1:W-:Y:S04]  /*19470*/  STL [R1+0x1a0], R230 ;  /* 0x0001a0e601007387 */ /* 0x0003e80000100800 */
[----:B-1----:R-:W3:Y:S04]  /*19480*/  LDL.LU R230, [R1+0x17c] ;  /* 0x00017c0001e67983 */ /* 0x002ee80000300800 */
[----:B------:R-:W3:Y:S04]  /*19490*/  LDL.LU R167, [R1+0x174] ;  /* 0x0001740001a77983 */ /* 0x000ee80000300800 */
[----:B------:R-:W3:Y:S04]  /*194a0*/  LDL.LU R161, [R1+0x148] ;  /* 0x0001480001a17983 */ /* 0x000ee80000300800 */
[----:B------:R-:W3:Y:S01]  /*194b0*/  LDL.LU R157, [R1+0x16c] ;  /* 0x00016c00019d7983 */ /* 0x000ee20000300800 */
[----:B------:R-:W-:-:S03]  /*194c0*/  IADD3.X R246, R246, UR60, RZ, P5, !PT ;  /* 0x0000003cf6f67c10 */ /* 0x000fc6000affe4ff */
[----:B------:R-:W-:Y:S04]  /*194d0*/  STL [R1+0x1c4], R165 ;  /* 0x0001c4a501007387 */ /* 0x000fe80000100800 */
[----:B------:R-:W3:Y:S04]  /*194e0*/  LDL.LU R164, [R1+0x140] ;  /* 0x0001400001a47983 */ /* 0x000ee80000300800 */
[----:B------:R1:W-:Y:S01]  /*194f0*/  STL [R1+0x198], R0 ;  /* 0x0001980001007387 */ /* 0x0003e20000100800 */
[----:B------:R-:W-:-:S03]  /*19500*/  IADD3 R250, P5, R250, UR5, RZ ;  /* 0x00000005fafa7c10 */ /* 0x000fc6000ffbe0ff */
[----:B-1----:R-:W3:Y:S04]  /*19510*/  LDL.LU R0, [R1+0x884] ;  /* 0x0008840001007983 */ /* 0x002ee80000300800 */
[----:B------:R-:W3:Y:S04]  /*19520*/  LDL.LU R165, [R1+0x138] ;  /* 0x0001380001a57983 */ /* 0x000ee80000300800 */
[----:B------:R1:W-:Y:S01]  /*19530*/  STL [R1+0x1bc], R246 ;  /* 0x0001bcf601007387 */ /* 0x0003e20000100800 */
[----:B------:R-:W-:Y:S02]  /*19540*/  IADD3.X R8, R8, UR60, RZ, P6, !PT ;  /* 0x0000003c08087c10 */ /* 0x000fe4000b7fe4ff */
[----:B------:R-:W-:Y:S01]  /*19550*/  IADD3 R177, P6, R177, UR5, RZ ;  /* 0x00000005b1b17c10 */ /* 0x000fe2000ffde0ff */
[----:B-1----:R-:W3:Y:S01]  /*19560*/  LDL.LU R246, [R1+0x130] ;  /* 0x0001300001f67983 */ /* 0x002ee20000300800 */
[----:B------:R-:W-:-:S03]  /*19570*/  IADD3.X R176, R176, UR60, RZ, P1, !PT ;  /* 0x0000003cb0b07c10 */ /* 0x000fc60008ffe4ff */
[----:B------:R1:W-:Y:S01]  /*19580*/  STL [R1+0x190], R250 ;  /* 0x000190fa01007387 */ /* 0x0003e20000100800 */
[----:B------:R-:W-:-:S03]  /*19590*/  IADD3 R175, P1, R175, UR5, RZ ;  /* 0x00000005afaf7c10 */ /* 0x000fc6000ff3e0ff */
[----:B-1----:R-:W3:Y:S04]  /*195a0*/  LDL.LU R250, [R1+0x880] ;  /* 0x0008800001fa7983 */ /* 0x002ee80000300800 */
[----:B------:R-:W-:Y:S04]  /*195b0*/  STL [R1+0x1b4], R8 ;  /* 0x0001b40801007387 */ /* 0x000fe80000100800 */
[----:B------:R-:W-:Y:S04]  /*195c0*/  STL [R1+0x188], R177 ;  /* 0x000188b101007387 */ /* 0x000fe80000100800 */
[----:B------:R1:W-:Y:S04]  /*195d0*/  STL [R1+0x1a4], R248 ;  /* 0x0001a4f801007387 */ /* 0x0003e80000100800 */
[----:B------:R-:W-:Y:S04]  /*195e0*/  STL [R1+0x1ac], R176 ;  /* 0x0001acb001007387 */ /* 0x000fe80000100800 */
[----:B-1----:R-:W3:Y:S04]  /*195f0*/  LDL.LU R248, [R1+0x87c] ;  /* 0x00087c0001f87983 */ /* 0x002ee80000300800 */
[----:B------:R-:W-:Y:S04]  /*19600*/  STL [R1+0x180], R175 ;  /* 0x000180af01007387 */ /* 0x000fe80000100800 */
[----:B------:R1:W-:Y:S04]  /*19610*/  STL [R1+0x19c], R251 ;  /* 0x00019cfb01007387 */ /* 0x0003e80000100800 */
[----:B-1----:R-:W3:Y:S01]  /*19620*/  LDL.LU R251, [R1+0x144] ;  /* 0x0001440001fb7983 */ /* 0x002ee20000300800 */
[----:B--2---:R-:W-:-:S02]  /*19630*/  IADD3 R174, P2, R174, UR5, RZ ;  /* 0x00000005aeae7c10 */ /* 0x004fc4000ff5e0ff */
[----:B------:R-:W-:Y:S02]  /*19640*/  IADD3.X R226, R226, UR60, RZ, P4, !PT ;  /* 0x0000003ce2e27c10 */ /* 0x000fe4000a7fe4ff */
[----:B------:R-:W-:Y:S01]  /*19650*/  IADD3 R173, P3, R173, UR5, RZ ;  /* 0x00000005adad7c10 */ /* 0x000fe2000ff7e0ff */
[----:B------:R-:W-:Y:S01]  /*19660*/  STL [R1+0x178], R174 ;  /* 0x000178ae01007387 */ /* 0x000fe20000100800 */
[----:B------:R-:W-:Y:S02]  /*19670*/  IADD3 R214, P4, R214, UR5, RZ ;  /* 0x00000005d6d67c10 */ /* 0x000fe4000ff9e0ff */
[----:B------:R-:W-:Y:S01]  /*19680*/  IADD3.X R245, R245, UR60, RZ, P5, !PT ;  /* 0x0000003cf5f57c10 */ /* 0x000fe2000affe4ff */
[----:B------:R1:W-:Y:S01]  /*19690*/  STL [R1+0x194], R226 ;  /* 0x000194e201007387 */ /* 0x0003e20000100800 */
[----:B------:R-:W-:-:S03]  /*196a0*/  IADD3 R221, P5, R221, UR5, RZ ;  /* 0x00000005dddd7c10 */ /* 0x000fc6000ffbe0ff */
[----:B------:R-:W-:Y:S04]  /*196b0*/  STL [R1+0x170], R173 ;  /* 0x000170ad01007387 */ /* 0x000fe80000100800 */
[----:B-1----:R-:W2:Y:S04]  /*196c0*/  LDL.LU R226, [R1+0x13c] ;  /* 0x00013c0001e27983 */ /* 0x002ea80000300800 */
[----:B------:R1:W-:Y:S01]  /*196d0*/  STL [R1+0x168], R214 ;  /* 0x000168d601007387 */ /* 0x0003e20000100800 */
[----:B------:R-:W-:-:S03]  /*196e0*/  IADD3.X R244, R244, UR60, RZ, P4, !PT ;  /* 0x0000003cf4f47c10 */ /* 0x000fc6000a7fe4ff */
[----:B-1----:R-:W2:Y:S04]  /*196f0*/  LDL.LU R214, [R1+0x134] ;  /* 0x0001340001d67983 */ /* 0x002ea80000300800 */
[----:B------:R1:W-:Y:S04]  /*19700*/  STL [R1+0x18c], R245 ;  /* 0x00018cf501007387 */ /* 0x0003e80000100800 */
[----:B-1----:R-:W2:Y:S04]  /*19710*/  LDL.LU R245, [R1+0x108] ;  /* 0x0001080001f57983 */ /* 0x002ea80000300800 */
[----:B------:R1:W-:Y:S04]  /*19720*/  STL [R1+0x160], R221 ;  /* 0x000160dd01007387 */ /* 0x0003e80000100800 */
[----:B-1----:R-:W2:Y:S01]  /*19730*/  LDL.LU R221, [R1+0x100] ;  /* 0x0001000001dd7983 */ /* 0x002ea20000300800 */
[----:B------:R-:W-:-:S02]  /*19740*/  IADD3.X R213, R213, UR60, RZ, P5, !PT ;  /* 0x0000003cd5d57c10 */ /* 0x000fc4000affe4ff */
[----:B----4-:R-:W-:Y:S02]  /*19750*/  IADD3.X R171, R171, UR60, RZ, P6, !PT ;  /* 0x0000003cabab7c10 */ /* 0x010fe4000b7fe4ff */
[----:B------:R-:W-:-:S05]  /*19760*/  IADD3 R242, P6, R242, UR5, RZ ;  /* 0x00000005f2f27c10 */ /* 0x000fca000ffde0ff */
[----:B------:R1:W-:Y:S01]  /*19770*/  STL [R1+0x158], R242 ;  /* 0x000158f201007387 */ /* 0x0003e20000100800 */
[----:B---3--:R-:W-:Y:S02]  /*19780*/  IADD3.X R230, R230, UR60, RZ, P1, !PT ;  /* 0x0000003ce6e67c10 */ /* 0x008fe40008ffe4ff */
[----:B------:R-:W-:Y:S01]  /*19790*/  IADD3 R247, P1, R247, UR5, RZ ;  /* 0x00000005f7f77c10 */ /* 0x000fe2000ff3e0ff */
[----:B-1----:R-:W3:Y:S01]  /*197a0*/  LDL.LU R242, [R1+0x878] ;  /* 0x0008780001f27983 */ /* 0x002ee20000300800 */
[----:B------:R-:W-:-:S03]  /*197b0*/  IADD3.X R167, R167, UR60, RZ, P2, !PT ;  /* 0x0000003ca7a77c10 */ /* 0x000fc600097fe4ff */
[----:B------:R-:W-:Y:S01]  /*197c0*/  STL [R1+0x184], R171 ;  /* 0x000184ab01007387 */ /* 0x000fe20000100800 */
[----:B------:R-:W-:-:S03]  /*197d0*/  IADD3 R161, P2, R161, UR5, RZ ;  /* 0x00000005a1a17c10 */ /* 0x000fc6000ff5e0ff */
[----:B------:R1:W-:Y:S01]  /*197e0*/  STL [R1+0x17c], R230 ;  /* 0x00017ce601007387 */ /* 0x0003e20000100800 */
[----:B------:R-:W-:-:S03]  /*197f0*/  IADD3.X R157, R157, UR60, RZ, P3, !PT ;  /* 0x0000003c9d9d7c10 */ /* 0x000fc60009ffe4ff */
[----:B-1----:R-:W4:Y:S04]  /*19800*/  LDL.LU R230, [R1+0xf8] ;  /* 0x0000f80001e67983 */ /* 0x002f280000300800 */
[----:B------:R1:W-:Y:S04]  /*19810*/  STL [R1+0x150], R247 ;  /* 0x000150f701007387 */ /* 0x0003e80000100800 */
[----:B-1----:R-:W4:Y:S04]  /*19820*/  LDL.LU R247, [R1+0x874] ;  /* 0x0008740001f77983 */ /* 0x002f280000300800 */
[----:B------:R-:W-:Y:S04]  /*19830*/  STL [R1+0x174], R167 ;  /* 0x000174a701007387 */ /* 0x000fe80000100800 */
[----:B------:R-:W-:Y:S04]  /*19840*/  STL [R1+0x148], R161 ;  /* 0x000148a101007387 */ /* 0x000fe80000100800 */
[----:B------:R1:W-:Y:S04]  /*19850*/  STL [R1+0x164], R244 ;  /* 0x000164f401007387 */ /* 0x0003e80000100800 */
[----:B------:R-:W-:Y:S04]  /*19860*/  STL [R1+0x16c], R157 ;  /* 0x00016c9d01007387 */ /* 0x000fe80000100800 */
[----:B-1----:R-:W4:Y:S01]  /*19870*/  LDL.LU R244, [R1+0x870] ;  /* 0x0008700001f47983 */ /* 0x002f220000300800 */
[----:B------:R-:W-:-:S02]  /*19880*/  IADD3 R164, P3, R164, UR5, RZ ;  /* 0x00000005a4a47c10 */ /* 0x000fc4000ff7e0ff */
[----:B------:R-:W-:Y:S02]  /*19890*/  IADD3 R246, P5, R246, UR5, RZ ;  /* 0x00000005f6f67c10 */ /* 0x000fe4000ffbe0ff */
[----:B------:R-:W-:Y:S01]  /*198a0*/  IADD3 R165, P4, R165, UR5, RZ ;  /* 0x00000005a5a57c10 */ /* 0x000fe2000ff9e0ff */
[----:B------:R-:W-:Y:S01]  /*198b0*/  STL [R1+0x140], R164 ;  /* 0x000140a401007387 */ /* 0x000fe20000100800 */
[----:B------:R-:W-:Y:S02]  /*198c0*/  IADD3.X R241, R241, UR60, RZ, P6, !PT ;  /* 0x0000003cf1f17c10 */ /* 0x000fe4000b7fe4ff */
[----:B------:R-:W-:Y:S01]  /*198d0*/  IADD3.X R243, R243, UR60, RZ, P1, !PT ;  /* 0x0000003cf3f37c10 */ /* 0x000fe20008ffe4ff */
[----:B------:R1:W-:Y:S01]  /*198e0*/  STL [R1+0x130], R246 ;  /* 0x000130f601007387 */ /* 0x0003e20000100800 */
[----:B------:R-:W-:-:S03]  /*198f0*/  IADD3 R235, P1, R235, UR5, RZ ;  /* 0x00000005ebeb7c10 */ /* 0x000fc6000ff3e0ff */
[----:B------:R-:W-:Y:S01]  /*19900*/  STL [R1+0x138], R165 ;  /* 0x000138a501007387 */ /* 0x000fe20000100800 */
[----:B------:R-:W-:-:S03]  /*19910*/  IADD3 R219, P6, R219, UR5, RZ ;  /* 0x00000005dbdb7c10 */ /* 0x000fc6000ffde0ff */
[----:B-1----:R-:W4:Y:S04]  /*19920*/  LDL.LU R246, [R1+0x104] ;  /* 0x0001040001f67983 */ /* 0x002f280000300800 */
[----:B------:R-:W-:Y:S04]  /*19930*/  STL [R1+0x15c], R213 ;  /* 0x00015cd501007387 */ /* 0x000fe80000100800 */
[----:B------:R1:W-:Y:S04]  /*19940*/  STL [R1+0x154], R241 ;  /* 0x000154f101007387 */ /* 0x0003e80000100800 */
[----:B-1----:R-:W4:Y:S04]  /*19950*/  LDL.LU R241, [R1+0xfc] ;  /* 0x0000fc0001f17983 */ /* 0x002f280000300800 */
[----:B------:R1:W-:Y:S04]  /*19960*/  STL [R1+0x120], R235 ;  /* 0x000120eb01007387 */ /* 0x0003e80000100800 */
[----:B------:R-:W-:Y:S04]  /*19970*/  STL [R1+0x128], R219 ;  /* 0x000128db01007387 */ /* 0x000fe80000100800 */
[----:B-1----:R-:W4:Y:S01]  /*19980*/  LDL.LU R235, [R1+0xf4] ;  /* 0x0000f40001eb7983 */ /* 0x002f220000300800 */
[----:B------:R-:W-:-:S02]  /*19990*/  IADD3.X R251, R251, UR60, RZ, P2, !PT ;  /* 0x0000003cfbfb7c10 */ /* 0x000fc400097fe4ff */
[----:B------:R-:W-:Y:S01]  /*199a0*/  IADD3 R237, P2, R237, UR5, RZ ;  /* 0x00000005eded7c10 */ /* 0x000fe2000ff5e0ff */
[----:B------:R1:W-:Y:S04]  /*199b0*/  STL [R1+0x14c], R243 ;  /* 0x00014cf301007387 */ /* 0x0003e80000100800 */
[----:B-1----:R-:W4:Y:S04]  /*199c0*/  LDL.LU R243, [R1+0xc8] ;  /* 0x0000c80001f37983 */ /* 0x002f280000300800 */
[----:B------:R1:W-:Y:S04]  /*199d0*/  STL [R1+0x144], R251 ;  /* 0x000144fb01007387 */ /* 0x0003e80000100800 */
[----:B-1----:R-:W4:Y:S04]  /*199e0*/  LDL.LU R251, [R1+0xc0] ;  /* 0x0000c00001fb7983 */ /* 0x002f280000300800 */
[----:B------:R1:W-:Y:S04]  /*199f0*/  STL [R1+0x118], R237 ;  /* 0x000118ed01007387 */ /* 0x0003e80000100800 */
[----:B-1----:R-:W4:Y:S01]  /*19a00*/  LDL.LU R237, [R1+0xb8] ;  /* 0x0000b80001ed7983 */ /* 0x002f220000300800 */
[----:B--2---:R-:W-:-:S02]  /*19a10*/  IADD3.X R226, R226, UR60, RZ, P3, !PT ;  /* 0x0000003ce2e27c10 */ /* 0x004fc40009ffe4ff */
[----:B------:R-:W-:Y:S02]  /*19a20*/  IADD3 R233, P3, R233, UR5, RZ ;  /* 0x00000005e9e97c10 */ /* 0x000fe4000ff7e0ff */
[----:B------:R-:W-:Y:S01]  /*19a30*/  IADD3.X R214, R214, UR60, RZ, P4, !PT ;  /* 0x0000003cd6d67c10 */ /* 0x000fe2000a7fe4ff */
[----:B------:R-:W-:Y:S01]  /*19a40*/  STL [R1+0x13c], R226 ;  /* 0x00013ce201007387 */ /* 0x000fe20000100800 */
[----:B------:R-:W-:Y:S02]  /*19a50*/  IADD3 R245, P4, R245, UR5, RZ ;  /* 0x00000005f5f57c10 */ /* 0x000fe4000ff9e0ff */
[----:B------:R-:W-:Y:S01]  /*19a60*/  IADD3.X R212, R212, UR60, RZ, P6, !PT ;  /* 0x0000003cd4d47c10 */ /* 0x000fe2000b7fe4ff */
[----:B------:R-:W-:Y:S01]  /*19a70*/  STL [R1+0x110], R233 ;  /* 0x000110e901007387 */ /* 0x000fe20000100800 */
[----:B------:R-:W-:Y:S02]  /*19a80*/  IADD3.X R238, R238, UR60, RZ, P1, !PT ;  /* 0x0000003ceeee7c10 */ /* 0x000fe40008ffe4ff */
[----:B------:R-:W-:-:S02]  /*19a90*/  IADD3.X R211, R211, UR60, RZ, P2, !PT ;  /* 0x0000003cd3d37c10 */ /* 0x000fc400097fe4ff */
[----:B------:R-:W-:Y:S02]  /*19aa0*/  IADD3 R195, P2, R195, UR5, RZ ;  /* 0x00000005c3c37c10 */ /* 0x000fe4000ff5e0ff */
[----:B------:R-:W-:Y:S02]  /*19ab0*/  IADD3.X R196, R196, UR60, RZ, P3, !PT ;  /* 0x0000003cc4c47c10 */ /* 0x000fe40009ffe4ff */
[----:B------:R-:W-:Y:S02]  /*19ac0*/  IADD3 R249, P3, R249, UR5, RZ ;  /* 0x00000005f9f97c10 */ /* 0x000fe4000ff7e0ff */
[----:B------:R-:W-:Y:S02]  /*19ad0*/  IADD3.X R228, R228, UR60, RZ, P2, !PT ;  /* 0x0000003ce4e47c10 */ /* 0x000fe400097fe4ff */
[----:B------:R-:W-:Y:S02]  /*19ae0*/  IADD3.X R225, R225, UR60, RZ, P3, !PT ;  /* 0x0000003ce1e17c10 */ /* 0x000fe40009ffe4ff */
[----:B------:R-:W-:Y:S01]  /*19af0*/  IADD3 R250, P3, R250, UR5, RZ ;  /* 0x00000005fafa7c10 */ /* 0x000fe2000ff7e0ff */
[----:B------:R-:W-:Y:S01]  /*19b00*/  UMOV UR42, UR18 ;  /* 0x00000012002a7c82 */ /* 0x000fe20008000000 */
[----:B------:R-:W-:-:S02]  /*19b10*/  UMOV UR43, UR19 ;  /* 0x00000013002b7c82 */ /* 0x000fc40008000000 */
[----:B------:R-:W-:Y:S01]  /*19b20*/  HGMMA.64x128x16.F32 R24, gdesc[UR40].tnspA, R24 ;  /* 0x21e00000281879f0 */ /* 0x000fe20008700818 */
[----:B---3--:R-:W-:Y:S02]  /*19b30*/  IADD3 R242, P1, R242, UR5, RZ ;  /* 0x00000005f2f27c10 */ /* 0x008fe4000ff3e0ff */
[----:B----4-:R-:W-:Y:S02]  /*19b40*/  IADD3 R230, P6, R230, UR5, RZ ;  /* 0x00000005e6e67c10 */ /* 0x010fe4000ffde0ff */
[----:B------:R-:W-:Y:S02]  /*19b50*/  IADD3.X R244, R244, UR60, RZ, P5, !PT ;  /* 0x0000003cf4f47c10 */ /* 0x000fe4000affe4ff */
[----:B------:R-:W-:-:S03]  /*19b60*/  IADD3 R221, P5, R221, UR5, RZ ;  /* 0x00000005dddd7c10 */ /* 0x000fc6000ffbe0ff */
[----:B------:R1:W-:Y:S04]  /*19b70*/  STL [R1+0x12c], R244 ;  /* 0x00012cf401007387 */ /* 0x0003e80000100800 */
[----:B------:R-:W-:Y:S04]  /*19b80*/  STL [R1+0x134], R214 ;  /* 0x000134d601007387 */ /* 0x000fe80000100800 */
[----:B-1----:R-:W2:Y:S04]  /*19b90*/  LDL.LU R244, [R1+0x86c] ;  /* 0x00086c0001f47983 */ /* 0x002ea80000300800 */
[----:B------:R1:W-:Y:S04]  /*19ba0*/  STL [R1+0x108], R245 ;  /* 0x000108f501007387 */ /* 0x0003e80000100800 */
[----:B-1----:R-:W3:Y:S04]  /*19bb0*/  LDL.LU R245, [R1+0xc4] ;  /* 0x0000c40001f57983 */ /* 0x002ee80000300800 */
[----:B------:R1:W-:Y:S04]  /*19bc0*/  STL [R1+0x124], R212 ;  /* 0x000124d401007387 */ /* 0x0003e80000100800 */
[----:B------:R4:W-:Y:S04]  /*19bd0*/  STL [R1+0x100], R221 ;  /* 0x000100dd01007387 */ /* 0x0009e80000100800 */
[----:B-1----:R-:W2:Y:S04]  /*19be0*/  LDL.LU R212, [R1+0xbc] ;  /* 0x0000bc0001d47983 */ /* 0x002ea80000300800 */
[----:B----4-:R-:W4:Y:S04]  /*19bf0*/  LDL.LU R221, [R1+0xb4] ;  /* 0x0000b40001dd7983 */ /* 0x010f280000300800 */
[----:B------:R1:W-:Y:S01]  /*19c00*/  STL [R1+0xf8], R230 ;  /* 0x0000f8e601007387 */ /* 0x0003e20000100800 */
[----:B------:R-:W-:-:S02]  /*19c10*/  IADD3.X R246, R246, UR60, RZ, P4, !PT ;  /* 0x0000003cf6f67c10 */ /* 0x000fc4000a7fe4ff */
[----:B------:R-:W-:Y:S01]  /*19c20*/  IADD3 R240, P4, R240, UR5, RZ ;  /* 0x00000005f0f07c10 */ /* 0x000fe2000ff9e0ff */
[----:B-1----:R-:W4:Y:S04]  /*19c30*/  LDL.LU R230, [R1+0x88] ;  /* 0x0000880001e67983 */ /* 0x002f280000300800 */
[----:B------:R1:W-:Y:S01]  /*19c40*/  STL [R1+0x11c], R238 ;  /* 0x00011cee01007387 */ /* 0x0003e20000100800 */
[----:B------:R-:W-:Y:S02]  /*19c50*/  IADD3.X R241, R241, UR60, RZ, P5, !PT ;  /* 0x0000003cf1f17c10 */ /* 0x000fe4000affe4ff */
[----:B------:R-:W-:Y:S01]  /*19c60*/  IADD3 R232, P5, R232, UR5, RZ ;  /* 0x00000005e8e87c10 */ /* 0x000fe2000ffbe0ff */
[----:B-1----:R-:W4:Y:S04]  /*19c70*/  LDL.LU R238, [R1+0x80] ;  /* 0x0000800001ee7983 */ /* 0x002f280000300800 */
[----:B------:R1:W-:Y:S01]  /*19c80*/  STL [R1+0xf0], R242 ;  /* 0x0000f0f201007387 */ /* 0x0003e20000100800 */
[----:B------:R-:W-:-:S02]  /*19c90*/  IADD3.X R247, R247, UR60, RZ, P1, !PT ;  /* 0x0000003cf7f77c10 */ /* 0x000fc40008ffe4ff */
[----:B------:R-:W-:Y:S01]  /*19ca0*/  IADD3.X R235, R235, UR60, RZ, P6, !PT ;  /* 0x0000003cebeb7c10 */ /* 0x000fe2000b7fe4ff */
[----:B-1----:R-:W4:Y:S04]  /*19cb0*/  LDL.LU R242, [R1+0x868] ;  /* 0x0008680001f27983 */ /* 0x002f280000300800 */
[----:B------:R-:W-:Y:S04]  /*19cc0*/  STL [R1+0x114], R211 ;  /* 0x000114d301007387 */ /* 0x000fe80000100800 */
[----:B------:R-:W-:Y:S04]  /*19cd0*/  STL [R1+0xe8], R195 ;  /* 0x0000e8c301007387 */ /* 0x000fe80000100800 */
[----:B------:R-:W-:Y:S04]  /*19ce0*/  STL [R1+0x10c], R196 ;  /* 0x00010cc401007387 */ /* 0x000fe80000100800 */
[----:B------:R-:W-:Y:S04]  /*19cf0*/  STL [R1+0xe0], R249 ;  /* 0x0000e0f901007387 */ /* 0x000fe80000100800 */
[----:B------:R1:W-:Y:S04]  /*19d00*/  STL [R1+0x104], R246 ;  /* 0x000104f601007387 */ /* 0x0003e80000100800 */
[----:B-1----:R-:W4:Y:S04]  /*19d10*/  LDL.LU R246, [R1+0x84] ;  /* 0x0000840001f67983 */ /* 0x002f280000300800 */
[----:B------:R-:W-:Y:S04]  /*19d20*/  STL [R1+0xd8], R240 ;  /* 0x0000d8f001007387 */ /* 0x000fe80000100800 */
[----:B------:R1:W-:Y:S01]  /*19d30*/  STL [R1+0xfc], R241 ;  /* 0x0000fcf101007387 */ /* 0x0003e20000100800 */
[----:B------:R-:W-:-:S03]  /*19d40*/  IADD3 R243, P6, R243, UR5, RZ ;  /* 0x00000005f3f37c10 */ /* 0x000fc6000ffde0ff */
[----:B-1----:R-:W4:Y:S04]  /*19d50*/  LDL.LU R241, [R1+0x7c] ;  /* 0x00007c0001f17983 */ /* 0x002f280000300800 */
[----:B------:R-:W-:Y:S04]  /*19d60*/  STL [R1+0xd0], R232 ;  /* 0x0000d0e801007387 */ /* 0x000fe80000100800 */
[----:B------:R1:W-:Y:S04]  /*19d70*/  STL [R1+0xec], R247 ;  /* 0x0000ecf701007387 */ /* 0x0003e80000100800 */
[----:B------:R-:W-:Y:S01]  /*19d80*/  STL [R1+0xf4], R235 ;  /* 0x0000f4eb01007387 */ /* 0x000fe20000100800 */
[----:B------:R-:W-:-:S03]  /*19d90*/  IADD3 R251, P1, R251, UR5, RZ ;  /* 0x00000005fbfb7c10 */ /* 0x000fc6000ff3e0ff */
[----:B-1----:R-:W4:Y:S01]  /*19da0*/  LDL.LU R247, [R1+0x864] ;  /* 0x0008640001f77983 */ /* 0x002f220000300800 */
[----:B------:R-:W-:-:S03]  /*19db0*/  IADD3 R237, P2, R237, UR5, RZ ;  /* 0x00000005eded7c10 */ /* 0x000fc6000ff5e0ff */
[----:B------:R-:W-:Y:S04]  /*19dc0*/  STL [R1+0xc8], R243 ;  /* 0x0000c8f301007387 */ /* 0x000fe80000100800 */
[----:B------:R-:W-:Y:S04]  /*19dd0*/  STL [R1+0xc0], R251 ;  /* 0x0000c0fb01007387 */ /* 0x000fe80000100800 */
[----:B------:R-:W-:Y:S04]  /*19de0*/  STL [R1+0xe4], R228 ;  /* 0x0000e4e401007387 */ /* 0x000fe80000100800 */
[----:B------:R1:W-:Y:S04]  /*19df0*/  STL [R1+0xb0], R250 ;  /* 0x0000b0fa01007387 */ /* 0x0003e80000100800 */
[----:B------:R-:W-:Y:S04]  /*19e00*/  STL [R1+0xb8], R237 ;  /* 0x0000b8ed01007387 */ /* 0x000fe80000100800 */
[----:B-1----:R-:W4:Y:S01]  /*19e10*/  LDL.LU R250, [R1+0x860] ;  /* 0x0008600001fa7983 */ /* 0x002f220000300800 */
[----:B------:R-:W-:Y:S01]  /*19e20*/  UMOV UR46, UR22 ;  /* 0x00000016002e7c82 */ /* 0x000fe20008000000 */
[----:B------:R-:W-:-:S02]  /*19e30*/  UMOV UR47, UR23 ;  /* 0x00000017002f7c82 */ /* 0x000fc40008000000 */
[----:B------:R-:W-:Y:S01]  /*19e40*/  HGMMA.64x128x16.F32 R24, gdesc[UR44].tnspA, R24 ;  /* 0x21e000002c1879f0 */ /* 0x000fe20008700818 */
[----:B------:R-:W-:Y:S02]  /*19e50*/  IADD3.X R223, R223, UR60, RZ, P4, !PT ;  /* 0x0000003cdfdf7c10 */ /* 0x000fe4000a7fe4ff */
[----:B------:R-:W-:Y:S02]  /*19e60*/  IADD3 R218, P4, R218, UR5, RZ ;  /* 0x00000005dada7c10 */ /* 0x000fe4000ff9e0ff */
[----:B------:R-:W-:Y:S01]  /*19e70*/  IADD3.X R216, R216, UR60, RZ, P5, !PT ;  /* 0x0000003cd8d87c10 */ /* 0x000fe2000affe4ff */
[----:B------:R-:W-:Y:S01]  /*19e80*/  STL [R1+0xdc], R225 ;  /* 0x0000dce101007387 */ /* 0x000fe20000100800 */
[----:B------:R-:W-:-:S03]  /*19e90*/  IADD3 R215, P5, R215, UR5, RZ ;  /* 0x00000005d7d77c10 */ /* 0x000fc6000ffbe0ff */
[----:B------:R-:W-:Y:S01]  /*19ea0*/  STL [R1+0xd4], R223 ;  /* 0x0000d4df01007387 */ /* 0x000fe20000100800 */
[----:B------:R-:W-:-:S03]  /*19eb0*/  IADD3.X R248, R248, UR60, RZ, P3, !PT ;  /* 0x0000003cf8f87c10 */ /* 0x000fc60009ffe4ff */
[----:B------:R-:W-:Y:S04]  /*19ec0*/  STL [R1+0xa8], R218 ;  /* 0x0000a8da01007387 */ /* 0x000fe80000100800 */
[----:B------:R-:W-:Y:S01]  /*19ed0*/  STL [R1+0xcc], R216 ;  /* 0x0000ccd801007387 */ /* 0x000fe20000100800 */
[----:B------:R-:W-:-:S03]  /*19ee0*/  UMOV UR50, UR26 ;  /* 0x0000001a00327c82 */ /* 0x000fc60008000000 */
[----:B------:R-:W-:Y:S01]  /*19ef0*/  STL [R1+0xa0], R215 ;  /* 0x0000a0d701007387 */ /* 0x000fe20000100800 */
[----:B------:R-:W-:Y:S01]  /*19f00*/  UMOV UR51, UR27 ;  /* 0x0000001b00337c82 */ /* 0x000fe20008000000 */
[----:B------:R-:W-:Y:S02]  /*19f10*/  IADD3.X R208, R208, UR60, RZ, P4, !PT ;  /* 0x0000003cd0d07c10 */ /* 0x000fe4000a7fe4ff */
[----:B------:R-:W-:Y:S02]  /*19f20*/  IADD3.X R207, R207, UR60, RZ, P5, !PT ;  /* 0x0000003ccfcf7c10 */ /* 0x000fe4000affe4ff */
[----:B------:R-:W-:Y:S01]  /*19f30*/  IADD3 R252, P5, R252, UR5, RZ ;  /* 0x00000005fcfc7c10 */ /* 0x000fe2000ffbe0ff */
[----:B------:R-:W-:Y:S01]  /*19f40*/  HGMMA.64x128x16.F32 R24, gdesc[UR48].tnspA, R24 ;  /* 0x21e00000301879f0 */ /* 0x000fe20008700818 */
[----:B---3--:R-:W-:Y:S02]  /*19f50*/  IADD3.X R245, R245, UR60, RZ, P6, !PT ;  /* 0x0000003cf5f57c10 */ /* 0x008fe4000b7fe4ff */
[----:B------:R-:W-:-:S03]  /*19f60*/  IADD3 R210, P6, R210, UR5, RZ ;  /* 0x00000005d2d27c10 */ /* 0x000fc6000ffde0ff */
[----:B------:R-:W-:Y:S04]  /*19f70*/  STL [R1+0xc4], R245 ;  /* 0x0000c4f501007387 */ /* 0x000fe80000100800 */
[----:B------:R-:W-:Y:S01]  /*19f80*/  STL [R1+0x98], R210 ;  /* 0x000098d201007387 */ /* 0x000fe20000100800 */
[----:B--2---:R-:W-:Y:S02]  /*19f90*/  IADD3.X R212, R212, UR60, RZ, P1, !PT ;  /* 0x0000003cd4d47c10 */ /* 0x004fe40008ffe4ff */
[----:B------:R-:W-:Y:S02]  /*19fa0*/  IADD3 R209, P1, R209, UR5, RZ ;  /* 0x00000005d1d17c10 */ /* 0x000fe4000ff3e0ff */
[----:B----4-:R-:W-:Y:S01]  /*19fb0*/  IADD3.X R221, R221, UR60, RZ, P2, !PT ;  /* 0x0000003cdddd7c10 */ /* 0x010fe200097fe4ff */
[----:B------:R-:W-:Y:S04]  /*19fc0*/  STL [R1+0xbc], R212 ;  /* 0x0000bcd401007387 */ /* 0x000fe80000100800 */
[----:B------:R-:W-:Y:S04]  /*19fd0*/  STL [R1+0x90], R209 ;  /* 0x000090d101007387 */ /* 0x000fe80000100800 */
[----:B------:R1:W-:Y:S01]  /*19fe0*/  STL [R1+0xac], R248 ;  /* 0x0000acf801007387 */ /* 0x0003e20000100800 */
[----:B------:R-:W-:-:S03]  /*19ff0*/  IADD3 R230, P2, R230, UR5, RZ ;  /* 0x00000005e6e67c10 */ /* 0x000fc6000ff5e0ff */
[----:B------:R-:W-:Y:S04]  /*1a000*/  STL [R1+0xb4], R221 ;  /* 0x0000b4dd01007387 */ /* 0x000fe80000100800 */
[----:B-1----:R-:W2:Y:S01]  /*1a010*/  LDL.LU R248, [R1+0x85c] ;  /* 0x00085c0001f87983 */ /* 0x002ea20000300800 */
[----:B------:R-:W-:-:S03]  /*1a020*/  IADD3.X R206, R206, UR60, RZ, P6, !PT ;  /* 0x0000003ccece7c10 */ /* 0x000fc6000b7fe4ff */
[----:B------:R-:W-:Y:S01]  /*1a030*/  STL [R1+0x88], R230 ;  /* 0x000088e601007387 */ /* 0x000fe20000100800 */
[----:B------:R-:W-:Y:S02]  /*1a040*/  IADD3 R238, P3, R238, UR5, RZ ;  /* 0x00000005eeee7c10 */ /* 0x000fe4000ff7e0ff */
[----:B------:R-:W-:Y:S02]  /*1a050*/  IADD3 R205, P6, R205, UR5, RZ ;  /* 0x00000005cdcd7c10 */ /* 0x000fe4000ffde0ff */
[----:B------:R-:W-:Y:S02]  /*1a060*/  IADD3.X R204, R204, UR60, RZ, P1, !PT ;  /* 0x0000003ccccc7c10 */ /* 0x000fe40008ffe4ff */
[----:B------:R-:W-:Y:S02]  /*1a070*/  IADD3 R203, P1, R203, UR5, RZ ;  /* 0x00000005cbcb7c10 */ /* 0x000fe4000ff3e0ff */
[----:B------:R-:W-:Y:S02]  /*1a080*/  IADD3.X R246, R246, UR60, RZ, P2, !PT ;  /* 0x0000003cf6f67c10 */ /* 0x000fe400097fe4ff */
[----:B------:R-:W-:-:S02]  /*1a090*/  IADD3 R202, P2, R202, UR5, RZ ;  /* 0x00000005caca7c10 */ /* 0x000fc4000ff5e0ff */
[----:B------:R-:W-:Y:S02]  /*1a0a0*/  IADD3.X R241, R241, UR60, RZ, P3, !PT ;  /* 0x0000003cf1f17c10 */ /* 0x000fe40009ffe4ff */
[----:B------:R-:W-:-:S05]  /*1a0b0*/  IADD3 R247, P4, R247, UR5, RZ ;  /* 0x00000005f7f77c10 */ /* 0x000fca000ff9e0ff */
[----:B------:R1:W-:Y:S04]  /*1a0c0*/  STL [R1+0x78], R247 ;  /* 0x000078f701007387 */ /* 0x0003e80000100800 */
[----:B------:R-:W-:Y:S04]  /*1a0d0*/  STL [R1+0x80], R238 ;  /* 0x000080ee01007387 */ /* 0x000fe80000100800 */
[----:B-1----:R-:W3:Y:S04]  /*1a0e0*/  LDL.LU R247, [R1+0x858] ;  /* 0x0008580001f77983 */ /* 0x002ee80000300800 */
[----:B------:R-:W-:Y:S04]  /*1a0f0*/  STL [R1+0xa4], R208 ;  /* 0x0000a4d001007387 */ /* 0x000fe80000100800 */
[----:B------:R1:W-:Y:S01]  /*1a100*/  STL [R1+0x24], R252 ;  /* 0x000024fc01007387 */ /* 0x0003e20000100800 */
[----:B------:R-:W-:-:S03]  /*1a110*/  IADD3.X R250, R250, UR60, RZ, P4, !PT ;  /* 0x0000003cfafa7c10 */ /* 0x000fc6000a7fe4ff */
[----:B-1----:R-:W4:Y:S04]  /*1a120*/  LDL.LU R252, [R1+0x854] ;  /* 0x0008540001fc7983 */ /* 0x002f280000300800 */
[----:B------:R-:W-:Y:S04]  /*1a130*/  STL [R1+0x9c], R207 ;  /* 0x00009ccf01007387 */ /* 0x000fe80000100800 */
[----:B------:R-:W-:Y:S04]  /*1a140*/  STL [R1+0x94], R206 ;  /* 0x000094ce01007387 */ /* 0x000fe80000100800 */
[----:B------:R-:W-:Y:S04]  /*1a150*/  STL [R1+0x1c], R205 ;  /* 0x00001ccd01007387 */ /* 0x000fe80000100800 */
[----:B------:R-:W-:Y:S04]  /*1a160*/  STL [R1+0x8c], R204 ;  /* 0x00008ccc01007387 */ /* 0x000fe80000100800 */
        /* <DEDUP_REMOVED lines=9> */
[----:B------:R-:W-:Y:S01]  /*1a200*/  UMOV UR58, UR34 ;  /* 0x00000022003a7c82 */ /* 0x000fe20008000000 */
[----:B------:R-:W-:Y:S01]  /*1a210*/  UMOV UR59, UR35 ;  /* 0x00000023003b7c82 */ /* 0x000fe20008000000 */
[----:B------:R-:W-:Y:S02]  /*1a220*/  IADD3 R201, P3, R201, UR5, RZ ;  /* 0x00000005c9c97c10 */ /* 0x000fe4000ff7e0ff */
[----:B------:R-:W-:Y:S02]  /*1a230*/  IADD3.X R0, R0, UR60, RZ, P5, !PT ;  /* 0x0000003c00007c10 */ /* 0x000fe4000affe4ff */
[----:B------:R-:W-:Y:S01]  /*1a240*/  IADD3.X R200, R200, UR60, RZ, P6, !PT ;  /* 0x0000003cc8c87c10 */ /* 0x000fe2000b7fe4ff */
[----:B------:R-:W-:Y:S01]  /*1a250*/  STL [R1+0x4], R201 ;  /* 0x000004c901007387 */ /* 0x000fe20000100800 */
[----:B------:R-:W-:Y:S02]  /*1a260*/  IADD3.X R199, R199, UR60, RZ, P1, !PT ;  /* 0x0000003cc7c77c10 */ /* 0x000fe40008ffe4ff */
[----:B------:R-:W-:Y:S01]  /*1a270*/  IADD3.X R198, R198, UR60, RZ, P2, !PT ;  /* 0x0000003cc6c67c10 */ /* 0x000fe200097fe4ff */
[----:B------:R1:W-:Y:S01]  /*1a280*/  STL [R1+0x20], R0 ;  /* 0x0000200001007387 */ /* 0x0003e20000100800 */
[----:B------:R-:W-:Y:S01]  /*1a290*/  IADD3.X R197, R197, UR60, RZ, P3, !PT ;  /* 0x0000003cc5c57c10 */ /* 0x000fe20009ffe4ff */
[----:B------:R-:W-:-:S02]  /*1a2a0*/  VIADD R2, R2, 0x1 ;  /* 0x0000000102027836 */ /* 0x000fc40000000000 */
[----:B-1----:R0:W5:Y:S01]  /*1a2b0*/  LDL.LU R0, [R1+0x84c] ;  /* 0x00084c0001007983 */ /* 0x0021620000300800 */
[----:B------:R-:W-:Y:S03]  /*1a2c0*/  HGMMA.64x128x16.F32 R24, gdesc[UR56].tnspA, R24, gsb0 ;  /* 0x21e00000381879f0 */ /* 0x000fe60008000818 */
[----:B------:R0:W-:Y:S04]  /*1a2d0*/  STL [R1+0x18], R200 ;  /* 0x000018c801007387 */ /* 0x0001e80000100800 */
[----:B------:R0:W-:Y:S04]  /*1a2e0*/  STL [R1+0x10], R199 ;  /* 0x000010c701007387 */ /* 0x0001e80000100800 */
[----:B------:R0:W-:Y:S04]  /*1a2f0*/  STL [R1+0x8], R198 ;  /* 0x000008c601007387 */ /* 0x0001e80000100800 */
[----:B------:R0:W-:Y:S01]  /*1a300*/  STL [R1], R197 ;  /* 0x000000c501007387 */ /* 0x0001e20000100800 */
[----:B------:R-:W-:-:S02]  /*1a310*/  ISETP.NE.U32.AND P0, PT, R2, R9, PT ;  /* 0x000000090200720c */ /* 0x000fc40003f05070 */
[----:B------:R-:W-:Y:S02]  /*1a320*/  IADD3 R244, P6, R244, UR5, RZ ;  /* 0x00000005f4f47c10 */ /* 0x000fe4000ffde0ff */
[----:B------:R-:W-:Y:S02]  /*1a330*/  IADD3 R239, P1, R239, UR5, RZ ;  /* 0x00000005efef7c10 */ /* 0x000fe4000ff3e0ff */
[----:B--2---:R-:W-:Y:S02]  /*1a340*/  IADD3 R248, P5, R248, UR5, RZ ;  /* 0x00000005f8f87c10 */ /* 0x004fe4000ffbe0ff */
[----:B------:R-:W-:Y:S02]  /*1a350*/  IADD3 R234, P2, R234, UR5, RZ ;  /* 0x00000005eaea7c10 */ /* 0x000fe4000ff5e0ff */
[----:B------:R-:W-:Y:S02]  /*1a360*/  IADD3 R229, P3, R229, UR5, RZ ;  /* 0x00000005e5e57c10 */ /* 0x000fe4000ff7e0ff */
[----:B------:R-:W-:-:S02]  /*1a370*/  IADD3.X R242, R242, UR60, RZ, P6, !PT ;  /* 0x0000003cf2f27c10 */ /* 0x000fc4000b7fe4ff */
[----:B------:R-:W-:Y:S02]  /*1a380*/  IADD3.X R236, R236, UR60, RZ, P1, !PT ;  /* 0x0000003cecec7c10 */ /* 0x000fe40008ffe4ff */
[----:B------:R-:W-:Y:S02]  /*1a390*/  IADD3.X R231, R231, UR60, RZ, P2, !PT ;  /* 0x0000003ce7e77c10 */ /* 0x000fe400097fe4ff */
[----:B------:R-:W-:Y:S02]  /*1a3a0*/  IADD3.X R227, R227, UR60, RZ, P3, !PT ;  /* 0x0000003ce3e37c10 */ /* 0x000fe40009ffe4ff */
[----:B---3--:R-:W-:Y:S02]  /*1a3b0*/  IADD3.X R247, R247, UR60, RZ, P5, !PT ;  /* 0x0000003cf7f77c10 */ /* 0x008fe4000affe4ff */
[----:B------:R-:W-:-:S04]  /*1a3c0*/  IADD3 R220, P5, R220, UR5, RZ ;  /* 0x00000005dcdc7c10 */ /* 0x000fc8000ffbe0ff */
[----:B------:R-:W-:Y:S01]  /*1a3d0*/  IADD3.X R217, R217, UR60, RZ, P5, !PT ;  /* 0x0000003cd9d97c10 */ /* 0x000fe2000affe4ff */
[----:B------:R-:W-:Y:S02]  /*1a3e0*/  WARPGROUP.DEPBAR.LE gsb0, 0x0 ;  /* 0x00008000000079c5 */ /* 0x000fe40000010000 */
[----:B----4-:R-:W-:-:S04]  /*1a3f0*/  IADD3 R252, P4, R252, UR5, RZ ;  /* 0x00000005fcfc7c10 */ /* 0x010fc8000ff9e0ff */
[----:B------:R-:W-:Y:S02]  /*1a400*/  IADD3.X R250, R250, UR60, RZ, P4, !PT ;  /* 0x0000003cfafa7c10 */ /* 0x000fe4000a7fe4ff */
[----:B------:R-:W-:-:S04]  /*1a410*/  IADD3 R224, P4, R224, UR5, RZ ;  /* 0x00000005e0e07c10 */ /* 0x000fc8000ff9e0ff */
[----:B------:R-:W-:Y:S01]  /*1a420*/  IADD3.X R222, R222, UR60, RZ, P4, !PT ;  /* 0x0000003cdede7c10 */ /* 0x000fe2000a7fe4ff */
[----:B0-----:R-:W-:Y:S08]  /*1a430*/  @P0 BRA `(.L_x_1) ;  /* 0xffffff2000b80947 */ /* 0x001ff0000383ffff */
[----:B------:R-:W-:Y:S02]  /*1a440*/  F2FP.F16.F32.PACK_AB R87, R87, R86 ;  /* 0x000000565757723e */ /* 0x000fe400000000ff */
[----:B------:R-:W-:Y:S02]  /*1a450*/  F2FP.F16.F32.PACK_AB R83, R83, R82 ;  /* 0x000000525353723e */ /* 0x000fe400000000ff */
[----:B------:R-:W-:Y:S02]  /*1a460*/  F2FP.F16.F32.PACK_AB R79, R79, R78 ;  /* 0x0000004e4f4f723e */ /* 0x000fe400000000ff */
[----:B------:R-:W-:Y:S02]  /*1a470*/  F2FP.F16.F32.PACK_AB R75, R75, R74 ;  /* 0x0000004a4b4b723e */ /* 0x000fe400000000ff */
[----:B------:R-:W-:Y:S02]  /*1a480*/  F2FP.F16.F32.PACK_AB R71, R71, R70 ;  /* 0x000000464747723e */ /* 0x000fe400000000ff */
[----:B------:R-:W-:-:S02]  /*1a490*/  F2FP.F16.F32.PACK_AB R67, R67, R66 ;  /* 0x000000424343723e */ /* 0x000fc400000000ff */
        /* <DEDUP_REMOVED lines=57> */
[----:B------:R-:W-:-:S07]  /*1a830*/  F2FP.F16.F32.PACK_AB R24, R89, R88 ;  /* 0x000000585918723e */ /* 0x000fce00000000ff */
.L_x_0:
[----:B------:R-:W2:Y:S01]  /*1a840*/  LDL.LU R152, [R1+0x848] ;  /* 0x0008480001987983 */ /* 0x000ea20000300800 */
[----:B------:R-:W-:Y:S01]  /*1a850*/  ULDC.64 UR10, c[0x0][0x228] ;  /* 0x00008a00000a7ab9 */ /* 0x000fe20000000a00 */
[----:B-----5:R-:W-:Y:S01]  /*1a860*/  VIADD R5, R0, 0x1 ;  /* 0x0000000100057836 */ /* 0x020fe20000000000 */
[----:B------:R-:W-:Y:S01]  /*1a870*/  ULDC UR5, c[0x0][0x22c] ;  /* 0x00008b0000057ab9 */ /* 0x000fe20000000800 */
[----:B------:R-:W0:Y:S01]  /*1a880*/  S2R R4, SR_TID.X ;  /* 0x0000000000047919 */ /* 0x000e220000002100 */
[----:B------:R-:W-:Y:S01]  /*1a890*/  ULDC UR8, c[0x0][0x22c] ;  /* 0x00008b0000087ab9 */ /* 0x000fe20000000800 */
[----:B------:R-:W1:Y:S01]  /*1a8a0*/  S2R R6, SR_TID.X ;  /* 0x0000000000067919 */ /* 0x000e620000002100 */
[C---:B0-----:R-:W-:Y:S02]  /*1a8b0*/  IMAD.SHL.U32 R2, R4.reuse, 0x10, RZ ;  /* 0x0000001004027824 */ /* 0x041fe400078e00ff */
[----:B------:R-:W-:Y:S01]  /*1a8c0*/  IMAD.SHL.U32 R3, R4, 0x40, RZ ;  /* 0x0000004004037824 */ /* 0x000fe200078e00ff */
[----:B-1----:R-:W-:-:S02]  /*1a8d0*/  LOP3.LUT R6, R6, 0x7f, RZ, 0xc0, !PT ;  /* 0x0000007f06067812 */ /* 0x002fc400078ec0ff */
[----:B------:R-:W-:Y:S02]  /*1a8e0*/  LOP3.LUT R2, R2, 0xf0, RZ, 0xc0, !PT ;  /* 0x000000f002027812 */ /* 0x000fe400078ec0ff */
[----:B------:R-:W-:-:S04]  /*1a8f0*/  LOP3.LUT R3, R3, 0x400, RZ, 0xc0, !PT ;  /* 0x0000040003037812 */ /* 0x000fc800078ec0ff */
[----:B------:R-:W-:Y:S01]  /*1a900*/  IADD3 R3, R3, UR4, R2 ;  /* 0x0000000403037c10 */ /* 0x000fe2000fffe002 */
[----:B------:R-:W-:Y:S02]  /*1a910*/  IMAD.SHL.U32 R2, R4, 0x8, RZ ;  /* 0x0000000804027824 */ /* 0x000fe400078e00ff */
[----:B------:R-:W-:-:S03]  /*1a920*/  VIADD R4, R0, 0x2 ;  /* 0x0000000200047836 */ /* 0x000fc60000000000 */
[----:B------:R-:W-:-:S05]  /*1a930*/  LOP3.LUT R2, R2, 0x300, RZ, 0xc0, !PT ;  /* 0x0000030002027812 */ /* 0x000fca00078ec0ff */
[----:B------:R-:W-:Y:S01]  /*1a940*/  IMAD.IADD R100, R2, 0x1, R3 ;  /* 0x0000000102647824 */ /* 0x000fe200078e0203 */
[----:B------:R-:W-:Y:S01]  /*1a950*/  BAR.SYNC.DEFER_BLOCKING 0x0 ;  /* 0x0000000000007b1d */ /* 0x000fe20000010000 */
[----:B------:R-:W-:-:S05]  /*1a960*/  LEA R2, R6, UR4, 0x4 ;  /* 0x0000000406027c11 */ /* 0x000fca000f8e20ff */
[----:B------:R-:W-:Y:S01]  /*1a970*/  ULDC UR4, c[0x0][0x244] ;  /* 0x0000910000047ab9 */ /* 0x000fe20000000800 */
[----:B------:R-:W-:Y:S01]  /*1a980*/  STSM.16.M88.4 [R100], R24 ;  /* 0x0000001864007844 */ /* 0x000fe20000000200 */
[----:B------:R-:W-:Y:S06]  /*1a990*/  BAR.SYNC.DEFER_BLOCKING 0x0 ;  /* 0x0000000000007b1d */ /* 0x000fec0000010000 */
[----:B------:R-:W0:Y:S02]  /*1a9a0*/  LDS.128 R96, [R2] ;  /* 0x0000000002607984 */ /* 0x000e240000000c00 */
[----:B------:R-:W-:Y:S06]  /*1a9b0*/  BAR.SYNC.DEFER_BLOCKING 0x0 ;  /* 0x0000000000007b1d */ /* 0x000fec0000010000 */
[----:B------:R-:W-:Y:S02]  /*1a9c0*/  STSM.16.M88.4 [R100], R28 ;  /* 0x0000001c64007844 */ /* 0x000fe40000000200 */
[----:B------:R-:W-:Y:S06]  /*1a9d0*/  BAR.SYNC.DEFER_BLOCKING 0x0 ;  /* 0x0000000000007b1d */ /* 0x000fec0000010000 */
[----:B------:R-:W1:Y:S02]  /*1a9e0*/  LDS.128 R92, [R2] ;  /* 0x00000000025c7984 */ /* 0x000e640000000c00 */
[----:B------:R-:W-:Y:S06]  /*1a9f0*/  BAR.SYNC.DEFER_BLOCKING 0x0 ;  /* 0x0000000000007b1d */ /* 0x000fec0000010000 */
[----:B------:R-:W-:Y:S02]  /*1aa00*/  STSM.16.M88.4 [R100], R32 ;  /* 0x0000002064007844 */ /* 0x000fe40000000200 */
[----:B------:R-:W-:Y:S06]  /*1aa10*/  BAR.SYNC.DEFER_BLOCKING 0x0 ;  /* 0x0000000000007b1d */ /* 0x000fec0000010000 */
[----:B------:R-:W3:Y:S02]  /*1aa20*/  LDS.128 R88, [R2] ;  /* 0x0000000002587984 */ /* 0x000ee40000000c00 */
[----:B------:R-:W-:Y:S06]  /*1aa30*/  BAR.SYNC.DEFER_BLOCKING 0x0 ;  /* 0x0000000000007b1d */ /* 0x000fec0000010000 */
[----:B------:R-:W-:Y:S02]  /*1aa40*/  STSM.16.M88.4 [R100], R36 ;  /* 0x0000002464007844 */ /* 0x000fe40000000200 */
[----:B------:R-:W-:Y:S01]  /*1aa50*/  BAR.SYNC.DEFER_BLOCKING 0x0 ;  /* 0x0000000000007b1d */ /* 0x000fe20000010000 */
[----:B--2---:R-:W-:-:S04]  /*1aa60*/  ISETP.GE.AND P0, PT, R152, UR10, PT ;  /* 0x0000000a98007c0c */ /* 0x004fc8000bf06270 */
[----:B------:R-:W-:Y:S01]  /*1aa70*/  ISETP.LT.AND P1, PT, R5, UR5, !P0 ;  /* 0x0000000505007c0c */ /* 0x000fe2000c721270 */
[----:B------:R-:W-:Y:S01]  /*1aa80*/  ULDC UR5, c[0x0][0x22c] ;  /* 0x00008b0000057ab9 */ /* 0x000fe20000000800 */
[----:B------:R-:W-:Y:S01]  /*1aa90*/  VIADD R5, R0, 0x3 ;  /* 0x0000000300057836 */ /* 0x000fe20000000000 */
[----:B------:R-:W-:Y:S01]  /*1aaa0*/  ISETP.LT.AND P5, PT, R4, UR5, !P0 ;  /* 0x0000000504007c0c */ /* 0x000fe2000c7a1270 */
[C---:B------:R-:W-:Y:S01]  /*1aab0*/  VIADD R4, R0.reuse, 0x4 ;  /* 0x0000000400047836 */ /* 0x040fe20000000000 */
[----:B------:R-:W-:Y:S01]  /*1aac0*/  ULDC UR5, c[0x0][0x22c] ;  /* 0x00008b0000057ab9 */ /* 0x000fe20000000800 */
[----:B------:R-:W-:Y:S02]  /*1aad0*/  ISETP.LT.AND P2, PT, R0, UR11, !P0 ;  /* 0x0000000b00007c0c */ /* 0x000fe4000c741270 */
[----:B------:R-:W-:Y:S01]  /*1aae0*/  ISETP.LT.AND P4, PT, R5, UR8, !P0 ;  /* 0x0000000805007c0c */ /* 0x000fe2000c781270 */
[----:B------:R-:W-:Y:S01]  /*1aaf0*/  ULDC.64 UR8, c[0x0][0x220] ;  /* 0x0000880000087ab9 */ /* 0x000fe20000000a00 */
[----:B------:R-:W-:Y:S01]  /*1ab00*/  ISETP.LT.AND P3, PT, R4, UR5, !P0 ;  /* 0x0000000504007c0c */ /* 0x000fe2000c761270 */
[----:B------:R-:W-:Y:S01]  /*1ab10*/  ULDC UR5, c[0x0][0x22c] ;  /* 0x00008b0000057ab9 */ /* 0x000fe20000000800 */
[----:B------:R-:W2:Y:S01]  /*1ab20*/  LDS.128 R4, [R2] ;  /* 0x0000000002047984 */ /* 0x000ea20000000c00 */
[----:B------:R-:W-:Y:S06]  /*1ab30*/  BAR.SYNC.DEFER_BLOCKING 0x0 ;  /* 0x0000000000007b1d */ /* 0x000fec0000010000 */
[----:B------:R-:W-:Y:S02]  /*1ab40*/  STSM.16.M88.4 [R100], R40 ;  /* 0x0000002864007844 */ /* 0x000fe40000000200 */
[----:B------:R-:W-:Y:S06]  /*1ab50*/  BAR.SYNC.DEFER_BLOCKING 0x0 ;  /* 0x0000000000007b1d */ /* 0x000fec0000010000 */
[----:B------:R-:W4:Y:S02]  /*1ab60*/  LDS.128 R8, [R2] ;  /* 0x0000000002087984 */ /* 0x000f240000000c00 */
[----:B------:R-:W-:Y:S06]  /*1ab70*/  BAR.SYNC.DEFER_BLOCKING 0x0 ;  /* 0x0000000000007b1d */ /* 0x000fec0000010000 */
[----:B------:R-:W-:Y:S02]  /*1ab80*/  STSM.16.M88.4 [R100], R44 ;  /* 0x0000002c64007844 */ /* 0x000fe40000000200 */
[----:B------:R-:W-:Y:S06]  /*1ab90*/  BAR.SYNC.DEFER_BLOCKING 0x0 ;  /* 0x0000000000007b1d */ /* 0x000fec0000010000 */
[----:B------:R-:W4:Y:S02]  /*1aba0*/  LDS.128 R12, [R2] ;  /* 0x00000000020c7984 */ /* 0x000f240000000c00 */
[----:B------:R-:W-:Y:S06]  /*1abb0*/  BAR.SYNC.DEFER_BLOCKING 0x0 ;  /* 0x0000000000007b1d */ /* 0x000fec0000010000 */
[----:B------:R-:W-:Y:S02]  /*1abc0*/  STSM.16.M88.4 [R100], R48 ;  /* 0x0000003064007844 */ /* 0x000fe40000000200 */
[----:B------:R-:W-:Y:S06]  /*1abd0*/  BAR.SYNC.DEFER_BLOCKING 0x0 ;  /* 0x0000000000007b1d */ /* 0x000fec0000010000 */
[----:B------:R-:W-:Y:S02]  /*1abe0*/  LDS.128 R16, [R2] ;  /* 0x0000000002107984 */ /* 0x000fe40000000c00 */
[----:B------:R-:W-:Y:S06]  /*1abf0*/  BAR.SYNC.DEFER_BLOCKING 0x0 ;  /* 0x0000000000007b1d */ /* 0x000fec0000010000 */
[----:B------:R0:W-:Y:S02]  /*1ac00*/  STSM.16.M88.4 [R100], R52 ;  /* 0x0000003464007844 */ /* 0x0001e40000000200 */
[----:B------:R-:W-:Y:S01]  /*1ac10*/  BAR.SYNC.DEFER_BLOCKING 0x0 ;  /* 0x0000000000007b1d */ /* 0x000fe20000010000 */
[----:B0-----:R-:W-:-:S05]  /*1ac20*/  IMAD R52, R152, UR4, RZ ;  /* 0x0000000498347c24 */ /* 0x001fca000f8e02ff */
[----:B------:R-:W-:Y:S02]  /*1ac30*/  ULDC UR4, c[0x0][0x248] ;  /* 0x0000920000047ab9 */ /* 0x000fe40000000800 */
[----:B------:R-:W-:Y:S01]  /*1ac40*/  IMAD R53, R0, UR4, RZ ;  /* 0x0000000400357c24 */ /* 0x000fe2000f8e02ff */
[----:B------:R-:W-:-:S04]  /*1ac50*/  LEA R3, P6, R52, UR8, 0x1 ;  /* 0x0000000834037c11 */ /* 0x000fc8000f8c08ff */
[----:B------:R-:W-:Y:S02]  /*1ac60*/  LEA.HI.X.SX32 R52, R52, UR9, 0x1, P6 ;  /* 0x0000000934347c11 */ /* 0x000fe4000b0f0eff */
[C---:B------:R-:W-:Y:S01]  /*1ac70*/  LEA R54, P6, R53.reuse, R3, 0x1 ;  /* 0x0000000335367211 */ /* 0x040fe200078c08ff */
[----:B------:R-:W-:Y:S03]  /*1ac80*/  LDS.128 R20, [R2] ;  /* 0x0000000002147984 */ /* 0x000fe60000000c00 */
[C---:B------:R-:W-:Y:S01]  /*1ac90*/  LEA.HI.X.SX32 R55, R53.reuse, R52, 0x1, P6 ;  /* 0x0000003435377211 */ /* 0x040fe200030f0eff */
[----:B------:R-:W-:Y:S06]  /*1aca0*/  BAR.SYNC.DEFER_BLOCKING 0x0 ;  /* 0x0000000000007b1d */ /* 0x000fec0000010000 */
[----:B------:R0:W-:Y:S02]  /*1acb0*/  STSM.16.M88.4 [R100], R56 ;  /* 0x0000003864007844 */ /* 0x0001e40000000200 */
[----:B------:R-:W-:Y:S01]  /*1acc0*/  BAR.SYNC.DEFER_BLOCKING 0x0 ;  /* 0x0000000000007b1d */ /* 0x000fe20000010000 */
[----:B0-----:R-:W-:-:S02]  /*1acd0*/  VIADD R57, R53, UR4 ;  /* 0x0000000435397c36 */ /* 0x001fc40008000000 */
[----:B------:R-:W-:Y:S02]  /*1ace0*/  VIADD R58, R0, 0x5 ;  /* 0x00000005003a7836 */ /* 0x000fe40000000000 */
[C---:B------:R-:W-:Y:S01]  /*1acf0*/  VIADD R53, R57.reuse, UR4 ;  /* 0x0000000439357c36 */ /* 0x040fe20008000000 */
[----:B------:R-:W-:-:S04]  /*1ad00*/  LEA R56, P6, R57, R3, 0x1 ;  /* 0x0000000339387211 */ /* 0x000fc800078c08ff */
[----:B------:R-:W-:Y:S01]  /*1ad10*/  LEA.HI.X.SX32 R57, R57, R52, 0x1, P6 ;  /* 0x0000003439397211 */ /* 0x000fe200030f0eff */
[----:B------:R-:W-:Y:S01]  /*1ad20*/  LDS.128 R24, [R2] ;  /* 0x0000000002187984 */ /* 0x000fe20000000c00 */
[----:B------:R-:W-:Y:S06]  /*1ad30*/  BAR.SYNC.DEFER_BLOCKING 0x0 ;  /* 0x0000000000007b1d */ /* 0x000fec0000010000 */
[----:B------:R0:W-:Y:S02]  /*1ad40*/  STSM.16.M88.4 [R100], R60 ;  /* 0x0000003c64007844 */ /* 0x0001e40000000200 */
[----:B------:R-:W-:Y:S01]  /*1ad50*/  BAR.SYNC.DEFER_BLOCKING 0x0 ;  /* 0x0000000000007b1d */ /* 0x000fe20000010000 */
[----:B0-----:R-:W-:Y:S01]  /*1ad60*/  PRMT R61, R96, 0x7632, R61 ;  /* 0x00007632603d7816 */ /* 0x001fe2000000003d */
[----:B------:R-:W-:-:S04]  /*1ad70*/  VIADD R60, R0, 0x6 ;  /* 0x00000006003c7836 */ /* 0x000fc80000000000 */
[----:B------:R-:W-:Y:S02]  /*1ad80*/  LDS.128 R28, [R2] ;  /* 0x00000000021c7984 */ /* 0x000fe40000000c00 */
[----:B------:R-:W-:Y:S06]  /*1ad90*/  BAR.SYNC.DEFER_BLOCKING 0x0 ;  /* 0x0000000000007b1d */ /* 0x000fec0000010000 */
[----:B------:R-:W-:Y:S02]  /*1ada0*/  STSM.16.M88.4 [R100], R64 ;  /* 0x0000004064007844 */ /* 0x000fe40000000200 */
[----:B------:R-:W-:Y:S06]  /*1adb0*/  BAR.SYNC.DEFER_BLOCKING 0x0 ;  /* 0x0000000000007b1d */ /* 0x000fec0000010000 */
        /* <DEDUP_REMOVED lines=12> */
[----:B------:R-:W0:Y:S02]  /*1ae80*/  LDS.128 R44, [R2] ;  /* 0x00000000022c7984 */ /* 0x000e240000000c00 */
[----:B------:R-:W-:Y:S06]  /*1ae90*/  BAR.SYNC.DEFER_BLOCKING 0x0 ;  /* 0x0000000000007b1d */ /* 0x000fec0000010000 */
[----:B------:R-:W-:Y:S02]  /*1aea0*/  STSM.16.M88.4 [R100], R80 ;  /* 0x0000005064007844 */ /* 0x000fe40000000200 */
[----:B------:R-:W-:Y:S06]  /*1aeb0*/  BAR.SYNC.DEFER_BLOCKING 0x0 ;  /* 0x0000000000007b1d */ /* 0x000fec0000010000 */
[----:B------:R-:W0:Y:S02]  /*1aec0*/  LDS.128 R48, [R2] ;  /* 0x0000000002307984 */ /* 0x000e240000000c00 */
[----:B------:R-:W-:Y:S06]  /*1aed0*/  BAR.SYNC.DEFER_BLOCKING 0x0 ;  /* 0x0000000000007b1d */ /* 0x000fec0000010000 */
[----:B------:R-:W-:Y:S02]  /*1aee0*/  STSM.16.M88.4 [R100], R84 ;  /* 0x0000005464007844 */ /* 0x000fe40000000200 */
[----:B------:R-:W-:Y:S06]  /*1aef0*/  BAR.SYNC.DEFER_BLOCKING 0x0 ;  /* 0x0000000000007b1d */ /* 0x000fec0000010000 */
[----:B------:R1:W-:Y:S01]  /*1af00*/  @P2 STG.E.U16 desc[UR6][R54.64], R96 ;  /* 0x0000006036002986 */ /* 0x0003e2000c101506 */
[----:B------:R-:W-:Y:S01]  /*1af10*/  ISETP.LT.AND P2, PT, R58, UR5, !P0 ;  /* 0x000000053a007c0c */ /* 0x000fe2000c741270 */
[----:B------:R-:W-:Y:S01]  /*1af20*/  ULDC UR5, c[0x0][0x22c] ;  /* 0x00008b0000057ab9 */ /* 0x000fe20000000800 */
[C---:B------:R-:W-:Y:S01]  /*1af30*/  LEA R58, P6, R53.reuse, R3, 0x1 ;  /* 0x00000003353a7211 */ /* 0x040fe200078c08ff */
[----:B------:R3:W-:Y:S01]  /*1af40*/  @P1 STG.E.U16 desc[UR6][R56.64], R61 ;  /* 0x0000003d38001986 */ /* 0x0007e2000c101506 */
[----:B------:R-:W-:Y:S01]  /*1af50*/  ISETP.LT.AND P1, PT, R60, UR5, !P0 ;  /* 0x000000053c007c0c */ /* 0x000fe2000c721270 */
[----:B------:R-:W-:Y:S01]  /*1af60*/  ULDC UR5, c[0x0][0x22c] ;  /* 0x00008b0000057ab9 */ /* 0x000fe20000000800 */
[C---:B------:R-:W-:Y:S01]  /*1af70*/  LEA.HI.X.SX32 R59, R53.reuse, R52, 0x1, P6 ;  /* 0x00000034353b7211 */ /* 0x040fe200030f0eff */
[----:B------:R-:W-:-:S02]  /*1af80*/  VIADD R53, R53, UR4 ;  /* 0x0000000435357c36 */ /* 0x000fc40008000000 */
[----:B-1----:R-:W-:-:S03]  /*1af90*/  VIADD R55, R0, 0x7 ;  /* 0x0000000700377836 */ /* 0x002fc60000000000 */
[CC--:B------:R-:W-:Y:S01]  /*1afa0*/  LEA R54, P6, R53.reuse, R3.reuse, 0x1 ;  /* 0x0000000335367211 */ /* 0x0c0fe200078c08ff */
[----:B------:R-:W-:Y:S01]  /*1afb0*/  VIADD R60, R53, UR4 ;  /* 0x00000004353c7c36 */ /* 0x000fe20008000000 */
[----:B------:R1:W-:Y:S01]  /*1afc0*/  @P5 STG.E.U16 desc[UR6][R58.64], R97 ;  /* 0x000000613a005986 */ /* 0x0003e2000c101506 */
[----:B---3--:R-:W-:Y:S01]  /*1afd0*/  VIADD R61, R0, 0x8 ;  /* 0x00000008003d7836 */ /* 0x008fe20000000000 */
[----:B------:R-:W-:Y:S01]  /*1afe0*/  ISETP.LT.AND P5, PT, R55, UR5, !P0 ;  /* 0x0000000537007c0c */ /* 0x000fe2000c7a1270 */
[----:B------:R-:W-:Y:S01]  /*1aff0*/  ULDC UR5, c[0x0][0x22c] ;  /* 0x00008b0000057ab9 */ /* 0x000fe20000000800 */
[----:B------:R-:W-:Y:S01]  /*1b000*/  LEA.HI.X.SX32 R55, R53, R52, 0x1, P6 ;  /* 0x0000003435377211 */ /* 0x000fe200030f0eff */
[C---:B------:R-:W-:Y:S01]  /*1b010*/  VIADD R53, R60.reuse, UR4 ;  /* 0x000000043c357c36 */ /* 0x040fe20008000000 */
[----:B------:R-:W-:-:S04]  /*1b020*/  LEA R56, P6, R60, R3, 0x1 ;  /* 0x000000033c387211 */ /* 0x000fc800078c08ff */
[----:B------:R-:W-:Y:S01]  /*1b030*/  LEA.HI.X.SX32 R57, R60, R52, 0x1, P6 ;  /* 0x000000343c397211 */ /* 0x000fe200030f0eff */
[----:B------:R-:W-:Y:S01]  /*1b040*/  VIADD R60, R0, 0x9 ;  /* 0x00000009003c7836 */ /* 0x000fe20000000000 */
[----:B-1----:R-:W-:Y:S02]  /*1b050*/  PRMT R59, R97, 0x7632, R59 ;  /* 0x00007632613b7816 */ /* 0x002fe4000000003b */
[----:B------:R-:W-:-:S03]  /*1b060*/  LEA R58, P6, R53, R3, 0x1 ;  /* 0x00000003353a7211 */ /* 0x000fc600078c08ff */
[----:B------:R1:W-:Y:S01]  /*1b070*/  @P4 STG.E.U16 desc[UR6][R54.64], R59 ;  /* 0x0000003b36004986 */ /* 0x0003e2000c101506 */
[----:B------:R-:W-:Y:S01]  /*1b080*/  ISETP.LT.AND P4, PT, R61, UR5, !P0 ;  /* 0x000000053d007c0c */ /* 0x000fe2000c781270 */
[----:B------:R-:W-:Y:S01]  /*1b090*/  ULDC UR5, c[0x0][0x22c] ;  /* 0x00008b0000057ab9 */ /* 0x000fe20000000800 */
[----:B------:R-:W-:Y:S01]  /*1b0a0*/  PRMT R61, R99, 0x7632, R61 ;  /* 0x00007632633d7816 */ /* 0x000fe2000000003d */
[----:B------:R3:W-:Y:S01]  /*1b0b0*/  @P3 STG.E.U16 desc[UR6][R56.64], R98 ;  /* 0x0000006238003986 */ /* 0x0007e2000c101506 */
[----:B------:R-:W-:Y:S01]  /*1b0c0*/  ISETP.LT.AND P3, PT, R60, UR5, !P0 ;  /* 0x000000053c007c0c */ /* 0x000fe2000c761270 */
[----:B------:R-:W-:Y:S01]  /*1b0d0*/  VIADD R60, R0, 0xa ;  /* 0x0000000a003c7836 */ /* 0x000fe20000000000 */
[----:B------:R-:W-:Y:S01]  /*1b0e0*/  ULDC UR5, c[0x0][0x22c] ;  /* 0x00008b0000057ab9 */ /* 0x000fe20000000800 */
[C---:B-1----:R-:W-:Y:S01]  /*1b0f0*/  LEA.HI.X.SX32 R59, R53.reuse, R52, 0x1, P6 ;  /* 0x00000034353b7211 */ /* 0x042fe200030f0eff */
[----:B------:R-:W-:Y:S01]  /*1b100*/  VIADD R53, R53, UR4 ;  /* 0x0000000435357c36 */ /* 0x000fe20008000000 */
[----:B------:R-:W-:-:S03]  /*1b110*/  PRMT R55, R98, 0x7632, R55 ;  /* 0x0000763262377816 */ /* 0x000fc60000000037 */
[C---:B---3--:R-:W-:Y:S02]  /*1b120*/  VIADD R57, R53.reuse, UR4 ;  /* 0x0000000435397c36 */ /* 0x048fe40008000000 */
[----:B------:R1:W-:Y:S01]  /*1b130*/  @P2 STG.E.U16 desc[UR6][R58.64], R55 ;  /* 0x000000373a002986 */ /* 0x0003e2000c101506 */
[-C--:B------:R-:W-:Y:S02]  /*1b140*/  LEA R54, P2, R53, R3.reuse, 0x1 ;  /* 0x0000000335367211 */ /* 0x080fe400078408ff */
[----:B------:R-:W-:Y:S02]  /*1b150*/  LEA R56, P6, R57, R3, 0x1 ;  /* 0x0000000339387211 */ /* 0x000fe400078c08ff */
[-C--:B-1----:R-:W-:Y:S01]  /*1b160*/  LEA.HI.X.SX32 R55, R53, R52.reuse, 0x1, P2 ;  /* 0x0000003435377211 */ /* 0x082fe200010f0eff */
[----:B------:R-:W-:Y:S01]  /*1b170*/  VIADD R53, R0, 0xb ;  /* 0x0000000b00357836 */ /* 0x000fe20000000000 */
[----:B------:R-:W-:Y:S01]  /*1b180*/  ISETP.LT.AND P2, PT, R60, UR5, !P0 ;  /* 0x000000053c007c0c */ /* 0x000fe2000c741270 */
[----:B------:R-:W-:Y:S01]  /*1b190*/  ULDC UR5, c[0x0][0x22c] ;  /* 0x00008b0000057ab9 */ /* 0x000fe20000000800 */
[----:B------:R-:W-:Y:S01]  /*1b1a0*/  VIADD R59, R0, 0xc ;  /* 0x0000000c003b7836 */ /* 0x000fe20000000000 */
[----:B------:R1:W-:Y:S01]  /*1b1b0*/  @P1 STG.E.U16 desc[UR6][R54.64], R99 ;  /* 0x0000006336001986 */ /* 0x0003e2000c101506 */
[----:B------:R-:W-:Y:S01]  /*1b1c0*/  ISETP.LT.AND P1, PT, R53, UR5, !P0 ;  /* 0x0000000535007c0c */ /* 0x000fe2000c721270 */
[C---:B------:R-:W-:Y:S01]  /*1b1d0*/  VIADD R53, R57.reuse, UR4 ;  /* 0x0000000439357c36 */ /* 0x040fe20008000000 */
[----:B------:R-:W-:Y:S01]  /*1b1e0*/  LEA.HI.X.SX32 R57, R57, R52, 0x1, P6 ;  /* 0x0000003439397211 */ /* 0x000fe200030f0eff */
[----:B------:R-:W-:-:S02]  /*1b1f0*/  ULDC UR5, c[0x0][0x22c] ;  /* 0x00008b0000057ab9 */ /* 0x000fc40000000800 */
[C---:B------:R-:W-:Y:S01]  /*1b200*/  VIADD R60, R53.reuse, UR4 ;  /* 0x00000004353c7c36 */ /* 0x040fe20008000000 */
[-C--:B------:R-:W-:Y:S01]  /*1b210*/  LEA R58, P6, R53, R3.reuse, 0x1 ;  /* 0x00000003353a7211 */ /* 0x080fe200078c08ff */
[----:B------:R3:W-:Y:S01]  /*1b220*/  @P5 STG.E.U16 desc[UR6][R56.64], R61 ;  /* 0x0000003d38005986 */ /* 0x0007e2000c101506 */
[----:B------:R-:W-:Y:S01]  /*1b230*/  ISETP.LT.AND P5, PT, R59, UR5, !P0 ;  /* 0x000000053b007c0c */ /* 0x000fe2000c7a1270 */
[----:B------:R-:W-:Y:S01]  /*1b240*/  ULDC UR5, c[0x0][0x22c] ;  /* 0x00008b0000057ab9 */ /* 0x000fe20000000800 */
[-C--:B------:R-:W-:Y:S01]  /*1b250*/  LEA.HI.X.SX32 R59, R53, R52.reuse, 0x1, P6 ;  /* 0x00000034353b7211 */ /* 0x080fe200030f0eff */
[----:B-1----:R-:W-:Y:S01]  /*1b260*/  VIADD R55, R0, 0xd ;  /* 0x0000000d00377836 */ /* 0x002fe20000000000 */
[CC--:B------:R-:W-:Y:S01]  /*1b270*/  LEA R54, P6, R60.reuse, R3.reuse, 0x1 ;  /* 0x000000033c367211 */ /* 0x0c0fe200078c08ff */
[C---:B------:R-:W-:Y:S02]  /*1b280*/  VIADD R53, R60.reuse, UR4 ;  /* 0x000000043c357c36 */ /* 0x040fe40008000000 */
[----:B------:R1:W-:Y:S01]  /*1b290*/  @P4 STG.E.U16 desc[UR6][R58.64], R92 ;  /* 0x0000005c3a004986 */ /* 0x0003e2000c101506 */
[----:B------:R-:W-:Y:S01]  /*1b2a0*/  ISETP.LT.AND P4, PT, R55, UR5, !P0 ;  /* 0x0000000537007c0c */ /* 0x000fe2000c781270 */
[----:B------:R-:W-:Y:S01]  /*1b2b0*/  ULDC UR5, c[0x0][0x22c] ;  /* 0x00008b0000057ab9 */ /* 0x000fe20000000800 */
[----:B------:R-:W-:Y:S01]  /*1b2c0*/  LEA.HI.X.SX32 R55, R60, R52, 0x1, P6 ;  /* 0x000000343c377211 */ /* 0x000fe200030f0eff */
[----:B------:R-:W-:Y:S01]  /*1b2d0*/  VIADD R60, R0, 0xe ;  /* 0x0000000e003c7836 */ /* 0x000fe20000000000 */
[----:B---3--:R-:W-:-:S02]  /*1b2e0*/  LEA R56, P6, R53, R3, 0x1 ;  /* 0x0000000335387211 */ /* 0x008fc400078c08ff */
[----:B------:R-:W-:Y:S02]  /*1b2f0*/  PRMT R61, R92, 0x7632, R61 ;  /* 0x000076325c3d7816 */ /* 0x000fe4000000003d */
[CC--:B------:R-:W-:Y:S01]  /*1b300*/  LEA.HI.X.SX32 R57, R53.reuse, R52.reuse, 0x1, P6 ;  /* 0x0000003435397211 */ /* 0x0c0fe200030f0eff */
[----:B------:R-:W-:Y:S02]  /*1b310*/  VIADD R53, R53, UR4 ;  /* 0x0000000435357c36 */ /* 0x000fe40008000000 */
[----:B------:R3:W-:Y:S01]  /*1b320*/  @P3 STG.E.U16 desc[UR6][R54.64], R61 ;  /* 0x0000003d36003986 */ /* 0x0007e2000c101506 */
[----:B-1----:R-:W-:Y:S01]  /*1b330*/  VIADD R59, R0, 0xf ;  /* 0x0000000f003b7836 */ /* 0x002fe20000000000 */
[----:B------:R-:W-:Y:S01]  /*1b340*/  ISETP.LT.AND P3, PT, R60, UR5, !P0 ;  /* 0x000000053c007c0c */ /* 0x000fe2000c761270 */
[C---:B------:R-:W-:Y:S01]  /*1b350*/  VIADD R60, R53.reuse, UR4 ;  /* 0x00000004353c7c36 */ /* 0x040fe20008000000 */
[-C--:B------:R-:W-:Y:S01]  /*1b360*/  LEA R58, P6, R53, R3.reuse, 0x1 ;  /* 0x00000003353a7211 */ /* 0x080fe200078c08ff */
[----:B------:R-:W-:Y:S01]  /*1b370*/  ULDC UR5, c[0x0][0x22c] ;  /* 0x00008b0000057ab9 */ /* 0x000fe20000000800 */
[----:B------:R1:W-:Y:S01]  /*1b380*/  @P2 STG.E.U16 desc[UR6][R56.64], R93 ;  /* 0x0000005d38002986 */ /* 0x0003e2000c101506 */
[----:B------:R-:W-:Y:S01]  /*1b390*/  ISETP.LT.AND P2, PT, R59, UR5, !P0 ;  /* 0x000000053b007c0c */ /* 0x000fe2000c741270 */
[----:B------:R-:W-:Y:S01]  /*1b3a0*/  ULDC UR5, c[0x0][0x22c] ;  /* 0x00008b0000057ab9 */ /* 0x000fe20000000800 */
[----:B------:R-:W-:Y:S01]  /*1b3b0*/  LEA.HI.X.SX32 R59, R53, R52, 0x1, P6 ;  /* 0x00000034353b7211 */ /* 0x000fe200030f0eff */
[C---:B------:R-:W-:Y:S01]  /*1b3c0*/  VIADD R53, R60.reuse, UR4 ;  /* 0x000000043c357c36 */ /* 0x040fe20008000000 */
[----:B---3--:R-:W-:Y:S01]  /*1b3d0*/  LEA R54, P6, R60, R3, 0x1 ;  /* 0x000000033c367211 */ /* 0x008fe200078c08ff */
[----:B------:R-:W-:-:S03]  /*1b3e0*/  VIADD R61, R0, 0x10 ;  /* 0x00000010003d7836 */ /* 0x000fc60000000000 */
        /* <DEDUP_REMOVED lines=98> */
[----:B--2---:R1:W-:Y:S01]  /*1ba10*/  @P3 STG.E.U16 desc[UR6][R54.64], R4 ;  /* 0x0000000436003986 */ /* 0x0043e2000c101506 */
        /* <DEDUP_REMOVED lines=8> */
[----:B-1----:R-:W-:Y:S01]  /*1baa0*/  VIADD R55, R0, 0x1f ;  /* 0x0000001f00377836 */ /* 0x002fe20000000000 */
[----:B------:R1:W-:Y:S01]  /*1bab0*/  @P2 STG.E.U16 desc[UR6][R56.64], R61 ;  /* 0x0000003d38002986 */ /* 0x0003e2000c101506 */
[----:B------:R-:W-:Y:S01]  /*1bac0*/  ISETP.LT.AND P2, PT, R60, UR5, !P0 ;  /* 0x000000053c007c0c */ /* 0x000fe2000c741270 */
[C---:B------:R-:W-:Y:S01]  /*1bad0*/  VIADD R4, R53.reuse, UR4 ;  /* 0x0000000435047c36 */ /* 0x040fe20008000000 */
[-C--:B------:R-:W-:Y:S01]  /*1bae0*/  LEA R54, P6, R53, R3.reuse, 0x1 ;  /* 0x0000000335367211 */ /* 0x080fe200078c08ff */
[----:B------:R-:W-:Y:S01]  /*1baf0*/  ULDC UR5, c[0x0][0x22c] ;  /* 0x00008b0000057ab9 */ /* 0x000fe20000000800 */
[----:B------:R2:W-:Y:S01]  /*1bb00*/  @P1 STG.E.U16 desc[UR6][R58.64], R5 ;  /* 0x000000053a001986 */ /* 0x0005e2000c101506 */
[----:B------:R-:W-:Y:S01]  /*1bb10*/  ISETP.LT.AND P1, PT, R55, UR5, !P0 ;  /* 0x0000000537007c0c */ /* 0x000fe2000c721270 */
[----:B------:R-:W-:Y:S01]  /*1bb20*/  VIADD R60, R0, 0x20 ;  /* 0x00000020003c7836 */ /* 0x000fe20000000000 */
[----:B------:R-:W-:Y:S01]  /*1bb30*/  LEA.HI.X.SX32 R55, R53, R52, 0x1, P6 ;  /* 0x0000003435377211 */ /* 0x000fe200030f0eff */
[C---:B------:R-:W-:Y:S01]  /*1bb40*/  VIADD R53, R4.reuse, UR4 ;  /* 0x0000000404357c36 */ /* 0x040fe20008000000 */
[----:B------:R-:W-:Y:S01]  /*1bb50*/  ULDC UR5, c[0x0][0x22c] ;  /* 0x00008b0000057ab9 */ /* 0x000fe20000000800 */
[----:B-1----:R-:W-:-:S04]  /*1bb60*/  LEA R56, P6, R4, R3, 0x1 ;  /* 0x0000000304387211 */ /* 0x002fc800078c08ff */
[----:B------:R-:W-:Y:S01]  /*1bb70*/  LEA.HI.X.SX32 R57, R4, R52, 0x1, P6 ;  /* 0x0000003404397211 */ /* 0x000fe200030f0eff */
[----:B--2---:R-:W-:Y:S01]  /*1bb80*/  VIADD R58, R0, 0x21 ;  /* 0x00000021003a7836 */ /* 0x004fe20000000000 */
[----:B------:R-:W-:Y:S02]  /*1bb90*/  PRMT R59, R5, 0x7632, R59 ;  /* 0x00007632053b7816 */ /* 0x000fe4000000003b */
[----:B------:R-:W-:-:S03]  /*1bba0*/  LEA R4, P6, R53, R3, 0x1 ;  /* 0x0000000335047211 */ /* 0x000fc600078c08ff */
[----:B------:R1:W-:Y:S01]  /*1bbb0*/  @P5 STG.E.U16 desc[UR6][R54.64], R59 ;  /* 0x0000003b36005986 */ /* 0x0003e2000c101506 */
[C---:B------:R-:W-:Y:S01]  /*1bbc0*/  LEA.HI.X.SX32 R5, R53.reuse, R52, 0x1, P6 ;  /* 0x0000003435057211 */ /* 0x040fe200030f0eff */
[----:B------:R-:W-:Y:S01]  /*1bbd0*/  VIADD R53, R53, UR4 ;  /* 0x0000000435357c36 */ /* 0x000fe20008000000 */
[----:B------:R-:W-:Y:S01]  /*1bbe0*/  ISETP.LT.AND P5, PT, R60, UR5, !P0 ;  /* 0x000000053c007c0c */ /* 0x000fe2000c7a1270 */
[----:B------:R2:W-:Y:S01]  /*1bbf0*/  @P4 STG.E.U16 desc[UR6][R56.64], R6 ;  /* 0x0000000638004986 */ /* 0x0005e2000c101506 */
[----:B------:R-:W-:Y:S02]  /*1bc00*/  ULDC UR5, c[0x0][0x22c] ;  /* 0x00008b0000057ab9 */ /* 0x000fe40000000800 */
[----:B------:R-:W-:Y:S01]  /*1bc10*/  ISETP.LT.AND P4, PT, R58, UR5, !P0 ;  /* 0x000000053a007c0c */ /* 0x000fe2000c781270 */
[----:B------:R-:W-:Y:S01]  /*1bc20*/  VIADD R58, R0, 0x22 ;  /* 0x00000022003a7836 */ /* 0x000fe20000000000 */
[----:B------:R-:W-:Y:S01]  /*1bc30*/  ULDC UR5, c[0x0][0x22c] ;  /* 0x00008b0000057ab9 */ /* 0x000fe20000000800 */
[----:B-1----:R-:W-:Y:S01]  /*1bc40*/  PRMT R55, R6, 0x7632, R55 ;  /* 0x0000763206377816 */ /* 0x002fe20000000037 */
[----:B--2---:R-:W-:-:S04]  /*1bc50*/  VIADD R6, R53, UR4 ;  /* 0x0000000435067c36 */ /* 0x004fc80008000000 */
[----:B------:R1:W-:Y:S01]  /*1bc60*/  @P3 STG.E.U16 desc[UR6][R4.64], R55 ;  /* 0x0000003704003986 */ /* 0x0003e2000c101506 */
[-C--:B------:R-:W-:Y:S02]  /*1bc70*/  LEA R54, P3, R53, R3.reuse, 0x1 ;  /* 0x0000000335367211 */ /* 0x080fe400078608ff */
[----:B------:R-:W-:-:S04]  /*1bc80*/  LEA R56, P6, R6, R3, 0x1 ;  /* 0x0000000306387211 */ /* 0x000fc800078c08ff */
[CC--:B------:R-:W-:Y:S02]  /*1bc90*/  LEA.HI.X.SX32 R57, R6.reuse, R52.reuse, 0x1, P6 ;  /* 0x0000003406397211 */ /* 0x0c0fe400030f0eff */
[-C--:B-1----:R-:W-:Y:S01]  /*1bca0*/  LEA.HI.X.SX32 R55, R53, R52.reuse, 0x1, P3 ;  /* 0x0000003435377211 */ /* 0x082fe200018f0eff */
[----:B------:R-:W-:Y:S01]  /*1bcb0*/  VIADD R5, R6, UR4 ;  /* 0x0000000406057c36 */ /* 0x000fe20008000000 */
[----:B------:R-:W-:Y:S01]  /*1bcc0*/  ISETP.LT.AND P3, PT, R58, UR5, !P0 ;  /* 0x000000053a007c0c */ /* 0x000fe2000c761270 */
[C---:B------:R-:W-:Y:S01]  /*1bcd0*/  VIADD R53, R0.reuse, 0x23 ;  /* 0x0000002300357836 */ /* 0x040fe20000000000 */
[----:B------:R-:W-:Y:S01]  /*1bce0*/  ULDC UR5, c[0x0][0x22c] ;  /* 0x00008b0000057ab9 */ /* 0x000fe20000000800 */
[----:B------:R1:W-:Y:S01]  /*1bcf0*/  @P2 STG.E.U16 desc[UR6][R54.64], R7 ;  /* 0x0000000736002986 */ /* 0x0003e2000c101506 */
[----:B------:R-:W-:Y:S01]  /*1bd00*/  LEA R4, P6, R5, R3, 0x1 ;  /* 0x0000000305047211 */ /* 0x000fe200078c08ff */
[----:B------:R-:W-:Y:S01]  /*1bd10*/  VIADD R6, R0, 0x24 ;  /* 0x0000002400067836 */ /* 0x000fe20000000000 */
[----:B------:R-:W-:Y:S01]  /*1bd20*/  ISETP.LT.AND P2, PT, R53, UR5, !P0 ;  /* 0x0000000535007c0c */ /* 0x000fe2000c741270 */
[C---:B------:R-:W-:Y:S01]  /*1bd30*/  VIADD R53, R5.reuse, UR4 ;  /* 0x0000000405357c36 */ /* 0x040fe20008000000 */
[----:B------:R-:W-:Y:S01]  /*1bd40*/  ULDC UR5, c[0x0][0x22c] ;  /* 0x00008b0000057ab9 */ /* 0x000fe20000000800 */
[----:B------:R-:W-:-:S02]  /*1bd50*/  LEA.HI.X.SX32 R5, R5, R52, 0x1, P6 ;  /* 0x0000003405057211 */ /* 0x000fc400030f0eff */
[----:B------:R-:W-:Y:S01]  /*1bd60*/  VIADD R58, R53, UR4 ;  /* 0x00000004353a7c36 */ /* 0x000fe20008000000 */
[----:B-1----:R-:W-:Y:S01]  /*1bd70*/  PRMT R55, R7, 0x7632, R55 ;  /* 0x0000763207377816 */ /* 0x002fe20000000037 */
[----:B------:R-:W-:-:S04]  /*1bd80*/  VIADD R7, R0, 0x25 ;  /* 0x0000002500077836 */ /* 0x000fc80000000000 */
[----:B------:R1:W-:Y:S01]  /*1bd90*/  @P1 STG.E.U16 desc[UR6][R56.64], R55 ;  /* 0x0000003738001986 */ /* 0x0003e2000c101506 */
[----:B------:R-:W-:Y:S01]  /*1bda0*/  ISETP.LT.AND P1, PT, R6, UR5, !P0 ;  /* 0x0000000506007c0c */ /* 0x000fe2000c721270 */
[----:B------:R-:W-:Y:S01]  /*1bdb0*/  ULDC UR5, c[0x0][0x22c] ;  /* 0x00008b0000057ab9 */ /* 0x000fe20000000800 */
[-C--:B------:R-:W-:Y:S01]  /*1bdc0*/  LEA R6, P6, R53, R3.reuse, 0x1 ;  /* 0x0000000335067211 */ /* 0x080fe200078c08ff */
[----:B----4-:R2:W-:Y:S01]  /*1bdd0*/  @P5 STG.E.U16 desc[UR6][R4.64], R8 ;  /* 0x0000000804005986 */ /* 0x0105e2000c101506 */
[----:B------:R-:W-:Y:S01]  /*1bde0*/  ISETP.LT.AND P5, PT, R7, UR5, !P0 ;  /* 0x0000000507007c0c */ /* 0x000fe2000c7a1270 */
[----:B------:R-:W-:Y:S01]  /*1bdf0*/  ULDC UR5, c[0x0][0x22c] ;  /* 0x00008b0000057ab9 */ /* 0x000fe20000000800 */
[----:B------:R-:W-:Y:S01]  /*1be00*/  LEA.HI.X.SX32 R7, R53, R52, 0x1, P6 ;  /* 0x0000003435077211 */ /* 0x000fe200030f0eff */
[----:B------:R-:W-:Y:S01]  /*1be10*/  VIADD R53, R0, 0x26 ;  /* 0x0000002600357836 */ /* 0x000fe20000000000 */
[----:B------:R-:W-:Y:S02]  /*1be20*/  LEA R54, P6, R58, R3, 0x1 ;  /* 0x000000033a367211 */ /* 0x000fe400078c08ff */
[----:B-1----:R-:W-:-:S02]  /*1be30*/  PRMT R56, R8, 0x7632, R56 ;  /* 0x0000763208387816 */ /* 0x002fc40000000038 */
[CC--:B------:R-:W-:Y:S01]  /*1be40*/  LEA.HI.X.SX32 R55, R58.reuse, R52.reuse, 0x1, P6 ;  /* 0x000000343a377211 */ /* 0x0c0fe200030f0eff */
[----:B------:R-:W-:Y:S02]  /*1be50*/  VIADD R58, R58, UR4 ;  /* 0x000000043a3a7c36 */ /* 0x000fe40008000000 */
[----:B--2---:R-:W-:Y:S01]  /*1be60*/  VIADD R5, R0, 0x27 ;  /* 0x0000002700057836 */ /* 0x004fe20000000000 */
[----:B------:R1:W-:Y:S01]  /*1be70*/  @P4 STG.E.U16 desc[UR6][R6.64], R56 ;  /* 0x0000003806004986 */ /* 0x0003e2000c101506 */
[----:B------:R-:W-:Y:S01]  /*1be80*/  ISETP.LT.AND P4, PT, R53, UR5, !P0 ;  /* 0x0000000535007c0c */ /* 0x000fe2000c781270 */
[C---:B------:R-:W-:Y:S01]  /*1be90*/  VIADD R8, R58.reuse, UR4 ;  /* 0x000000043a087c36 */ /* 0x040fe20008000000 */
[-C--:B------:R-:W-:Y:S01]  /*1bea0*/  LEA R4, P6, R58, R3.reuse, 0x1 ;  /* 0x000000033a047211 */ /* 0x080fe200078c08ff */
[----:B------:R-:W-:Y:S01]  /*1beb0*/  ULDC UR5, c[0x0][0x22c] ;  /* 0x00008b0000057ab9 */ /* 0x000fe20000000800 */
[----:B------:R2:W-:Y:S01]  /*1bec0*/  @P3 STG.E.U16 desc[UR6][R54.64], R9 ;  /* 0x0000000936003986 */ /* 0x0005e2000c101506 */
[----:B------:R-:W-:Y:S01]  /*1bed0*/  ISETP.LT.AND P3, PT, R5, UR5, !P0 ;  /* 0x0000000505007c0c */ /* 0x000fe2000c761270 */
[----:B------:R-:W-:Y:S01]  /*1bee0*/  VIADD R53, R8, UR4 ;  /* 0x0000000408357c36 */ /* 0x000fe20008000000 */
[----:B------:R-:W-:Y:S01]  /*1bef0*/  LEA.HI.X.SX32 R5, R58, R52, 0x1, P6 ;  /* 0x000000343a057211 */ /* 0x000fe200030f0eff */
[----:B------:R-:W-:Y:S01]  /*1bf00*/  ULDC UR5, c[0x0][0x22c] ;  /* 0x00008b0000057ab9 */ /* 0x000fe20000000800 */
[----:B-1----:R-:W-:Y:S01]  /*1bf10*/  LEA R6, P6, R8, R3, 0x1 ;  /* 0x0000000308067211 */ /* 0x002fe200078c08ff */
[----:B------:R-:W-:-:S03]  /*1bf20*/  VIADD R56, R0, 0x28 ;  /* 0x0000002800387836 */ /* 0x000fc60000000000 */
        /* <DEDUP_REMOVED lines=16> */
[-C--:B------:R-:W-:Y:S01]  /*1c030*/  LEA R4, P5, R53, R3.reuse, 0x1 ;  /* 0x0000000335047211 */ /* 0x080fe200078a08ff */
[----:B------:R-:W-:Y:S01]  /*1c040*/  VIADD R10, R0, 0x2b ;  /* 0x0000002b000a7836 */ /* 0x000fe20000000000 */
[-C--:B------:R-:W-:Y:S02]  /*1c050*/  LEA R6, P6, R7, R3.reuse, 0x1 ;  /* 0x0000000307067211 */ /* 0x080fe400078c08ff */
[-C--:B-1----:R-:W-:Y:S01]  /*1c060*/  LEA.HI.X.SX32 R5, R53, R52.reuse, 0x1, P5 ;  /* 0x0000003435057211 */ /* 0x082fe200028f0eff */
[C---:B------:R-:W-:Y:S01]  /*1c070*/  VIADD R9, R7.reuse, UR4 ;  /* 0x0000000407097c36 */ /* 0x040fe20008000000 */
[----:B------:R-:W-:Y:S01]  /*1c080*/  ISETP.LT.AND P5, PT, R54, UR5, !P0 ;  /* 0x0000000536007c0c */ /* 0x000fe2000c7a1270 */
[----:B------:R-:W-:Y:S01]  /*1c090*/  ULDC UR5, c[0x0][0x22c] ;  /* 0x00008b0000057ab9 */ /* 0x000fe20000000800 */
[----:B------:R-:W-:Y:S01]  /*1c0a0*/  LEA.HI.X.SX32 R7, R7, R52, 0x1, P6 ;  /* 0x0000003407077211 */ /* 0x000fe200030f0eff */
[----:B------:R1:W-:Y:S01]  /*1c0b0*/  @P4 STG.E.U16 desc[UR6][R4.64], R11 ;  /* 0x0000000b04004986 */ /* 0x0003e2000c101506 */
[----:B------:R-:W-:Y:S01]  /*1c0c0*/  ISETP.LT.AND P4, PT, R10, UR5, !P0 ;  /* 0x000000050a007c0c */ /* 0x000fe2000c781270 */
[----:B------:R-:W-:Y:S01]  /*1c0d0*/  VIADD R10, R0, 0x2c ;  /* 0x0000002c000a7836 */ /* 0x000fe20000000000 */
[----:B------:R-:W-:Y:S01]  /*1c0e0*/  PRMT R53, R11, 0x7632, R53 ;  /* 0x000076320b357816 */ /* 0x000fe20000000035 */
[----:B------:R-:W-:Y:S01]  /*1c0f0*/  ULDC UR5, c[0x0][0x22c] ;  /* 0x00008b0000057ab9 */ /* 0x000fe20000000800 */
[----:B------:R-:W-:-:S03]  /*1c100*/  LEA R8, P6, R9, R3, 0x1 ;  /* 0x0000000309087211 */ /* 0x000fc600078c08ff */
[----:B------:R2:W-:Y:S01]  /*1c110*/  @P3 STG.E.U16 desc[UR6][R6.64], R53 ;  /* 0x0000003506003986 */ /* 0x0005e2000c101506 */
[----:B------:R-:W-:Y:S01]  /*1c120*/  ISETP.LT.AND P3, PT, R10, UR5, !P0 ;  /* 0x000000050a007c0c */ /* 0x000fe2000c761270 */
[C---:B------:R-:W-:Y:S01]  /*1c130*/  VIADD R10, R9.reuse, UR4 ;  /* 0x00000004090a7c36 */ /* 0x040fe20008000000 */
[-C--:B------:R-:W-:Y:S01]  /*1c140*/  LEA.HI.X.SX32 R9, R9, R52.reuse, 0x1, P6 ;  /* 0x0000003409097211 */ /* 0x080fe200030f0eff */
[----:B-1----:R-:W-:Y:S01]  /*1c150*/  VIADD R5, R0, 0x2d ;  /* 0x0000002d00057836 */ /* 0x002fe20000000000 */
[----:B------:R-:W-:Y:S01]  /*1c160*/  ULDC UR5, c[0x0][0x22c] ;  /* 0x00008b0000057ab9 */ /* 0x000fe20000000800 */
[C---:B------:R-:W-:Y:S01]  /*1c170*/  VIADD R11, R10.reuse, UR4 ;  /* 0x000000040a0b7c36 */ /* 0x040fe20008000000 */
[CC--:B------:R-:W-:Y:S01]  /*1c180*/  LEA R4, P6, R10.reuse, R3.reuse, 0x1 ;  /* 0x000000030a047211 */ /* 0x0c0fe200078c08ff */
[----:B------:R1:W-:Y:S01]  /*1c190*/  @P2 STG.E.U16 desc[UR6][R8.64], R12 ;  /* 0x0000000c08002986 */ /* 0x0003e2000c101506 */
[----:B------:R-:W-:Y:S01]  /*1c1a0*/  ISETP.LT.AND P2, PT, R5, UR5, !P0 ;  /* 0x0000000505007c0c */ /* 0x000fe2000c741270 */
[----:B------:R-:W-:Y:S01]  /*1c1b0*/  ULDC UR5, c[0x0][0x22c] ;  /* 0x00008b0000057ab9 */ /* 0x000fe20000000800 */
[----:B------:R-:W-:Y:S01]  /*1c1c0*/  LEA.HI.X.SX32 R5, R10, R52, 0x1, P6 ;  /* 0x000000340a057211 */ /* 0x000fe200030f0eff */
[----:B------:R-:W-:Y:S01]  /*1c1d0*/  VIADD R10, R0, 0x2e ;  /* 0x0000002e000a7836 */ /* 0x000fe20000000000 */
[----:B--2---:R-:W-:-:S02]  /*1c1e0*/  LEA R6, P6, R11, R3, 0x1 ;  /* 0x000000030b067211 */ /* 0x004fc400078c08ff */
        /* <DEDUP_REMOVED lines=15> */
[----:B--2---:R-:W-:-:S04]  /*1c2e0*/  LEA R4, P6, R10, R3, 0x1 ;  /* 0x000000030a047211 */ /* 0x004fc800078c08ff */
[-C--:B------:R-:W-:Y:S01]  /*1c2f0*/  LEA.HI.X.SX32 R5, R10, R52.reuse, 0x1, P6 ;  /* 0x000000340a057211 */ /* 0x080fe200030f0eff */
[----:B------:R-:W-:Y:S01]  /*1c300*/  VIADD R10, R0, 0x31 ;  /* 0x00000031000a7836 */ /* 0x000fe20000000000 */
[----:B-1----:R-:W-:Y:S02]  /*1c310*/  PRMT R7, R13, 0x7632, R7 ;  /* 0x000076320d077816 */ /* 0x002fe40000000007 */
[----:B------:R-:W-:Y:S02]  /*1c320*/  LEA R6, P6, R11, R3, 0x1 ;  /* 0x000000030b067211 */ /* 0x000fe400078c08ff */
[----:B0-----:R-:W-:Y:S01]  /*1c330*/  PRMT R13, R45, 0x7632, R13 ;  /* 0x000076322d0d7816 */ /* 0x001fe2000000000d */
        /* <DEDUP_REMOVED lines=8> */
[C---:B0-----:R-:W-:Y:S01]  /*1c3c0*/  LEA.HI.X.SX32 R7, R11.reuse, R52, 0x1, P6 ;  /* 0x000000340b077211 */ /* 0x041fe200030f0eff */
[----:B------:R-:W-:Y:S01]  /*1c3d0*/  VIADD R11, R11, UR4 ;  /* 0x000000040b0b7c36 */ /* 0x000fe20008000000 */
[----:B------:R-:W-:-:S02]  /*1c3e0*/  PRMT R9, R14, 0x7632, R9 ;  /* 0x000076320e097816 */ /* 0x000fc40000000009 */
[----:B-1----:R-:W-:Y:S01]  /*1c3f0*/  PRMT R14, R48, 0x7632, R14 ;  /* 0x00007632300e7816 */ /* 0x002fe2000000000e */
[C---:B------:R-:W-:Y:S02]  /*1c400*/  VIADD R5, R11.reuse, UR4 ;  /* 0x000000040b057c36 */ /* 0x040fe40008000000 */
[----:B------:R0:W-:Y:S01]  /*1c410*/  @P2 STG.E.U16 desc[UR6][R6.64], R9 ;  /* 0x0000000906002986 */ /* 0x0001e2000c101506 */
[-C--:B------:R-:W-:Y:S02]  /*1c420*/  LEA R8, P2, R11, R3.reuse, 0x1 ;  /* 0x000000030b087211 */ /* 0x080fe400078408ff */
[----:B------:R-:W-:Y:S02]  /*1c430*/  LEA R4, P6, R5, R3, 0x1 ;  /* 0x0000000305047211 */ /* 0x000fe400078c08ff */
[-C--:B0-----:R-:W-:Y:S01]  /*1c440*/  LEA.HI.X.SX32 R9, R11, R52.reuse, 0x1, P2 ;  /* 0x000000340b097211 */ /* 0x081fe200010f0eff */
[C---:B------:R-:W-:Y:S01]  /*1c450*/  VIADD R7, R5.reuse, UR4 ;  /* 0x0000000405077c36 */ /* 0x040fe20008000000 */
[----:B------:R-:W-:Y:S01]  /*1c460*/  ISETP.LT.AND P2, PT, R10, UR5, !P0 ;  /* 0x000000050a007c0c */ /* 0x000fe2000c741270 */
[----:B------:R-:W-:Y:S01]  /*1c470*/  VIADD R10, R0, 0x33 ;  /* 0x00000033000a7836 */ /* 0x000fe20000000000 */
[----:B------:R-:W-:Y:S01]  /*1c480*/  ULDC UR5, c[0x0][0x22c] ;  /* 0x00008b0000057ab9 */ /* 0x000fe20000000800 */
[----:B------:R0:W-:Y:S01]  /*1c490*/  @P1 STG.E.U16 desc[UR6][R8.64], R15 ;  /* 0x0000000f08001986 */ /* 0x0001e2000c101506 */
[----:B------:R-:W-:-:S02]  /*1c4a0*/  LEA.HI.X.SX32 R5, R5, R52, 0x1, P6 ;  /* 0x0000003405057211 */ /* 0x000fc400030f0eff */
[----:B------:R-:W-:Y:S01]  /*1c4b0*/  ISETP.LT.AND P1, PT, R10, UR5, !P0 ;  /* 0x000000050a007c0c */ /* 0x000fe2000c721270 */
[----:B------:R-:W-:Y:S01]  /*1c4c0*/  VIADD R10, R0, 0x34 ;  /* 0x00000034000a7836 */ /* 0x000fe20000000000 */
[----:B------:R-:W-:Y:S01]  /*1c4d0*/  ULDC UR5, c[0x0][0x22c] ;  /* 0x00008b0000057ab9 */ /* 0x000fe20000000800 */
[CC--:B------:R-:W-:Y:S01]  /*1c4e0*/  LEA R6, P6, R7.reuse, R3.reuse, 0x1 ;  /* 0x0000000307067211 */ /* 0x0c0fe200078c08ff */
[----:B------:R1:W-:Y:S02]  /*1c4f0*/  @P5 STG.E.U16 desc[UR6][R4.64], R12 ;  /* 0x0000000c04005986 */ /* 0x0003e4000c101506 */
[----:B------:R-:W-:Y:S01]  /*1c500*/  ISETP.LT.AND P5, PT, R10, UR5, !P0 ;  /* 0x000000050a007c0c */ /* 0x000fe2000c7a1270 */
[C---:B------:R-:W-:Y:S01]  /*1c510*/  VIADD R10, R7.reuse, UR4 ;  /* 0x00000004070a7c36 */ /* 0x040fe20008000000 */
[-C--:B------:R-:W-:Y:S01]  /*1c520*/  LEA.HI.X.SX32 R7, R7, R52.reuse, 0x1, P6 ;  /* 0x0000003407077211 */ /* 0x080fe200030f0eff */
[----:B0-----:R-:W-:Y:S01]  /*1c530*/  VIADD R9, R0, 0x35 ;  /* 0x0000003500097836 */ /* 0x001fe20000000000 */
[----:B------:R-:W-:Y:S01]  /*1c540*/  ULDC UR5, c[0x0][0x22c] ;  /* 0x00008b0000057ab9 */ /* 0x000fe20000000800 */
[C---:B------:R-:W-:Y:S01]  /*1c550*/  VIADD R11, R10.reuse, UR4 ;  /* 0x000000040a0b7c36 */ /* 0x040fe20008000000 */
[CC--:B------:R-:W-:Y:S01]  /*1c560*/  LEA R8, P6, R10.reuse, R3.reuse, 0x1 ;  /* 0x000000030a087211 */ /* 0x0c0fe200078c08ff */
[----:B------:R0:W-:Y:S01]  /*1c570*/  @P4 STG.E.U16 desc[UR6][R6.64], R16 ;  /* 0x0000001006004986 */ /* 0x0001e2000c101506 */
[----:B------:R-:W-:Y:S01]  /*1c580*/  ISETP.LT.AND P4, PT, R9, UR5, !P0 ;  /* 0x0000000509007c0c */ /* 0x000fe2000c781270 */
[----:B------:R-:W-:Y:S01]  /*1c590*/  ULDC UR5, c[0x0][0x22c] ;  /* 0x00008b0000057ab9 */ /* 0x000fe20000000800 */
[----:B------:R-:W-:Y:S01]  /*1c5a0*/  LEA.HI.X.SX32 R9, R10, R52, 0x1, P6 ;  /* 0x000000340a097211 */ /* 0x000fe200030f0eff */
[C---:B------:R-:W-:Y:S01]  /*1c5b0*/  VIADD R10, R0.reuse, 0x36 ;  /* 0x00000036000a7836 */ /* 0x040fe20000000000 */
[----:B-1----:R-:W-:Y:S01]  /*1c5c0*/  LEA R4, P6, R11, R3, 0x1 ;  /* 0x000000030b047211 */ /* 0x002fe200078c08ff */
[----:B------:R-:W-:Y:S01]  /*1c5d0*/  VIADD R15, R0, 0x7e ;  /* 0x0000007e000f7836 */ /* 0x000fe20000000000 */
[----:B------:R-:W-:-:S02]  /*1c5e0*/  PRMT R12, R16, 0x7632, R12 ;  /* 0x00007632100c7816 */ /* 0x000fc4000000000c */
[CC--:B------:R-:W-:Y:S01]  /*1c5f0*/  LEA.HI.X.SX32 R5, R11.reuse, R52.reuse, 0x1, P6 ;  /* 0x000000340b057211 */ /* 0x0c0fe200030f0eff */
[----:B------:R-:W-:Y:S02]  /*1c600*/  VIADD R11, R11, UR4 ;  /* 0x000000040b0b7c36 */ /* 0x000fe40008000000 */
[----:B------:R1:W-:Y:S01]  /*1c610*/  @P3 STG.E.U16 desc[UR6][R8.64], R12 ;  /* 0x0000000c08003986 */ /* 0x0003e2000c101506 */
[----:B0-----:R-:W-:Y:S01]  /*1c620*/  VIADD R7, R0, 0x37 ;  /* 0x0000003700077836 */ /* 0x001fe20000000000 */
        /* <DEDUP_REMOVED lines=9> */
[----:B-1----:R-:W-:Y:S01]  /*1c6c0*/  LEA R8, P6, R10, R3, 0x1 ;  /* 0x000000030a087211 */ /* 0x002fe200078c08ff */
[----:B------:R-:W-:-:S03]  /*1c6d0*/  VIADD R12, R0, 0x38 ;  /* 0x00000038000c7836 */ /* 0x000fc60000000000 */
[----:B------:R-:W-:Y:S01]  /*1c6e0*/  LEA.HI.X.SX32 R9, R10, R52, 0x1, P6 ;  /* 0x000000340a097211 */ /* 0x000fe200030f0eff */
[----:B------:R-:W-:Y:S01]  /*1c6f0*/  VIADD R10, R0, 0x39 ;  /* 0x00000039000a7836 */ /* 0x000fe20000000000 */
[----:B0-----:R-:W-:Y:S02]  /*1c700*/  PRMT R5, R17, 0x7632, R5 ;  /* 0x0000763211057816 */ /* 0x001fe40000000005 */
        /* <DEDUP_REMOVED lines=11> */
[----:B------:R-:W-:-:S03]  /*1c7c0*/  PRMT R7, R18, 0x7632, R7 ;  /* 0x0000763212077816 */ /* 0x000fc60000000007 */
[C---:B-1----:R-:W-:Y:S02]  /*1c7d0*/  VIADD R9, R11.reuse, UR4 ;  /* 0x000000040b097c36 */ /* 0x042fe40008000000 */
        /* <DEDUP_REMOVED lines=27> */
[----:B-1----:R-:W-:Y:S01]  /*1c990*/  LEA R8, P6, R11, R3, 0x1 ;  /* 0x000000030b087211 */ /* 0x002fe200078c08ff */
[----:B------:R-:W1:Y:S01]  /*1c9a0*/  LDS.128 R16, [R2] ;  /* 0x0000000002107984 */ /* 0x000e620000000c00 */
        /* <DEDUP_REMOVED lines=14> */
[----:B--2---:R-:W-:Y:S01]  /*1ca90*/  LEA R6, P6, R10, R3, 0x1 ;  /* 0x000000030a067211 */ /* 0x004fe200078c08ff */
[----:B------:R-:W-:-:S02]  /*1caa0*/  VIADD R12, R0, 0x40 ;  /* 0x00000040000c7836 */ /* 0x000fc40000000000 */
[----:B------:R-:W-:Y:S01]  /*1cab0*/  VIADD R20, R0, 0x7f ;  /* 0x0000007f00147836 */ /* 0x000fe20000000000 */
        /* <DEDUP_REMOVED lines=15> */
[C---:B--2---:R-:W-:Y:S02]  /*1cbb0*/  VIADD R7, R11.reuse, UR4 ;  /* 0x000000040b077c36 */ /* 0x044fe40008000000 */
        /* <DEDUP_REMOVED lines=341> */
[----:B------:R-:W-:Y:S01]  /*1e110*/  VIADD R11, R0, 0x70 ;  /* 0x00000070000b7836 */ /* 0x000fe20000000000 */
[----:B--2---:R-:W-:Y:S01]  /*1e120*/  LEA R6, P6, R10, R3, 0x1 ;  /* 0x000000030a067211 */ /* 0x004fe200078c08ff */
[----:B------:R-:W-:-:S02]  /*1e130*/  VIADD R12, R0, 0x72 ;  /* 0x00000072000c7836 */ /* 0x000fc40000000000 */
[----:B------:R2:W-:Y:S01]  /*1e140*/  @P5 STG.E.U16 desc[UR6][R4.64], R13 ;  /* 0x0000000d04005986 */ /* 0x0005e2000c101506 */
[----:B------:R-:W-:Y:S01]  /*1e150*/  ISETP.LT.AND P5, PT, R11, UR5, !P0 ;  /* 0x000000050b007c0c */ /* 0x000fe2000c7a1270 */
[----:B------:R-:W-:Y:S01]  /*1e160*/  ULDC UR5, c[0x0][0x22c] ;  /* 0x00008b0000057ab9 */ /* 0x000fe20000000800 */
[CC--:B------:R-:W-:Y:S01]  /*1e170*/  LEA.HI.X.SX32 R7, R10.reuse, R52.reuse, 0x1, P6 ;  /* 0x000000340a077211 */ /* 0x0c0fe200030f0eff */
[----:B------:R-:W-:Y:S02]  /*1e180*/  VIADD R10, R10, UR4 ;  /* 0x000000040a0a7c36 */ /* 0x000fe40008000000 */
[----:B0-----:R-:W-:Y:S02]  /*1e190*/  VIADD R9, R0, 0x71 ;  /* 0x0000007100097836 */ /* 0x001fe40000000000 */
[C---:B------:R-:W-:Y:S01]  /*1e1a0*/  VIADD R11, R10.reuse, UR4 ;  /* 0x000000040a0b7c36 */ /* 0x040fe20008000000 */
[CC--:B------:R-:W-:Y:S01]  /*1e1b0*/  LEA R8, P6, R10.reuse, R3.reuse, 0x1 ;  /* 0x000000030a087211 */ /* 0x0c0fe200078c08ff */
[----:B------:R0:W-:Y:S01]  /*1e1c0*/  @P4 STG.E.U16 desc[UR6][R6.64], R46 ;  /* 0x0000002e06004986 */ /* 0x0001e2000c101506 */
[----:B------:R-:W-:Y:S01]  /*1e1d0*/  ISETP.LT.AND P4, PT, R9, UR5, !P0 ;  /* 0x0000000509007c0c */ /* 0x000fe2000c781270 */
[----:B------:R-:W-:Y:S01]  /*1e1e0*/  ULDC UR5, c[0x0][0x22c] ;  /* 0x00008b0000057ab9 */ /* 0x000fe20000000800 */
[----:B------:R-:W-:Y:S01]  /*1e1f0*/  LEA.HI.X.SX32 R9, R10, R52, 0x1, P6 ;  /* 0x000000340a097211 */ /* 0x000fe200030f0eff */
[C---:B------:R-:W-:Y:S01]  /*1e200*/  VIADD R10, R11.reuse, UR4 ;  /* 0x000000040b0a7c36 */ /* 0x040fe20008000000 */
[----:B--2---:R-:W-:-:S02]  /*1e210*/  LEA R4, P6, R11, R3, 0x1 ;  /* 0x000000030b047211 */ /* 0x004fc400078c08ff */
[----:B------:R-:W-:Y:S02]  /*1e220*/  PRMT R13, R47, 0x7632, R13 ;  /* 0x000076322f0d7816 */ /* 0x000fe4000000000d */
[----:B------:R-:W-:Y:S01]  /*1e230*/  LEA.HI.X.SX32 R5, R11, R52, 0x1, P6 ;  /* 0x000000340b057211 */ /* 0x000fe200030f0eff */
[----:B------:R-:W-:Y:S01]  /*1e240*/  VIADD R11, R0, 0x73 ;  /* 0x00000073000b7836 */ /* 0x000fe20000000000 */
[----:B0-----:R-:W-:Y:S02]  /*1e250*/  PRMT R7, R46, 0x7632, R7 ;  /* 0x000076322e077816 */ /* 0x001fe40000000007 */
[----:B------:R-:W-:-:S03]  /*1e260*/  LEA R6, P6, R10, R3, 0x1 ;  /* 0x000000030a067211 */ /* 0x000fc600078c08ff */
[----:B------:R0:W-:Y:S01]  /*1e270*/  @P3 STG.E.U16 desc[UR6][R8.64], R7 ;  /* 0x0000000708003986 */ /* 0x0001e2000c101506 */
[----:B------:R-:W-:Y:S01]  /*1e280*/  ISETP.LT.AND P3, PT, R12, UR5, !P0 ;  /* 0x000000050c007c0c */ /* 0x000fe2000c761270 */
[C---:B------:R-:W-:Y:S01]  /*1e290*/  VIADD R12, R10.reuse, UR4 ;  /* 0x000000040a0c7c36 */ /* 0x040fe20008000000 */
[----:B------:R-:W-:Y:S01]  /*1e2a0*/  ULDC UR5, c[0x0][0x22c] ;  /* 0x00008b0000057ab9 */ /* 0x000fe20000000800 */
[----:B------:R2:W-:Y:S01]  /*1e2b0*/  @P2 STG.E.U16 desc[UR6][R4.64], R47 ;  /* 0x0000002f04002986 */ /* 0x0005e2000c101506 */
[----:B------:R-:W-:Y:S01]  /*1e2c0*/  ISETP.LT.AND P2, PT, R11, UR5, !P0 ;  /* 0x000000050b007c0c */ /* 0x000fe2000c741270 */
[----:B------:R-:W-:Y:S01]  /*1e2d0*/  ULDC UR5, c[0x0][0x22c] ;  /* 0x00008b0000057ab9 */ /* 0x000fe20000000800 */
[----:B0-----:R-:W-:Y:S01]  /*1e2e0*/  LEA.HI.X.SX32 R7, R10, R52, 0x1, P6 ;  /* 0x000000340a077211 */ /* 0x001fe200030f0eff */
[----:B------:R-:W-:Y:S01]  /*1e2f0*/  VIADD R8, R0, 0x74 ;  /* 0x0000007400087836 */ /* 0x000fe20000000000 */
[----:B------:R-:W-:Y:S01]  /*1e300*/  LEA R10, P6, R12, R3, 0x1 ;  /* 0x000000030c0a7211 */ /* 0x000fe200078c08ff */
[----:B------:R-:W-:-:S02]  /*1e310*/  VIADD R9, R0, 0x75 ;  /* 0x0000007500097836 */ /* 0x000fc40000000000 */
[----:B------:R0:W-:Y:S01]  /*1e320*/  @P1 STG.E.U16 desc[UR6][R6.64], R13 ;  /* 0x0000000d06001986 */ /* 0x0001e2000c101506 */
[C---:B------:R-:W-:Y:S01]  /*1e330*/  LEA.HI.X.SX32 R11, R12.reuse, R52, 0x1, P6 ;  /* 0x000000340c0b7211 */ /* 0x040fe200030f0eff */
[----:B------:R-:W-:Y:S01]  /*1e340*/  VIADD R12, R12, UR4 ;  /* 0x000000040c0c7c36 */ /* 0x000fe20008000000 */
[----:B------:R-:W-:Y:S01]  /*1e350*/  ISETP.LT.AND P1, PT, R8, UR5, !P0 ;  /* 0x0000000508007c0c */ /* 0x000fe2000c721270 */
[----:B------:R-:W-:Y:S02]  /*1e360*/  ULDC UR5, c[0x0][0x22c] ;  /* 0x00008b0000057ab9 */ /* 0x000fe40000000800 */
[C---:B------:R-:W-:Y:S01]  /*1e370*/  VIADD R8, R12.reuse, UR4 ;  /* 0x000000040c087c36 */ /* 0x040fe20008000000 */
[----:B------:R3:W-:Y:S01]  /*1e380*/  @P5 STG.E.U16 desc[UR6][R10.64], R48 ;  /* 0x000000300a005986 */ /* 0x0007e2000c101506 */
[----:B--2---:R-:W-:-:S03]  /*1e390*/  LEA R4, P5, R12, R3, 0x1 ;  /* 0x000000030c047211 */ /* 0x004fc600078a08ff */
[-C--:B0-----:R-:W-:Y:S02]  /*1e3a0*/  LEA R6, P6, R8, R3.reuse, 0x1 ;  /* 0x0000000308067211 */ /* 0x081fe400078c08ff */
[-C--:B------:R-:W-:Y:S01]  /*1e3b0*/  LEA.HI.X.SX32 R5, R12, R52.reuse, 0x1, P5 ;  /* 0x000000340c057211 */ /* 0x080fe200028f0eff */
[----:B------:R-:W-:Y:S01]  /*1e3c0*/  VIADD R12, R0, 0x76 ;  /* 0x00000076000c7836 */ /* 0x000fe20000000000 */
[----:B------:R-:W-:Y:S01]  /*1e3d0*/  ISETP.LT.AND P5, PT, R9, UR5, !P0 ;  /* 0x0000000509007c0c */ /* 0x000fe2000c7a1270 */
[C---:B------:R-:W-:Y:S01]  /*1e3e0*/  VIADD R9, R8.reuse, UR4 ;  /* 0x0000000408097c36 */ /* 0x040fe20008000000 */
[-C--:B------:R-:W-:Y:S01]  /*1e3f0*/  LEA.HI.X.SX32 R7, R8, R52.reuse, 0x1, P6 ;  /* 0x0000003408077211 */ /* 0x080fe200030f0eff */
[----:B------:R0:W-:Y:S01]  /*1e400*/  @P4 STG.E.U16 desc[UR6][R4.64], R14 ;  /* 0x0000000e04004986 */ /* 0x0001e2000c101506 */
[----:B------:R-:W-:Y:S01]  /*1e410*/  ULDC UR5, c[0x0][0x22c] ;  /* 0x00008b0000057ab9 */ /* 0x000fe20000000800 */
[C---:B---3--:R-:W-:Y:S01]  /*1e420*/  VIADD R10, R9.reuse, UR4 ;  /* 0x00000004090a7c36 */ /* 0x048fe20008000000 */
[----:B------:R-:W-:Y:S01]  /*1e430*/  ISETP.LT.AND P4, PT, R12, UR5, !P0 ;  /* 0x000000050c007c0c */ /* 0x000fe2000c781270 */
[----:B------:R2:W-:Y:S01]  /*1e440*/  @P3 STG.E.U16 desc[UR6][R6.64], R49 ;  /* 0x0000003106003986 */ /* 0x0005e2000c101506 */
[C---:B------:R-:W-:Y:S01]  /*1e450*/  LEA R8, P3, R9.reuse, R3, 0x1 ;  /* 0x0000000309087211 */ /* 0x040fe200078608ff */
[C---:B------:R-:W-:Y:S01]  /*1e460*/  VIADD R11, R0.reuse, 0x77 ;  /* 0x00000077000b7836 */ /* 0x040fe20000000000 */
[----:B------:R-:W-:Y:S01]  /*1e470*/  ULDC UR5, c[0x0][0x22c] ;  /* 0x00008b0000057ab9 */ /* 0x000fe20000000800 */
[----:B------:R-:W-:Y:S01]  /*1e480*/  VIADD R12, R0, 0x7d ;  /* 0x0000007d000c7836 */ /* 0x000fe20000000000 */
[----:B------:R-:W-:-:S02]  /*1e490*/  LEA.HI.X.SX32 R9, R9, R52, 0x1, P3 ;  /* 0x0000003409097211 */ /* 0x000fc400018f0eff */
[----:B------:R-:W-:Y:S01]  /*1e4a0*/  ISETP.LT.AND P3, PT, R11, UR5, !P0 ;  /* 0x000000050b007c0c */ /* 0x000fe2000c761270 */
[----:B------:R-:W-:Y:S01]  /*1e4b0*/  VIADD R11, R0, 0x78 ;  /* 0x00000078000b7836 */ /* 0x000fe20000000000 */
[----:B0-----:R-:W-:Y:S01]  /*1e4c0*/  PRMT R5, R49, 0x7632, R5 ;  /* 0x0000763231057816 */ /* 0x001fe20000000005 */
[----:B------:R-:W-:Y:S01]  /*1e4d0*/  ULDC UR5, c[0x0][0x22c] ;  /* 0x00008b0000057ab9 */ /* 0x000fe20000000800 */
[----:B------:R-:W-:Y:S01]  /*1e4e0*/  LEA R4, P6, R10, R3, 0x1 ;  /* 0x000000030a047211 */ /* 0x000fe200078c08ff */
[----:B--2---:R-:W-:Y:S02]  /*1e4f0*/  VIADD R7, R0, 0x79 ;  /* 0x0000007900077836 */ /* 0x004fe40000000000 */
[----:B------:R0:W-:Y:S01]  /*1e500*/  @P2 STG.E.U16 desc[UR6][R8.64], R5 ;  /* 0x0000000508002986 */ /* 0x0001e2000c101506 */
[----:B------:R-:W-:Y:S01]  /*1e510*/  ISETP.LT.AND P2, PT, R11, UR5, !P0 ;  /* 0x000000050b007c0c */ /* 0x000fe2000c741270 */
[----:B------:R-:W-:Y:S01]  /*1e520*/  ULDC UR5, c[0x0][0x22c] ;  /* 0x00008b0000057ab9 */ /* 0x000fe20000000800 */
[----:B------:R-:W-:-:S02]  /*1e530*/  PRMT R11, R51, 0x7632, R11 ;  /* 0x00007632330b7816 */ /* 0x000fc4000000000b */
[C---:B0-----:R-:W-:Y:S01]  /*1e540*/  LEA.HI.X.SX32 R5, R10.reuse, R52, 0x1, P6 ;  /* 0x000000340a057211 */ /* 0x041fe200030f0eff */
[----:B------:R-:W-:-:S04]  /*1e550*/  VIADD R10, R10, UR4 ;  /* 0x000000040a0a7c36 */ /* 0x000fc80008000000 */
[C---:B------:R-:W-:Y:S01]  /*1e560*/  VIADD R9, R10.reuse, UR4 ;  /* 0x000000040a097c36 */ /* 0x040fe20008000000 */
[CC--:B------:R-:W-:Y:S01]  /*1e570*/  LEA R6, P6, R10.reuse, R3.reuse, 0x1 ;  /* 0x000000030a067211 */ /* 0x0c0fe200078c08ff */
[----:B------:R0:W-:Y:S01]  /*1e580*/  @P1 STG.E.U16 desc[UR6][R4.64], R50 ;  /* 0x0000003204001986 */ /* 0x0001e2000c101506 */
[----:B------:R-:W-:Y:S01]  /*1e590*/  ISETP.LT.AND P1, PT, R7, UR5, !P0 ;  /* 0x0000000507007c0c */ /* 0x000fe2000c721270 */
[C---:B------:R-:W-:Y:S01]  /*1e5a0*/  VIADD R2, R9.reuse, UR4 ;  /* 0x0000000409027c36 */ /* 0x040fe20008000000 */
[----:B------:R-:W-:Y:S01]  /*1e5b0*/  LEA.HI.X.SX32 R7, R10, R52, 0x1, P6 ;  /* 0x000000340a077211 */ /* 0x000fe200030f0eff */
[----:B------:R-:W-:Y:S01]  /*1e5c0*/  VIADD R10, R0, 0x7a ;  /* 0x0000007a000a7836 */ /* 0x000fe20000000000 */
[----:B------:R-:W-:Y:S01]  /*1e5d0*/  LEA R8, P6, R9, R3, 0x1 ;  /* 0x0000000309087211 */ /* 0x000fe200078c08ff */
[----:B------:R-:W-:-:S03]  /*1e5e0*/  ULDC UR5, c[0x0][0x22c] ;  /* 0x00008b0000057ab9 */ /* 0x000fc60000000800 */
[----:B------:R-:W-:Y:S02]  /*1e5f0*/  LEA.HI.X.SX32 R9, R9, R52, 0x1, P6 ;  /* 0x0000003409097211 */ /* 0x000fe400030f0eff */
[----:B0-----:R-:W-:Y:S02]  /*1e600*/  PRMT R5, R50, 0x7632, R5 ;  /* 0x0000763232057816 */ /* 0x001fe40000000005 */
[----:B------:R-:W-:-:S03]  /*1e610*/  LEA R4, P6, R2, R3, 0x1 ;  /* 0x0000000302047211 */ /* 0x000fc600078c08ff */
[----:B------:R0:W-:Y:S01]  /*1e620*/  @P5 STG.E.U16 desc[UR6][R6.64], R5 ;  /* 0x0000000506005986 */ /* 0x0001e2000c101506 */
[----:B------:R-:W-:Y:S01]  /*1e630*/  ISETP.LT.AND P5, PT, R10, UR5, !P0 ;  /* 0x000000050a007c0c */ /* 0x000fe2000c7a1270 */
[----:B------:R-:W-:Y:S01]  /*1e640*/  VIADD R10, R0, 0x7b ;  /* 0x0000007b000a7836 */ /* 0x000fe20000000000 */
[----:B------:R-:W-:Y:S01]  /*1e650*/  ULDC UR5, c[0x0][0x22c] ;  /* 0x00008b0000057ab9 */ /* 0x000fe20000000800 */
[----:B------:R2:W-:Y:S03]  /*1e660*/  @P4 STG.E.U16 desc[UR6][R8.64], R51 ;  /* 0x0000003308004986 */ /* 0x0005e6000c101506 */
[----:B------:R-:W-:Y:S01]  /*1e670*/  ISETP.LT.AND P4, PT, R10, UR5, !P0 ;  /* 0x000000050a007c0c */ /* 0x000fe2000c781270 */
[----:B------:R-:W-:Y:S01]  /*1e680*/  ULDC UR5, c[0x0][0x22c] ;  /* 0x00008b0000057ab9 */ /* 0x000fe20000000800 */
[C---:B0-----:R-:W-:Y:S01]  /*1e690*/  LEA.HI.X.SX32 R5, R2.reuse, R52, 0x1, P6 ;  /* 0x0000003402057211 */ /* 0x041fe200030f0eff */
[----:B------:R-:W-:-:S02]  /*1e6a0*/  VIADD R2, R2, UR4 ;  /* 0x0000000402027c36 */ /* 0x000fc40008000000 */
[----:B------:R-:W-:Y:S02]  /*1e6b0*/  VIADD R7, R0, 0x7c ;  /* 0x0000007c00077836 */ /* 0x000fe40000000000 */
[C---:B------:R-:W-:Y:S01]  /*1e6c0*/  VIADD R10, R2.reuse, UR4 ;  /* 0x00000004020a7c36 */ /* 0x040fe20008000000 */
[CC--:B------:R-:W-:Y:S01]  /*1e6d0*/  LEA R6, P6, R2.reuse, R3.reuse, 0x1 ;  /* 0x0000000302067211 */ /* 0x0c0fe200078c08ff */
[----:B------:R0:W-:Y:S01]  /*1e6e0*/  @P3 STG.E.U16 desc[UR6][R4.64], R11 ;  /* 0x0000000b04003986 */ /* 0x0001e2000c101506 */
[----:B------:R-:W-:Y:S01]  /*1e6f0*/  ISETP.LT.AND P3, PT, R7, UR5, !P0 ;  /* 0x0000000507007c0c */ /* 0x000fe2000c761270 */
[----:B------:R-:W-:Y:S01]  /*1e700*/  ULDC UR5, c[0x0][0x22c] ;  /* 0x00008b0000057ab9 */ /* 0x000fe20000000800 */
[----:B------:R-:W-:Y:S01]  /*1e710*/  LEA.HI.X.SX32 R7, R2, R52, 0x1, P6 ;  /* 0x0000003402077211 */ /* 0x000fe200030f0eff */
[C---:B------:R-:W-:Y:S01]  /*1e720*/  VIADD R2, R10.reuse, UR4 ;  /* 0x000000040a027c36 */ /* 0x040fe20008000000 */
[----:B--2---:R-:W-:-:S03]  /*1e730*/  LEA R8, P6, R10, R3, 0x1 ;  /* 0x000000030a087211 */ /* 0x004fc600078c08ff */
[----:B-1----:R-:W-:Y:S01]  /*1e740*/  @P2 STG.E.U16 desc[UR6][R6.64], R16 ;  /* 0x0000001006002986 */ /* 0x002fe2000c101506 */
[----:B------:R-:W-:Y:S01]  /*1e750*/  ISETP.LT.AND P2, PT, R12, UR5, !P0 ;  /* 0x000000050c007c0c */ /* 0x000fe2000c741270 */
[----:B------:R-:W-:Y:S01]  /*1e760*/  ULDC UR5, c[0x0][0x22c] ;  /* 0x00008b0000057ab9 */ /* 0x000fe20000000800 */
[----:B------:R-:W-:Y:S01]  /*1e770*/  LEA.HI.X.SX32 R9, R10, R52, 0x1, P6 ;  /* 0x000000340a097211 */ /* 0x000fe200030f0eff */
[----:B0-----:R-:W-:Y:S01]  /*1e780*/  VIADD R11, R2, UR4 ;  /* 0x00000004020b7c36 */ /* 0x001fe20008000000 */
[----:B------:R-:W-:-:S03]  /*1e790*/  PRMT R5, R16, 0x7632, R5 ;  /* 0x0000763210057816 */ /* 0x000fc60000000005 */
[C---:B------:R-:W-:Y:S01]  /*1e7a0*/  VIADD R12, R11.reuse, UR4 ;  /* 0x000000040b0c7c36 */ /* 0x040fe20008000000 */
[CC--:B------:R-:W-:Y:S01]  /*1e7b0*/  LEA R10, P6, R11.reuse, R3.reuse, 0x1 ;  /* 0x000000030b0a7211 */ /* 0x0c0fe200078c08ff */
[----:B------:R0:W-:Y:S01]  /*1e7c0*/  @P1 STG.E.U16 desc[UR6][R8.64], R5 ;  /* 0x0000000508001986 */ /* 0x0001e2000c101506 */
[----:B------:R-:W-:Y:S01]  /*1e7d0*/  LEA R4, P1, R2, R3, 0x1 ;  /* 0x0000000302047211 */ /* 0x000fe200078208ff */
[----:B------:R-:W-:Y:S01]  /*1e7e0*/  VIADD R13, R12, UR4 ;  /* 0x000000040c0d7c36 */ /* 0x000fe20008000000 */
[----:B------:R-:W-:-:S03]  /*1e7f0*/  LEA.HI.X.SX32 R11, R11, R52, 0x1, P6 ;  /* 0x000000340b0b7211 */ /* 0x000fc600030f0eff */
[----:B------:R-:W-:-:S04]  /*1e800*/  VIADD R0, R13, UR4 ;  /* 0x000000040d007c36 */ /* 0x000fc80008000000 */
[----:B------:R-:W-:Y:S01]  /*1e810*/  VIADD R14, R0, UR4 ;  /* 0x00000004000e7c36 */ /* 0x000fe20008000000 */
[----:B------:R-:W-:Y:S01]  /*1e820*/  ULDC UR4, c[0x0][0x22c] ;  /* 0x00008b0000047ab9 */ /* 0x000fe20000000800 */
[-C--:B0-----:R-:W-:Y:S02]  /*1e830*/  LEA.HI.X.SX32 R5, R2, R52.reuse, 0x1, P1 ;  /* 0x0000003402057211 */ /* 0x081fe400008f0eff */
[CC--:B------:R-:W-:Y:S02]  /*1e840*/  LEA R6, P1, R12.reuse, R3.reuse, 0x1 ;  /* 0x000000030c067211 */ /* 0x0c0fe400078208ff */
[-C--:B------:R-:W-:Y:S01]  /*1e850*/  LEA R8, P6, R13, R3.reuse, 0x1 ;  /* 0x000000030d087211 */ /* 0x080fe200078c08ff */
[----:B------:R0:W-:Y:S01]  /*1e860*/  @P5 STG.E.U16 desc[UR6][R4.64], R17 ;  /* 0x0000001104005986 */ /* 0x0001e2000c101506 */
[----:B------:R-:W-:Y:S02]  /*1e870*/  LEA.HI.X.SX32 R7, R12, R52, 0x1, P1 ;  /* 0x000000340c077211 */ /* 0x000fe400008f0eff */
[----:B------:R-:W-:-:S02]  /*1e880*/  LEA R12, P1, R14, R3, 0x1 ;  /* 0x000000030e0c7211 */ /* 0x000fc400078208ff */
[-C--:B------:R-:W-:Y:S02]  /*1e890*/  LEA.HI.X.SX32 R9, R13, R52.reuse, 0x1, P6 ;  /* 0x000000340d097211 */ /* 0x080fe400030f0eff */
[-C--:B------:R-:W-:Y:S02]  /*1e8a0*/  LEA.HI.X.SX32 R13, R14, R52.reuse, 0x1, P1 ;  /* 0x000000340e0d7211 */ /* 0x080fe400008f0eff */
[----:B------:R-:W-:Y:S02]  /*1e8b0*/  LEA R2, P6, R0, R3, 0x1 ;  /* 0x0000000300027211 */ /* 0x000fe400078c08ff */
[----:B------:R-:W-:Y:S02]  /*1e8c0*/  ISETP.LT.AND P1, PT, R15, UR4, !P0 ;  /* 0x000000040f007c0c */ /* 0x000fe4000c721270 */
[----:B------:R-:W-:Y:S02]  /*1e8d0*/  ISETP.LT.AND P0, PT, R20, UR5, !P0 ;  /* 0x0000000514007c0c */ /* 0x000fe4000c701270 */
[----:B------:R-:W-:-:S02]  /*1e8e0*/  LEA.HI.X.SX32 R3, R0, R52, 0x1, P6 ;  /* 0x0000003400037211 */ /* 0x000fc400030f0eff */
[----:B------:R-:W-:Y:S02]  /*1e8f0*/  PRMT R0, R17, 0x7632, R0 ;  /* 0x0000763211007816 */ /* 0x000fe40000000000 */
[----:B0-----:R-:W-:-:S03]  /*1e900*/  PRMT R5, R18, 0x7632, R5 ;  /* 0x0000763212057816 */ /* 0x001fc60000000005 */
[----:B------:R0:W-:Y:S04]  /*1e910*/  @P4 STG.E.U16 desc[UR6][R10.64], R0 ;  /* 0x000000000a004986 */ /* 0x0001e8000c101506 */
[----:B------:R0:W-:Y:S04]  /*1e920*/  @P3 STG.E.U16 desc[UR6][R6.64], R18 ;  /* 0x0000001206003986 */ /* 0x0001e8000c101506 */
[----:B------:R0:W-:Y:S04]  /*1e930*/  @P2 STG.E.U16 desc[UR6][R8.64], R5 ;  /* 0x0000000508002986 */ /* 0x0001e8000c101506 */
[----:B------:R0:W-:Y:S01]  /*1e940*/  @P1 STG.E.U16 desc[UR6][R2.64], R19 ;  /* 0x0000001302001986 */ /* 0x0001e2000c101506 */
[----:B------:R-:W-:Y:S05]  /*1e950*/  @!P0 EXIT ;  /* 0x000000000000894d */ /* 0x000fea0003800000 */
[----:B0-----:R-:W-:-:S05]  /*1e960*/  PRMT R6, R19, 0x7632, R6 ;  /* 0x0000763213067816 */ /* 0x001fca0000000006 */
[----:B------:R-:W-:Y:S01]  /*1e970*/  STG.E.U16 desc[UR6][R12.64], R6 ;  /* 0x000000060c007986 */ /* 0x000fe2000c101506 */
[----:B------:R-:W-:Y:S05]  /*1e980*/  EXIT ;  /* 0x000000000000794d */ /* 0x000fea0003800000 */
.L_x_2:
[----:B------:R-:W-:-:S00]  /*1e990*/  BRA `(.L_x_2) ;  /* 0xfffffffc00fc7947 */ /* 0x000fc0000383ffff */
[----:B------:R-:W-:-:S00]  /*1e9a0*/  NOP ;  /* 0x0000000000007918 */ /* 0x000fc00000000000 */
        /* <DEDUP_REMOVED lines=13> */
.L_x_3:


//--------------------- .nv.shared.matmul_kernel  --------------------------
	.section	.nv.shared.matmul_kernel,"aw",@nobits
	.sectionflags	@""
	.align	16
	.zero		1024


//--------------------- .nv.shared.reserved.0     --------------------------
	.section	.nv.shared.reserved.0,"aw",@nobits
	.weak		__nv_reservedSMEM_offset_0_alias
	.size		__nv_reservedSMEM_offset_0_alias, 0, 0
	.other		__nv_reservedSMEM_offset_0_alias,@"STO_CUDA_RESERVED_SHARED STV_DEFAULT"
__nv_reservedSMEM_offset_0_alias:
	.zero		0


//--------------------- .nv.constant0.matmul_kernel --------------------------
	.section	.nv.constant0.matmul_kernel,"a",@progbits
	.sectionflags	@""
	.align	4
.nv.constant0.matmul_kernel:
	.zero		608


//--------------------- SYMBOLS --------------------------

	.type		.nv.reservedSmem.offset0,@object
	.size		.nv.reservedSmem.offset0,0x4
